//
// Generated by NVIDIA NVVM Compiler
//
// Compiler Build ID: CL-36424714
// Cuda compilation tools, release 13.0, V13.0.88
// Based on NVVM 20.0.0
//

.version 9.0
.target sm_100
.address_size 64

	// .globl	_Z17initialAnn_kernelPjPi
.global .align 4 .b8 precalc_xorwow_matrix[102400];
.global .align 4 .b8 precalc_xorwow_offset_matrix[102400];
.global .align 4 .b8 mrg32k3aM1[2304];
.global .align 4 .b8 mrg32k3aM2[2304];
.global .align 4 .b8 mrg32k3aM1SubSeq[2016];
.global .align 4 .b8 mrg32k3aM2SubSeq[2016];
.global .align 4 .b8 mrg32k3aM1Seq[2304];
.global .align 4 .b8 mrg32k3aM2Seq[2304];
.const .align 8 .b8 __cr_lgamma_table[72];

.visible .entry _Z17initialAnn_kernelPjPi(
	.param .u64 .ptr .align 1 _Z17initialAnn_kernelPjPi_param_0,
	.param .u64 .ptr .align 1 _Z17initialAnn_kernelPjPi_param_1
)
{
	.reg .pred 	%p<4>;
	.reg .b32 	%r<16>;
	.reg .b64 	%rd<7>;

	ld.param.u64 	%rd1, [_Z17initialAnn_kernelPjPi_param_0];
	ld.param.u64 	%rd2, [_Z17initialAnn_kernelPjPi_param_1];
	cvta.to.global.u64 	%rd3, %rd2;
	ld.global.u32 	%r4, [%rd3+4];
	ld.global.u32 	%r1, [%rd3+8];
	mov.u32 	%r6, %ctaid.x;
	mov.u32 	%r7, %ntid.x;
	mov.u32 	%r8, %tid.x;
	mad.lo.s32 	%r2, %r6, %r7, %r8;
	mov.u32 	%r9, %ctaid.y;
	mov.u32 	%r10, %ntid.y;
	mov.u32 	%r11, %tid.y;
	mad.lo.s32 	%r12, %r9, %r10, %r11;
	setp.ge.s32 	%p1, %r2, %r1;
	setp.ge.s32 	%p2, %r12, %r4;
	or.pred  	%p3, %p1, %p2;
	@%p3 bra 	$L__BB0_2;
	cvta.to.global.u64 	%rd4, %rd1;
	shl.b32 	%r13, %r12, 11;
	or.b32  	%r14, %r13, %r2;
	mad.lo.s32 	%r15, %r1, %r12, %r2;
	mul.wide.s32 	%rd5, %r15, 4;
	add.s64 	%rd6, %rd4, %rd5;
	st.global.u32 	[%rd6], %r14;
$L__BB0_2:
	ret;

}
	// .globl	_Z15upSample_kernelPjS_Piii
.visible .entry _Z15upSample_kernelPjS_Piii(
	.param .u64 .ptr .align 1 _Z15upSample_kernelPjS_Piii_param_0,
	.param .u64 .ptr .align 1 _Z15upSample_kernelPjS_Piii_param_1,
	.param .u64 .ptr .align 1 _Z15upSample_kernelPjS_Piii_param_2,
	.param .u32 _Z15upSample_kernelPjS_Piii_param_3,
	.param .u32 _Z15upSample_kernelPjS_Piii_param_4
)
{
	.reg .pred 	%p<8>;
	.reg .b32 	%r<43>;
	.reg .b32 	%f<13>;
	.reg .b64 	%rd<11>;
	.reg .b64 	%fd<13>;

	ld.param.u64 	%rd2, [_Z15upSample_kernelPjS_Piii_param_0];
	ld.param.u64 	%rd3, [_Z15upSample_kernelPjS_Piii_param_1];
	ld.param.u64 	%rd4, [_Z15upSample_kernelPjS_Piii_param_2];
	ld.param.u32 	%r5, [_Z15upSample_kernelPjS_Piii_param_3];
	ld.param.u32 	%r6, [_Z15upSample_kernelPjS_Piii_param_4];
	cvta.to.global.u64 	%rd1, %rd4;
	mov.u32 	%r7, %ctaid.x;
	mov.u32 	%r8, %ntid.x;
	mov.u32 	%r9, %tid.x;
	mad.lo.s32 	%r1, %r7, %r8, %r9;
	mov.u32 	%r10, %ctaid.y;
	mov.u32 	%r11, %ntid.y;
	mov.u32 	%r12, %tid.y;
	mad.lo.s32 	%r13, %r10, %r11, %r12;
	ld.global.u32 	%r14, [%rd1+4];
	ld.global.u32 	%r4, [%rd1+8];
	setp.ge.s32 	%p1, %r1, %r4;
	setp.ge.s32 	%p2, %r13, %r14;
	or.pred  	%p3, %p1, %p2;
	@%p3 bra 	$L__BB1_2;
	cvt.rn.f32.s32 	%f1, %r5;
	cvt.rn.f32.s32 	%f2, %r4;
	div.rn.f32 	%f3, %f2, %f1;
	cvt.rn.f32.s32 	%f4, %r6;
	cvt.rn.f32.s32 	%f5, %r14;
	div.rn.f32 	%f6, %f5, %f4;
	cvt.f64.f32 	%fd1, %f3;
	cvt.rn.f64.s32 	%fd2, %r1;
	add.f64 	%fd3, %fd2, 0d3FE0000000000000;
	div.rn.f64 	%fd4, %fd3, %fd1;
	cvt.rzi.s32.f64 	%r15, %fd4;
	cvt.f64.f32 	%fd5, %f6;
	cvt.rn.f64.u32 	%fd6, %r13;
	add.f64 	%fd7, %fd6, 0d3FE0000000000000;
	div.rn.f64 	%fd8, %fd7, %fd5;
	cvt.rzi.s32.f64 	%r16, %fd8;
	max.s32 	%r17, %r15, 0;
	setp.lt.s32 	%p4, %r15, %r5;
	add.s32 	%r18, %r5, -1;
	selp.b32 	%r19, %r17, %r18, %p4;
	max.s32 	%r20, %r16, 0;
	setp.lt.s32 	%p5, %r16, %r6;
	add.s32 	%r21, %r6, -1;
	selp.b32 	%r22, %r20, %r21, %p5;
	cvta.to.global.u64 	%rd5, %rd2;
	cvta.to.global.u64 	%rd6, %rd3;
	ld.global.u32 	%r23, [%rd1+16];
	ld.global.u32 	%r24, [%rd1+12];
	mad.lo.s32 	%r25, %r22, %r5, %r19;
	mul.wide.s32 	%rd7, %r25, 4;
	add.s64 	%rd8, %rd5, %rd7;
	ld.global.u32 	%r26, [%rd8];
	and.b32  	%r27, %r26, 2047;
	shr.u32 	%r28, %r26, 11;
	and.b32  	%r29, %r28, 2047;
	cvt.rn.f32.s32 	%f7, %r1;
	sub.s32 	%r30, %r27, %r19;
	cvt.rn.f32.s32 	%f8, %r30;
	fma.rn.f32 	%f9, %f3, %f8, %f7;
	cvt.f64.f32 	%fd9, %f9;
	add.f64 	%fd10, %fd9, 0d3FE0000000000000;
	cvt.rzi.s32.f64 	%r31, %fd10;
	cvt.rn.f32.u32 	%f10, %r13;
	sub.s32 	%r32, %r29, %r22;
	cvt.rn.f32.s32 	%f11, %r32;
	fma.rn.f32 	%f12, %f6, %f11, %f10;
	cvt.f64.f32 	%fd11, %f12;
	add.f64 	%fd12, %fd11, 0d3FE0000000000000;
	cvt.rzi.s32.f64 	%r33, %fd12;
	add.s32 	%r34, %r23, -1;
	setp.lt.s32 	%p6, %r31, %r23;
	max.s32 	%r35, %r31, 0;
	selp.b32 	%r36, %r35, %r34, %p6;
	add.s32 	%r37, %r24, -1;
	setp.lt.s32 	%p7, %r33, %r24;
	max.s32 	%r38, %r33, 0;
	selp.b32 	%r39, %r38, %r37, %p7;
	shl.b32 	%r40, %r39, 11;
	or.b32  	%r41, %r40, %r36;
	mad.lo.s32 	%r42, %r4, %r13, %r1;
	mul.wide.s32 	%rd9, %r42, 4;
	add.s64 	%rd10, %rd6, %rd9;
	st.global.u32 	[%rd10], %r41;
$L__BB1_2:
	ret;

}
	// .globl	patch_match
.visible .entry patch_match(
	.param .u64 .ptr .align 1 patch_match_param_0,
	.param .u64 .ptr .align 1 patch_match_param_1,
	.param .u64 .ptr .align 1 patch_match_param_2,
	.param .u64 .ptr .align 1 patch_match_param_3,
	.param .u64 .ptr .align 1 patch_match_param_4,
	.param .u64 .ptr .align 1 patch_match_param_5,
	.param .u32 patch_match_param_6,
	.param .u32 patch_match_param_7,
	.param .u32 patch_match_param_8,
	.param .u32 patch_match_param_9,
	.param .u32 patch_match_param_10,
	.param .u32 patch_match_param_11,
	.param .u32 patch_match_param_12,
	.param .u32 patch_match_param_13
)
{
	.reg .pred 	%p<803>;
	.reg .b32 	%r<794>;
	.reg .b32 	%f<2182>;
	.reg .b64 	%rd<757>;

	ld.param.u64 	%rd9, [patch_match_param_0];
	ld.param.u64 	%rd10, [patch_match_param_1];
	ld.param.u64 	%rd11, [patch_match_param_2];
	ld.param.u64 	%rd12, [patch_match_param_3];
	ld.param.u64 	%rd13, [patch_match_param_4];
	ld.param.u64 	%rd8, [patch_match_param_5];
	ld.param.u32 	%r335, [patch_match_param_6];
	ld.param.u32 	%r343, [patch_match_param_7];
	ld.param.u32 	%r337, [patch_match_param_8];
	ld.param.u32 	%r338, [patch_match_param_9];
	ld.param.u32 	%r339, [patch_match_param_10];
	ld.param.u32 	%r340, [patch_match_param_11];
	cvta.to.global.u64 	%rd1, %rd12;
	cvta.to.global.u64 	%rd2, %rd11;
	cvta.to.global.u64 	%rd3, %rd10;
	cvta.to.global.u64 	%rd4, %rd9;
	cvta.to.global.u64 	%rd5, %rd13;
	mov.u32 	%r344, %ctaid.x;
	mov.u32 	%r345, %ntid.x;
	mov.u32 	%r346, %tid.x;
	mad.lo.s32 	%r1, %r344, %r345, %r346;
	mov.u32 	%r347, %ctaid.y;
	mov.u32 	%r348, %ntid.y;
	mov.u32 	%r349, %tid.y;
	mad.lo.s32 	%r350, %r347, %r348, %r349;
	setp.ge.s32 	%p32, %r1, %r337;
	setp.ge.s32 	%p33, %r350, %r343;
	or.pred  	%p34, %p32, %p33;
	@%p34 bra 	$L__BB2_252;
	mad.lo.s32 	%r3, %r337, %r350, %r1;
	mul.wide.s32 	%rd14, %r3, 4;
	add.s64 	%rd6, %rd5, %rd14;
	ld.global.u32 	%r351, [%rd6];
	and.b32  	%r4, %r351, 2047;
	shr.u32 	%r352, %r351, 11;
	and.b32  	%r5, %r352, 2047;
	mul.lo.s32 	%r6, %r337, %r343;
	mul.lo.s32 	%r7, %r339, %r338;
	shr.u32 	%r353, %r340, 31;
	add.s32 	%r354, %r340, %r353;
	shr.s32 	%r9, %r354, 1;
	neg.s32 	%r8, %r9;
	setp.lt.s32 	%p35, %r9, %r8;
	mov.f32 	%f1857, 0f00000000;
	mov.f32 	%f1902, %f1857;
	@%p35 bra 	$L__BB2_40;
	setp.ne.s32 	%p36, %r335, 3;
	@%p36 bra 	$L__BB2_13;
	add.s32 	%r389, %r9, %r8;
	and.b32  	%r10, %r389, 1;
	add.s32 	%r11, %r8, %r1;
	add.s32 	%r12, %r8, %r4;
	add.s32 	%r13, %r8, 1;
	mov.f32 	%f1892, 0f00000000;
	mul.wide.s32 	%rd95, %r6, 4;
	mul.wide.s32 	%rd97, %r7, 4;
	mov.u32 	%r679, %r8;
	mov.f32 	%f1857, %f1892;
	mov.f32 	%f1891, %f1892;
$L__BB2_4:
	setp.ne.s32 	%p128, %r10, 0;
	add.s32 	%r390, %r679, %r350;
	setp.lt.s32 	%p129, %r390, %r343;
	setp.gt.s32 	%p130, %r390, -1;
	and.pred  	%p1, %p129, %p130;
	add.s32 	%r391, %r679, %r5;
	setp.lt.s32 	%p131, %r391, %r338;
	setp.gt.s32 	%p132, %r391, -1;
	and.pred  	%p2, %p131, %p132;
	mul.lo.s32 	%r15, %r390, %r337;
	mul.lo.s32 	%r16, %r391, %r339;
	mov.u32 	%r681, %r8;
	@%p128 bra 	$L__BB2_7;
	setp.lt.s32 	%p133, %r11, %r337;
	setp.gt.s32 	%p134, %r11, -1;
	and.pred  	%p135, %p133, %p134;
	and.pred  	%p136, %p1, %p135;
	and.pred  	%p137, %p136, %p2;
	setp.lt.s32 	%p138, %r12, %r339;
	setp.gt.s32 	%p139, %r12, -1;
	and.pred  	%p140, %p138, %p139;
	and.pred  	%p141, %p137, %p140;
	not.pred 	%p142, %p141;
	mov.u32 	%r681, %r13;
	@%p142 bra 	$L__BB2_7;
	add.s32 	%r392, %r11, %r15;
	add.s32 	%r393, %r12, %r16;
	mul.wide.s32 	%rd89, %r392, 4;
	add.s64 	%rd90, %rd4, %rd89;
	ld.global.f32 	%f634, [%rd90];
	mul.wide.s32 	%rd91, %r393, 4;
	add.s64 	%rd92, %rd3, %rd91;
	ld.global.f32 	%f635, [%rd92];
	sub.f32 	%f636, %f634, %f635;
	fma.rn.f32 	%f637, %f636, %f636, %f1891;
	add.s64 	%rd93, %rd2, %rd89;
	ld.global.f32 	%f638, [%rd93];
	add.s64 	%rd94, %rd1, %rd91;
	ld.global.f32 	%f639, [%rd94];
	sub.f32 	%f640, %f638, %f639;
	fma.rn.f32 	%f641, %f640, %f640, %f1892;
	add.s64 	%rd96, %rd90, %rd95;
	ld.global.f32 	%f642, [%rd96];
	add.s64 	%rd98, %rd92, %rd97;
	ld.global.f32 	%f643, [%rd98];
	sub.f32 	%f644, %f642, %f643;
	fma.rn.f32 	%f645, %f644, %f644, %f637;
	add.s64 	%rd99, %rd93, %rd95;
	ld.global.f32 	%f646, [%rd99];
	add.s64 	%rd100, %rd94, %rd97;
	ld.global.f32 	%f647, [%rd100];
	sub.f32 	%f648, %f646, %f647;
	fma.rn.f32 	%f649, %f648, %f648, %f641;
	add.s64 	%rd101, %rd96, %rd95;
	ld.global.f32 	%f650, [%rd101];
	add.s64 	%rd102, %rd98, %rd97;
	ld.global.f32 	%f651, [%rd102];
	sub.f32 	%f652, %f650, %f651;
	fma.rn.f32 	%f1891, %f652, %f652, %f645;
	add.s64 	%rd103, %rd99, %rd95;
	ld.global.f32 	%f653, [%rd103];
	add.s64 	%rd104, %rd100, %rd97;
	ld.global.f32 	%f654, [%rd104];
	sub.f32 	%f655, %f653, %f654;
	fma.rn.f32 	%f1892, %f655, %f655, %f649;
	add.f32 	%f1857, %f1857, 0f3F800000;
$L__BB2_7:
	setp.eq.s32 	%p143, %r9, %r8;
	@%p143 bra 	$L__BB2_12;
$L__BB2_8:
	add.s32 	%r19, %r681, %r1;
	setp.lt.s32 	%p144, %r19, %r337;
	setp.gt.s32 	%p145, %r19, -1;
	and.pred  	%p146, %p144, %p145;
	and.pred  	%p148, %p1, %p146;
	and.pred  	%p149, %p148, %p2;
	add.s32 	%r20, %r681, %r4;
	setp.lt.s32 	%p150, %r20, %r339;
	setp.gt.s32 	%p151, %r20, -1;
	and.pred  	%p152, %p150, %p151;
	and.pred  	%p154, %p149, %p152;
	@%p154 bra 	$L__BB2_253;
$L__BB2_9:
	add.s32 	%r21, %r19, 1;
	setp.lt.s32 	%p155, %r21, %r337;
	setp.gt.s32 	%p156, %r21, -1;
	and.pred  	%p157, %p155, %p156;
	and.pred  	%p158, %p1, %p157;
	and.pred  	%p159, %p158, %p2;
	add.s32 	%r22, %r20, 1;
	setp.lt.s32 	%p160, %r22, %r339;
	setp.gt.s32 	%p161, %r22, -1;
	and.pred  	%p162, %p160, %p161;
	and.pred  	%p163, %p159, %p162;
	not.pred 	%p164, %p163;
	@%p164 bra 	$L__BB2_11;
	add.s32 	%r396, %r21, %r15;
	add.s32 	%r397, %r22, %r16;
	mul.wide.s32 	%rd121, %r396, 4;
	add.s64 	%rd122, %rd4, %rd121;
	ld.global.f32 	%f678, [%rd122];
	mul.wide.s32 	%rd123, %r397, 4;
	add.s64 	%rd124, %rd3, %rd123;
	ld.global.f32 	%f679, [%rd124];
	sub.f32 	%f680, %f678, %f679;
	fma.rn.f32 	%f681, %f680, %f680, %f1891;
	add.s64 	%rd125, %rd2, %rd121;
	ld.global.f32 	%f682, [%rd125];
	add.s64 	%rd126, %rd1, %rd123;
	ld.global.f32 	%f683, [%rd126];
	sub.f32 	%f684, %f682, %f683;
	fma.rn.f32 	%f685, %f684, %f684, %f1892;
	add.s64 	%rd128, %rd122, %rd95;
	ld.global.f32 	%f686, [%rd128];
	add.s64 	%rd130, %rd124, %rd97;
	ld.global.f32 	%f687, [%rd130];
	sub.f32 	%f688, %f686, %f687;
	fma.rn.f32 	%f689, %f688, %f688, %f681;
	add.s64 	%rd131, %rd125, %rd95;
	ld.global.f32 	%f690, [%rd131];
	add.s64 	%rd132, %rd126, %rd97;
	ld.global.f32 	%f691, [%rd132];
	sub.f32 	%f692, %f690, %f691;
	fma.rn.f32 	%f693, %f692, %f692, %f685;
	add.s64 	%rd133, %rd128, %rd95;
	ld.global.f32 	%f694, [%rd133];
	add.s64 	%rd134, %rd130, %rd97;
	ld.global.f32 	%f695, [%rd134];
	sub.f32 	%f696, %f694, %f695;
	fma.rn.f32 	%f1891, %f696, %f696, %f689;
	add.s64 	%rd135, %rd131, %rd95;
	ld.global.f32 	%f697, [%rd135];
	add.s64 	%rd136, %rd132, %rd97;
	ld.global.f32 	%f698, [%rd136];
	sub.f32 	%f699, %f697, %f698;
	fma.rn.f32 	%f1892, %f699, %f699, %f693;
	add.f32 	%f1857, %f1857, 0f3F800000;
$L__BB2_11:
	add.s32 	%r23, %r681, 2;
	add.s32 	%r398, %r681, 1;
	setp.eq.s32 	%p165, %r398, %r9;
	mov.u32 	%r681, %r23;
	@%p165 bra 	$L__BB2_12;
	bra.uni 	$L__BB2_8;
$L__BB2_12:
	add.s32 	%r24, %r679, 1;
	setp.eq.s32 	%p166, %r679, %r9;
	mov.u32 	%r679, %r24;
	@%p166 bra 	$L__BB2_39;
	bra.uni 	$L__BB2_4;
$L__BB2_13:
	setp.lt.s32 	%p37, %r335, 1;
	@%p37 bra 	$L__BB2_31;
	and.b32  	%r25, %r335, 7;
	add.s32 	%r26, %r25, -1;
	and.b32  	%r27, %r335, 3;
	and.b32  	%r28, %r335, 2147483640;
	and.b32  	%r29, %r335, 1;
	mov.f32 	%f1892, 0f00000000;
	mul.wide.s32 	%rd77, %r6, 4;
	mul.wide.s32 	%rd79, %r7, 4;
	mov.u32 	%r682, %r8;
	mov.f32 	%f1857, %f1892;
	mov.f32 	%f1891, %f1892;
$L__BB2_15:
	add.s32 	%r377, %r682, %r350;
	setp.lt.s32 	%p104, %r377, %r343;
	setp.gt.s32 	%p105, %r377, -1;
	and.pred  	%p3, %p104, %p105;
	add.s32 	%r378, %r682, %r5;
	setp.lt.s32 	%p106, %r378, %r338;
	setp.gt.s32 	%p107, %r378, -1;
	and.pred  	%p4, %p106, %p107;
	mul.lo.s32 	%r31, %r377, %r337;
	mul.lo.s32 	%r32, %r378, %r339;
	mov.u32 	%r683, %r8;
$L__BB2_16:
	add.s32 	%r34, %r683, %r1;
	setp.lt.s32 	%p108, %r34, %r337;
	setp.gt.s32 	%p109, %r34, -1;
	and.pred  	%p110, %p108, %p109;
	and.pred  	%p112, %p3, %p110;
	and.pred  	%p113, %p112, %p4;
	add.s32 	%r35, %r683, %r4;
	setp.lt.s32 	%p114, %r35, %r339;
	setp.gt.s32 	%p115, %r35, -1;
	and.pred  	%p116, %p114, %p115;
	and.pred  	%p118, %p113, %p116;
	@%p118 bra 	$L__BB2_19;
$L__BB2_17:
	add.s32 	%r38, %r683, 1;
	setp.eq.s32 	%p126, %r683, %r9;
	mov.u32 	%r683, %r38;
	@%p126 bra 	$L__BB2_18;
	bra.uni 	$L__BB2_16;
$L__BB2_18:
	add.s32 	%r46, %r682, 1;
	setp.eq.s32 	%p127, %r682, %r9;
	mov.u32 	%r682, %r46;
	@%p127 bra 	$L__BB2_39;
	bra.uni 	$L__BB2_15;
$L__BB2_19:
	setp.lt.u32 	%p119, %r335, 8;
	add.s32 	%r39, %r34, %r31;
	add.s32 	%r40, %r35, %r32;
	mov.b32 	%r686, 0;
	@%p119 bra 	$L__BB2_22;
	mov.b32 	%r684, 0;
$L__BB2_21:
	.pragma "nounroll";
	mad.lo.s32 	%r381, %r684, %r6, %r39;
	mul.wide.s32 	%rd15, %r381, 4;
	add.s64 	%rd16, %rd4, %rd15;
	ld.global.f32 	%f518, [%rd16];
	mad.lo.s32 	%r382, %r684, %r7, %r40;
	mul.wide.s32 	%rd17, %r382, 4;
	add.s64 	%rd18, %rd3, %rd17;
	ld.global.f32 	%f519, [%rd18];
	mul.f32 	%f520, %f518, %f519;
	sub.f32 	%f521, %f1891, %f520;
	add.s64 	%rd19, %rd2, %rd15;
	ld.global.f32 	%f522, [%rd19];
	add.s64 	%rd20, %rd1, %rd17;
	ld.global.f32 	%f523, [%rd20];
	mul.f32 	%f524, %f522, %f523;
	sub.f32 	%f525, %f1892, %f524;
	add.s64 	%rd22, %rd16, %rd77;
	ld.global.f32 	%f526, [%rd22];
	add.s64 	%rd24, %rd18, %rd79;
	ld.global.f32 	%f527, [%rd24];
	mul.f32 	%f528, %f526, %f527;
	sub.f32 	%f529, %f521, %f528;
	add.s64 	%rd25, %rd19, %rd77;
	ld.global.f32 	%f530, [%rd25];
	add.s64 	%rd26, %rd20, %rd79;
	ld.global.f32 	%f531, [%rd26];
	mul.f32 	%f532, %f530, %f531;
	sub.f32 	%f533, %f525, %f532;
	add.s64 	%rd27, %rd22, %rd77;
	ld.global.f32 	%f534, [%rd27];
	add.s64 	%rd28, %rd24, %rd79;
	ld.global.f32 	%f535, [%rd28];
	mul.f32 	%f536, %f534, %f535;
	sub.f32 	%f537, %f529, %f536;
	add.s64 	%rd29, %rd25, %rd77;
	ld.global.f32 	%f538, [%rd29];
	add.s64 	%rd30, %rd26, %rd79;
	ld.global.f32 	%f539, [%rd30];
	mul.f32 	%f540, %f538, %f539;
	sub.f32 	%f541, %f533, %f540;
	add.s64 	%rd31, %rd27, %rd77;
	ld.global.f32 	%f542, [%rd31];
	add.s64 	%rd32, %rd28, %rd79;
	ld.global.f32 	%f543, [%rd32];
	mul.f32 	%f544, %f542, %f543;
	sub.f32 	%f545, %f537, %f544;
	add.s64 	%rd33, %rd29, %rd77;
	ld.global.f32 	%f546, [%rd33];
	add.s64 	%rd34, %rd30, %rd79;
	ld.global.f32 	%f547, [%rd34];
	mul.f32 	%f548, %f546, %f547;
	sub.f32 	%f549, %f541, %f548;
	add.s64 	%rd35, %rd31, %rd77;
	ld.global.f32 	%f550, [%rd35];
	add.s64 	%rd36, %rd32, %rd79;
	ld.global.f32 	%f551, [%rd36];
	mul.f32 	%f552, %f550, %f551;
	sub.f32 	%f553, %f545, %f552;
	add.s64 	%rd37, %rd33, %rd77;
	ld.global.f32 	%f554, [%rd37];
	add.s64 	%rd38, %rd34, %rd79;
	ld.global.f32 	%f555, [%rd38];
	mul.f32 	%f556, %f554, %f555;
	sub.f32 	%f557, %f549, %f556;
	add.s64 	%rd39, %rd35, %rd77;
	ld.global.f32 	%f558, [%rd39];
	add.s64 	%rd40, %rd36, %rd79;
	ld.global.f32 	%f559, [%rd40];
	mul.f32 	%f560, %f558, %f559;
	sub.f32 	%f561, %f553, %f560;
	add.s64 	%rd41, %rd37, %rd77;
	ld.global.f32 	%f562, [%rd41];
	add.s64 	%rd42, %rd38, %rd79;
	ld.global.f32 	%f563, [%rd42];
	mul.f32 	%f564, %f562, %f563;
	sub.f32 	%f565, %f557, %f564;
	add.s64 	%rd43, %rd39, %rd77;
	ld.global.f32 	%f566, [%rd43];
	add.s64 	%rd44, %rd40, %rd79;
	ld.global.f32 	%f567, [%rd44];
	mul.f32 	%f568, %f566, %f567;
	sub.f32 	%f569, %f561, %f568;
	add.s64 	%rd45, %rd41, %rd77;
	ld.global.f32 	%f570, [%rd45];
	add.s64 	%rd46, %rd42, %rd79;
	ld.global.f32 	%f571, [%rd46];
	mul.f32 	%f572, %f570, %f571;
	sub.f32 	%f573, %f565, %f572;
	add.s64 	%rd47, %rd43, %rd77;
	ld.global.f32 	%f574, [%rd47];
	add.s64 	%rd48, %rd44, %rd79;
	ld.global.f32 	%f575, [%rd48];
	mul.f32 	%f576, %f574, %f575;
	sub.f32 	%f1891, %f569, %f576;
	add.s64 	%rd49, %rd45, %rd77;
	ld.global.f32 	%f577, [%rd49];
	add.s64 	%rd50, %rd46, %rd79;
	ld.global.f32 	%f578, [%rd50];
	mul.f32 	%f579, %f577, %f578;
	sub.f32 	%f1892, %f573, %f579;
	add.s32 	%r684, %r684, 8;
	setp.eq.s32 	%p120, %r684, %r28;
	mov.u32 	%r686, %r28;
	@%p120 bra 	$L__BB2_22;
	bra.uni 	$L__BB2_21;
$L__BB2_22:
	setp.eq.s32 	%p121, %r25, 0;
	@%p121 bra 	$L__BB2_30;
	setp.lt.u32 	%p122, %r26, 3;
	@%p122 bra 	$L__BB2_25;
	mad.lo.s32 	%r383, %r686, %r6, %r39;
	mul.wide.s32 	%rd51, %r383, 4;
	add.s64 	%rd52, %rd4, %rd51;
	ld.global.f32 	%f581, [%rd52];
	mad.lo.s32 	%r384, %r686, %r7, %r40;
	mul.wide.s32 	%rd53, %r384, 4;
	add.s64 	%rd54, %rd3, %rd53;
	ld.global.f32 	%f582, [%rd54];
	mul.f32 	%f583, %f581, %f582;
	sub.f32 	%f584, %f1891, %f583;
	add.s64 	%rd55, %rd2, %rd51;
	ld.global.f32 	%f585, [%rd55];
	add.s64 	%rd56, %rd1, %rd53;
	ld.global.f32 	%f586, [%rd56];
	mul.f32 	%f587, %f585, %f586;
	sub.f32 	%f588, %f1892, %f587;
	add.s64 	%rd58, %rd52, %rd77;
	ld.global.f32 	%f589, [%rd58];
	add.s64 	%rd60, %rd54, %rd79;
	ld.global.f32 	%f590, [%rd60];
	mul.f32 	%f591, %f589, %f590;
	sub.f32 	%f592, %f584, %f591;
	add.s64 	%rd61, %rd55, %rd77;
	ld.global.f32 	%f593, [%rd61];
	add.s64 	%rd62, %rd56, %rd79;
	ld.global.f32 	%f594, [%rd62];
	mul.f32 	%f595, %f593, %f594;
	sub.f32 	%f596, %f588, %f595;
	add.s64 	%rd63, %rd58, %rd77;
	ld.global.f32 	%f597, [%rd63];
	add.s64 	%rd64, %rd60, %rd79;
	ld.global.f32 	%f598, [%rd64];
	mul.f32 	%f599, %f597, %f598;
	sub.f32 	%f600, %f592, %f599;
	add.s64 	%rd65, %rd61, %rd77;
	ld.global.f32 	%f601, [%rd65];
	add.s64 	%rd66, %rd62, %rd79;
	ld.global.f32 	%f602, [%rd66];
	mul.f32 	%f603, %f601, %f602;
	sub.f32 	%f604, %f596, %f603;
	add.s64 	%rd67, %rd63, %rd77;
	ld.global.f32 	%f605, [%rd67];
	add.s64 	%rd68, %rd64, %rd79;
	ld.global.f32 	%f606, [%rd68];
	mul.f32 	%f607, %f605, %f606;
	sub.f32 	%f1891, %f600, %f607;
	add.s64 	%rd69, %rd65, %rd77;
	ld.global.f32 	%f608, [%rd69];
	add.s64 	%rd70, %rd66, %rd79;
	ld.global.f32 	%f609, [%rd70];
	mul.f32 	%f610, %f608, %f609;
	sub.f32 	%f1892, %f604, %f610;
	add.s32 	%r686, %r686, 4;
$L__BB2_25:
	setp.eq.s32 	%p123, %r27, 0;
	@%p123 bra 	$L__BB2_30;
	setp.eq.s32 	%p124, %r27, 1;
	@%p124 bra 	$L__BB2_28;
	mad.lo.s32 	%r385, %r686, %r6, %r39;
	mul.wide.s32 	%rd71, %r385, 4;
	add.s64 	%rd72, %rd4, %rd71;
	ld.global.f32 	%f612, [%rd72];
	mad.lo.s32 	%r386, %r686, %r7, %r40;
	mul.wide.s32 	%rd73, %r386, 4;
	add.s64 	%rd74, %rd3, %rd73;
	ld.global.f32 	%f613, [%rd74];
	mul.f32 	%f614, %f612, %f613;
	sub.f32 	%f615, %f1891, %f614;
	add.s64 	%rd75, %rd2, %rd71;
	ld.global.f32 	%f616, [%rd75];
	add.s64 	%rd76, %rd1, %rd73;
	ld.global.f32 	%f617, [%rd76];
	mul.f32 	%f618, %f616, %f617;
	sub.f32 	%f619, %f1892, %f618;
	add.s64 	%rd78, %rd72, %rd77;
	ld.global.f32 	%f620, [%rd78];
	add.s64 	%rd80, %rd74, %rd79;
	ld.global.f32 	%f621, [%rd80];
	mul.f32 	%f622, %f620, %f621;
	sub.f32 	%f1891, %f615, %f622;
	add.s64 	%rd81, %rd75, %rd77;
	ld.global.f32 	%f623, [%rd81];
	add.s64 	%rd82, %rd76, %rd79;
	ld.global.f32 	%f624, [%rd82];
	mul.f32 	%f625, %f623, %f624;
	sub.f32 	%f1892, %f619, %f625;
	add.s32 	%r686, %r686, 2;
$L__BB2_28:
	setp.eq.s32 	%p125, %r29, 0;
	@%p125 bra 	$L__BB2_30;
	mad.lo.s32 	%r387, %r686, %r6, %r39;
	mul.wide.s32 	%rd83, %r387, 4;
	add.s64 	%rd84, %rd4, %rd83;
	ld.global.f32 	%f626, [%rd84];
	mad.lo.s32 	%r388, %r686, %r7, %r40;
	mul.wide.s32 	%rd85, %r388, 4;
	add.s64 	%rd86, %rd3, %rd85;
	ld.global.f32 	%f627, [%rd86];
	mul.f32 	%f628, %f626, %f627;
	sub.f32 	%f1891, %f1891, %f628;
	add.s64 	%rd87, %rd2, %rd83;
	ld.global.f32 	%f629, [%rd87];
	add.s64 	%rd88, %rd1, %rd85;
	ld.global.f32 	%f630, [%rd88];
	mul.f32 	%f631, %f629, %f630;
	sub.f32 	%f1892, %f1892, %f631;
$L__BB2_30:
	add.f32 	%f1857, %f1857, 0f3F800000;
	bra.uni 	$L__BB2_17;
$L__BB2_31:
	sub.s32 	%r47, %r9, %r8;
	add.s32 	%r355, %r47, 1;
	and.b32  	%r48, %r355, 3;
	add.s32 	%r49, %r8, 1;
	add.s32 	%r50, %r8, 2;
	add.s32 	%r51, %r8, 3;
	mov.f32 	%f1857, 0f00000000;
	mov.u32 	%r688, %r8;
$L__BB2_32:
	setp.eq.s32 	%p38, %r48, 0;
	add.s32 	%r356, %r688, %r350;
	setp.lt.s32 	%p39, %r356, %r343;
	setp.gt.s32 	%p40, %r356, -1;
	and.pred  	%p5, %p39, %p40;
	add.s32 	%r357, %r688, %r5;
	setp.lt.s32 	%p41, %r357, %r338;
	setp.gt.s32 	%p42, %r357, -1;
	and.pred  	%p6, %p41, %p42;
	mov.u32 	%r689, %r8;
	@%p38 bra 	$L__BB2_36;
	setp.eq.s32 	%p43, %r48, 1;
	add.s32 	%r358, %r8, %r1;
	setp.lt.s32 	%p44, %r358, %r337;
	setp.gt.s32 	%p45, %r358, -1;
	and.pred  	%p46, %p44, %p45;
	add.s32 	%r359, %r8, %r4;
	setp.lt.s32 	%p48, %r359, %r339;
	setp.gt.s32 	%p49, %r359, -1;
	and.pred  	%p50, %p48, %p49;
	add.f32 	%f484, %f1857, 0f3F800000;
	selp.f32 	%f485, %f484, %f1857, %p50;
	selp.f32 	%f486, %f485, %f1857, %p6;
	selp.f32 	%f487, %f486, %f1857, %p46;
	selp.f32 	%f1857, %f487, %f1857, %p5;
	mov.u32 	%r689, %r49;
	@%p43 bra 	$L__BB2_36;
	setp.eq.s32 	%p52, %r48, 2;
	add.s32 	%r361, %r358, 1;
	setp.lt.s32 	%p53, %r361, %r337;
	setp.gt.s32 	%p54, %r361, -1;
	and.pred  	%p55, %p53, %p54;
	add.s32 	%r363, %r359, 1;
	setp.lt.s32 	%p57, %r363, %r339;
	setp.gt.s32 	%p58, %r363, -1;
	and.pred  	%p59, %p57, %p58;
	add.f32 	%f488, %f1857, 0f3F800000;
	selp.f32 	%f489, %f488, %f1857, %p59;
	selp.f32 	%f490, %f489, %f1857, %p6;
	selp.f32 	%f491, %f490, %f1857, %p55;
	selp.f32 	%f1857, %f491, %f1857, %p5;
	mov.u32 	%r689, %r50;
	@%p52 bra 	$L__BB2_36;
	add.s32 	%r365, %r358, 2;
	setp.lt.s32 	%p61, %r365, %r337;
	setp.gt.s32 	%p62, %r365, -1;
	and.pred  	%p63, %p61, %p62;
	add.s32 	%r367, %r359, 2;
	setp.lt.s32 	%p65, %r367, %r339;
	setp.gt.s32 	%p66, %r367, -1;
	and.pred  	%p67, %p65, %p66;
	add.f32 	%f492, %f1857, 0f3F800000;
	selp.f32 	%f493, %f492, %f1857, %p67;
	selp.f32 	%f494, %f493, %f1857, %p6;
	selp.f32 	%f495, %f494, %f1857, %p63;
	selp.f32 	%f1857, %f495, %f1857, %p5;
	mov.u32 	%r689, %r51;
$L__BB2_36:
	setp.lt.u32 	%p69, %r47, 3;
	@%p69 bra 	$L__BB2_38;
$L__BB2_37:
	add.s32 	%r368, %r689, %r1;
	setp.lt.s32 	%p70, %r368, %r337;
	setp.gt.s32 	%p71, %r368, -1;
	and.pred  	%p72, %p70, %p71;
	add.s32 	%r369, %r689, %r4;
	setp.lt.s32 	%p74, %r369, %r339;
	setp.gt.s32 	%p75, %r369, -1;
	and.pred  	%p76, %p74, %p75;
	add.f32 	%f496, %f1857, 0f3F800000;
	selp.f32 	%f497, %f496, %f1857, %p76;
	selp.f32 	%f498, %f497, %f1857, %p6;
	selp.f32 	%f499, %f498, %f1857, %p72;
	selp.f32 	%f500, %f499, %f1857, %p5;
	add.s32 	%r370, %r368, 1;
	setp.lt.s32 	%p78, %r370, %r337;
	setp.gt.s32 	%p79, %r370, -1;
	and.pred  	%p80, %p78, %p79;
	add.s32 	%r371, %r369, 1;
	setp.lt.s32 	%p82, %r371, %r339;
	setp.gt.s32 	%p83, %r371, -1;
	and.pred  	%p84, %p82, %p83;
	add.f32 	%f501, %f500, 0f3F800000;
	selp.f32 	%f502, %f501, %f500, %p84;
	selp.f32 	%f503, %f502, %f500, %p6;
	selp.f32 	%f504, %f503, %f500, %p80;
	selp.f32 	%f505, %f504, %f500, %p5;
	add.s32 	%r372, %r368, 2;
	setp.lt.s32 	%p86, %r372, %r337;
	setp.gt.s32 	%p87, %r372, -1;
	and.pred  	%p88, %p86, %p87;
	add.s32 	%r373, %r369, 2;
	setp.lt.s32 	%p90, %r373, %r339;
	setp.gt.s32 	%p91, %r373, -1;
	and.pred  	%p92, %p90, %p91;
	add.f32 	%f506, %f505, 0f3F800000;
	selp.f32 	%f507, %f506, %f505, %p92;
	selp.f32 	%f508, %f507, %f505, %p6;
	selp.f32 	%f509, %f508, %f505, %p88;
	selp.f32 	%f510, %f509, %f505, %p5;
	add.s32 	%r374, %r689, 3;
	add.s32 	%r375, %r368, 3;
	setp.lt.s32 	%p94, %r375, %r337;
	setp.gt.s32 	%p95, %r375, -1;
	and.pred  	%p96, %p94, %p95;
	add.s32 	%r376, %r369, 3;
	setp.lt.s32 	%p98, %r376, %r339;
	setp.gt.s32 	%p99, %r376, -1;
	and.pred  	%p100, %p98, %p99;
	add.f32 	%f511, %f510, 0f3F800000;
	selp.f32 	%f512, %f511, %f510, %p100;
	selp.f32 	%f513, %f512, %f510, %p6;
	selp.f32 	%f514, %f513, %f510, %p96;
	selp.f32 	%f1857, %f514, %f510, %p5;
	add.s32 	%r689, %r689, 4;
	setp.ne.s32 	%p102, %r374, %r9;
	@%p102 bra 	$L__BB2_37;
$L__BB2_38:
	add.s32 	%r56, %r688, 1;
	setp.ne.s32 	%p103, %r688, %r9;
	mov.f32 	%f1891, 0f00000000;
	mov.u32 	%r688, %r56;
	mov.f32 	%f1892, %f1891;
	@%p103 bra 	$L__BB2_32;
$L__BB2_39:
	add.f32 	%f1902, %f1891, %f1892;
$L__BB2_40:
	ld.param.u32 	%r674, [patch_match_param_12];
	div.rn.f32 	%f700, %f1902, %f1857;
	setp.ge.f32 	%p167, %f700, 0f4F000000;
	selp.f32 	%f701, 0f4F000000, %f700, %p167;
	cvta.to.global.u64 	%rd137, %rd8;
	add.s64 	%rd7, %rd137, %rd14;
	st.global.f32 	[%rd7], %f701;
	setp.lt.s32 	%p168, %r674, 1;
	@%p168 bra 	$L__BB2_252;
	xor.b32  	%r400, %r1, -1429050551;
	mul.lo.s32 	%r401, %r400, 1099087573;
	setp.gt.s32 	%p169, %r1, -1;
	selp.b32 	%r402, -644748465, -1947113066, %p169;
	add.s32 	%r57, %r9, 1;
	sub.s32 	%r403, %r57, %r8;
	sub.s32 	%r58, %r9, %r8;
	add.s32 	%r59, %r335, -1;
	and.b32  	%r60, %r335, 7;
	add.s32 	%r61, %r60, -1;
	and.b32  	%r62, %r335, 3;
	add.s32 	%r63, %r62, -1;
	and.b32  	%r64, %r403, 3;
	add.s32 	%r65, %r8, %r1;
	add.s32 	%r66, %r8, 1;
	add.s32 	%r67, %r8, 3;
	and.b32  	%r68, %r335, 2147483640;
	and.b32  	%r69, %r335, 1;
	and.b32  	%r70, %r403, 1;
	mov.f32 	%f702, 0f00000000;
	div.rn.f32 	%f703, %f702, 0f00000000;
	setp.ge.f32 	%p170, %f703, 0f4F000000;
	selp.f32 	%f80, 0f4F000000, %f703, %p170;
	add.s32 	%r786, %r401, 5783321;
	xor.b32  	%r787, %r402, 88675123;
	add.s32 	%r788, %r402, 521288629;
	xor.b32  	%r789, %r401, 362436069;
	add.s32 	%r790, %r401, 123456789;
	add.s32 	%r404, %r402, %r401;
	add.s32 	%r791, %r404, 6615241;
	mov.b32 	%r691, 0;
	mul.wide.s32 	%rd237, %r6, 4;
	mul.wide.s32 	%rd239, %r7, 4;
$L__BB2_42:
	ld.global.u32 	%r406, [%rd6];
	and.b32  	%r738, %r406, 2047;
	shr.u32 	%r407, %r406, 11;
	and.b32  	%r739, %r407, 2047;
	ld.global.f32 	%f2018, [%rd7];
	mov.b32 	%r707, 8;
$L__BB2_43:
	mov.u32 	%r101, %r707;
	sub.s32 	%r408, %r1, %r101;
	setp.ge.s32 	%p171, %r408, %r337;
	setp.lt.s32 	%p172, %r1, %r101;
	or.pred  	%p173, %p172, %p171;
	@%p173 bra 	$L__BB2_100;
	sub.s32 	%r409, %r3, %r101;
	mul.wide.s32 	%rd139, %r409, 4;
	add.s64 	%rd140, %rd5, %rd139;
	ld.global.u32 	%r410, [%rd140];
	and.b32  	%r104, %r410, 2047;
	add.s32 	%r105, %r104, %r101;
	shr.u32 	%r412, %r410, 11;
	and.b32  	%r106, %r412, 2047;
	setp.ge.s32 	%p174, %r106, %r338;
	setp.ge.s32 	%p175, %r105, %r339;
	or.pred  	%p176, %p174, %p175;
	@%p176 bra 	$L__BB2_100;
	setp.lt.s32 	%p177, %r9, %r8;
	mov.f32 	%f1915, 0f00000000;
	mov.f32 	%f1960, %f1915;
	@%p177 bra 	$L__BB2_99;
	setp.ne.s32 	%p178, %r335, 3;
	@%p178 bra 	$L__BB2_71;
	add.s32 	%r107, %r8, %r105;
	mov.f32 	%f1950, 0f00000000;
	mov.u32 	%r710, %r8;
	mov.f32 	%f1915, %f1950;
	mov.f32 	%f1949, %f1950;
$L__BB2_48:
	setp.eq.s32 	%p248, %r70, 0;
	add.s32 	%r442, %r710, %r350;
	setp.lt.s32 	%p249, %r442, %r343;
	setp.gt.s32 	%p250, %r442, -1;
	and.pred  	%p7, %p249, %p250;
	add.s32 	%r443, %r710, %r106;
	setp.lt.s32 	%p251, %r443, %r338;
	setp.gt.s32 	%p252, %r443, -1;
	and.pred  	%p8, %p251, %p252;
	mul.lo.s32 	%r109, %r442, %r337;
	mul.lo.s32 	%r110, %r443, %r339;
	mov.u32 	%r712, %r8;
	@%p248 bra 	$L__BB2_51;
	setp.lt.s32 	%p253, %r65, %r337;
	setp.gt.s32 	%p254, %r65, -1;
	and.pred  	%p255, %p253, %p254;
	and.pred  	%p256, %p7, %p255;
	and.pred  	%p257, %p256, %p8;
	setp.lt.s32 	%p258, %r107, %r339;
	setp.gt.s32 	%p259, %r107, -1;
	and.pred  	%p260, %p258, %p259;
	and.pred  	%p261, %p257, %p260;
	not.pred 	%p262, %p261;
	mov.u32 	%r712, %r66;
	@%p262 bra 	$L__BB2_51;
	add.s32 	%r444, %r65, %r109;
	add.s32 	%r445, %r107, %r110;
	mul.wide.s32 	%rd215, %r444, 4;
	add.s64 	%rd216, %rd4, %rd215;
	ld.global.f32 	%f868, [%rd216];
	mul.wide.s32 	%rd217, %r445, 4;
	add.s64 	%rd218, %rd3, %rd217;
	ld.global.f32 	%f869, [%rd218];
	sub.f32 	%f870, %f868, %f869;
	fma.rn.f32 	%f871, %f870, %f870, %f1949;
	add.s64 	%rd219, %rd2, %rd215;
	ld.global.f32 	%f872, [%rd219];
	add.s64 	%rd220, %rd1, %rd217;
	ld.global.f32 	%f873, [%rd220];
	sub.f32 	%f874, %f872, %f873;
	fma.rn.f32 	%f875, %f874, %f874, %f1950;
	mul.wide.s32 	%rd221, %r6, 4;
	add.s64 	%rd222, %rd216, %rd221;
	ld.global.f32 	%f876, [%rd222];
	mul.wide.s32 	%rd223, %r7, 4;
	add.s64 	%rd224, %rd218, %rd223;
	ld.global.f32 	%f877, [%rd224];
	sub.f32 	%f878, %f876, %f877;
	fma.rn.f32 	%f879, %f878, %f878, %f871;
	add.s64 	%rd225, %rd219, %rd221;
	ld.global.f32 	%f880, [%rd225];
	add.s64 	%rd226, %rd220, %rd223;
	ld.global.f32 	%f881, [%rd226];
	sub.f32 	%f882, %f880, %f881;
	fma.rn.f32 	%f883, %f882, %f882, %f875;
	add.s64 	%rd227, %rd222, %rd221;
	ld.global.f32 	%f884, [%rd227];
	add.s64 	%rd228, %rd224, %rd223;
	ld.global.f32 	%f885, [%rd228];
	sub.f32 	%f886, %f884, %f885;
	fma.rn.f32 	%f1949, %f886, %f886, %f879;
	add.s64 	%rd229, %rd225, %rd221;
	ld.global.f32 	%f887, [%rd229];
	add.s64 	%rd230, %rd226, %rd223;
	ld.global.f32 	%f888, [%rd230];
	sub.f32 	%f889, %f887, %f888;
	fma.rn.f32 	%f1950, %f889, %f889, %f883;
	add.f32 	%f1915, %f1915, 0f3F800000;
$L__BB2_51:
	setp.eq.s32 	%p263, %r58, 0;
	@%p263 bra 	$L__BB2_70;
$L__BB2_52:
	add.s32 	%r113, %r712, %r1;
	setp.lt.s32 	%p264, %r113, %r337;
	setp.gt.s32 	%p265, %r113, -1;
	and.pred  	%p266, %p264, %p265;
	and.pred  	%p268, %p7, %p266;
	and.pred  	%p269, %p268, %p8;
	add.s32 	%r114, %r712, %r105;
	setp.lt.s32 	%p270, %r114, %r339;
	setp.gt.s32 	%p271, %r114, -1;
	and.pred  	%p272, %p270, %p271;
	and.pred  	%p274, %p269, %p272;
	@%p274 bra 	$L__BB2_254;
$L__BB2_53:
	add.s32 	%r115, %r113, 1;
	setp.lt.s32 	%p275, %r115, %r337;
	setp.gt.s32 	%p276, %r115, -1;
	and.pred  	%p277, %p275, %p276;
	and.pred  	%p278, %p7, %p277;
	and.pred  	%p279, %p278, %p8;
	add.s32 	%r116, %r114, 1;
	setp.lt.s32 	%p280, %r116, %r339;
	setp.gt.s32 	%p281, %r116, -1;
	and.pred  	%p282, %p280, %p281;
	and.pred  	%p283, %p279, %p282;
	not.pred 	%p284, %p283;
	@%p284 bra 	$L__BB2_69;
	add.s32 	%r448, %r115, %r109;
	add.s32 	%r449, %r116, %r110;
	mul.wide.s32 	%rd247, %r448, 4;
	add.s64 	%rd248, %rd4, %rd247;
	ld.global.f32 	%f912, [%rd248];
	mul.wide.s32 	%rd249, %r449, 4;
	add.s64 	%rd250, %rd3, %rd249;
	ld.global.f32 	%f913, [%rd250];
	sub.f32 	%f914, %f912, %f913;
	fma.rn.f32 	%f915, %f914, %f914, %f1949;
	add.s64 	%rd251, %rd2, %rd247;
	ld.global.f32 	%f916, [%rd251];
	add.s64 	%rd252, %rd1, %rd249;
	ld.global.f32 	%f917, [%rd252];
	sub.f32 	%f918, %f916, %f917;
	fma.rn.f32 	%f919, %f918, %f918, %f1950;
	mul.wide.s32 	%rd253, %r6, 4;
	add.s64 	%rd254, %rd248, %rd253;
	ld.global.f32 	%f920, [%rd254];
	mul.wide.s32 	%rd255, %r7, 4;
	add.s64 	%rd256, %rd250, %rd255;
	ld.global.f32 	%f921, [%rd256];
	sub.f32 	%f922, %f920, %f921;
	fma.rn.f32 	%f923, %f922, %f922, %f915;
	add.s64 	%rd257, %rd251, %rd253;
	ld.global.f32 	%f924, [%rd257];
	add.s64 	%rd258, %rd252, %rd255;
	ld.global.f32 	%f925, [%rd258];
	sub.f32 	%f926, %f924, %f925;
	fma.rn.f32 	%f927, %f926, %f926, %f919;
	add.s64 	%rd259, %rd254, %rd253;
	ld.global.f32 	%f928, [%rd259];
	add.s64 	%rd260, %rd256, %rd255;
	ld.global.f32 	%f929, [%rd260];
	sub.f32 	%f930, %f928, %f929;
	fma.rn.f32 	%f1949, %f930, %f930, %f923;
	add.s64 	%rd261, %rd257, %rd253;
	ld.global.f32 	%f931, [%rd261];
	add.s64 	%rd262, %rd258, %rd255;
	ld.global.f32 	%f932, [%rd262];
	sub.f32 	%f933, %f931, %f932;
	fma.rn.f32 	%f1950, %f933, %f933, %f927;
	add.f32 	%f1915, %f1915, 0f3F800000;
	bra.uni 	$L__BB2_69;
$L__BB2_55:
	ld.param.u32 	%r676, [patch_match_param_13];
	setp.lt.s32 	%p670, %r676, 1;
	@%p670 bra 	$L__BB2_251;
	setp.lt.s32 	%p671, %r9, %r8;
	@%p671 bra 	$L__BB2_67;
	ld.param.u32 	%r765, [patch_match_param_13];
$L__BB2_58:
	mov.u32 	%r278, %r790;
	mov.u32 	%r790, %r788;
	mov.u32 	%r279, %r789;
	mov.u32 	%r788, %r786;
	mov.u32 	%r789, %r787;
	mov.u32 	%r274, %r765;
	setp.ne.s32 	%p672, %r335, 3;
	sub.s32 	%r571, %r738, %r274;
	max.s32 	%r572, %r571, 0;
	add.s32 	%r573, %r738, %r274;
	add.s32 	%r574, %r573, 1;
	min.s32 	%r575, %r574, %r339;
	sub.s32 	%r576, %r739, %r274;
	max.s32 	%r577, %r576, 0;
	add.s32 	%r578, %r739, %r274;
	add.s32 	%r579, %r578, 1;
	min.s32 	%r580, %r579, %r338;
	shr.u32 	%r581, %r278, 2;
	xor.b32  	%r582, %r581, %r278;
	shl.b32 	%r583, %r788, 4;
	shl.b32 	%r584, %r582, 1;
	xor.b32  	%r585, %r583, %r584;
	xor.b32  	%r586, %r585, %r788;
	xor.b32  	%r787, %r586, %r582;
	add.s32 	%r587, %r791, %r787;
	add.s32 	%r588, %r587, 362437;
	cvt.rn.f32.u32 	%f1605, %r588;
	fma.rn.f32 	%f1606, %f1605, 0f2F800000, 0f2F000000;
	sub.s32 	%r589, %r575, %r572;
	cvt.rn.f32.s32 	%f1607, %r589;
	mul.f32 	%f1608, %f1606, %f1607;
	cvt.rzi.s32.f32 	%r590, %f1608;
	rem.s32 	%r591, %r590, %r589;
	add.s32 	%r284, %r591, %r572;
	shr.u32 	%r592, %r279, 2;
	xor.b32  	%r593, %r592, %r279;
	shl.b32 	%r594, %r787, 4;
	shl.b32 	%r595, %r593, 1;
	xor.b32  	%r596, %r595, %r594;
	xor.b32  	%r597, %r596, %r593;
	xor.b32  	%r786, %r597, %r787;
	add.s32 	%r791, %r791, 724874;
	add.s32 	%r598, %r786, %r791;
	cvt.rn.f32.u32 	%f1609, %r598;
	fma.rn.f32 	%f1610, %f1609, 0f2F800000, 0f2F000000;
	sub.s32 	%r599, %r580, %r577;
	cvt.rn.f32.s32 	%f1611, %r599;
	mul.f32 	%f1612, %f1610, %f1611;
	cvt.rzi.s32.f32 	%r600, %f1612;
	rem.s32 	%r601, %r600, %r599;
	add.s32 	%r287, %r601, %r577;
	@%p672 bra 	$L__BB2_224;
	add.s32 	%r288, %r8, %r284;
	mov.f32 	%f2172, 0f00000000;
	mov.u32 	%r774, %r8;
	mov.f32 	%f2137, %f2172;
	mov.f32 	%f2171, %f2172;
$L__BB2_60:
	setp.eq.s32 	%p758, %r70, 0;
	add.s32 	%r631, %r774, %r350;
	setp.lt.s32 	%p759, %r631, %r343;
	setp.gt.s32 	%p760, %r631, -1;
	and.pred  	%p26, %p759, %p760;
	add.s32 	%r632, %r774, %r287;
	setp.lt.s32 	%p761, %r632, %r338;
	setp.gt.s32 	%p762, %r632, -1;
	and.pred  	%p27, %p761, %p762;
	mul.lo.s32 	%r290, %r631, %r337;
	mul.lo.s32 	%r291, %r632, %r339;
	mov.u32 	%r776, %r8;
	@%p758 bra 	$L__BB2_63;
	setp.lt.s32 	%p763, %r65, %r337;
	setp.gt.s32 	%p764, %r65, -1;
	and.pred  	%p765, %p763, %p764;
	and.pred  	%p766, %p26, %p765;
	and.pred  	%p767, %p766, %p27;
	setp.lt.s32 	%p768, %r288, %r339;
	setp.gt.s32 	%p769, %r288, -1;
	and.pred  	%p770, %p768, %p769;
	and.pred  	%p771, %p767, %p770;
	not.pred 	%p772, %p771;
	mov.u32 	%r776, %r66;
	@%p772 bra 	$L__BB2_63;
	add.s32 	%r633, %r65, %r290;
	add.s32 	%r634, %r288, %r291;
	mul.wide.s32 	%rd709, %r633, 4;
	add.s64 	%rd710, %rd4, %rd709;
	ld.global.f32 	%f1768, [%rd710];
	mul.wide.s32 	%rd711, %r634, 4;
	add.s64 	%rd712, %rd3, %rd711;
	ld.global.f32 	%f1769, [%rd712];
	sub.f32 	%f1770, %f1768, %f1769;
	fma.rn.f32 	%f1771, %f1770, %f1770, %f2171;
	add.s64 	%rd713, %rd2, %rd709;
	ld.global.f32 	%f1772, [%rd713];
	add.s64 	%rd714, %rd1, %rd711;
	ld.global.f32 	%f1773, [%rd714];
	sub.f32 	%f1774, %f1772, %f1773;
	fma.rn.f32 	%f1775, %f1774, %f1774, %f2172;
	mul.wide.s32 	%rd715, %r6, 4;
	add.s64 	%rd716, %rd710, %rd715;
	ld.global.f32 	%f1776, [%rd716];
	mul.wide.s32 	%rd717, %r7, 4;
	add.s64 	%rd718, %rd712, %rd717;
	ld.global.f32 	%f1777, [%rd718];
	sub.f32 	%f1778, %f1776, %f1777;
	fma.rn.f32 	%f1779, %f1778, %f1778, %f1771;
	add.s64 	%rd719, %rd713, %rd715;
	ld.global.f32 	%f1780, [%rd719];
	add.s64 	%rd720, %rd714, %rd717;
	ld.global.f32 	%f1781, [%rd720];
	sub.f32 	%f1782, %f1780, %f1781;
	fma.rn.f32 	%f1783, %f1782, %f1782, %f1775;
	add.s64 	%rd721, %rd716, %rd715;
	ld.global.f32 	%f1784, [%rd721];
	add.s64 	%rd722, %rd718, %rd717;
	ld.global.f32 	%f1785, [%rd722];
	sub.f32 	%f1786, %f1784, %f1785;
	fma.rn.f32 	%f2171, %f1786, %f1786, %f1779;
	add.s64 	%rd723, %rd719, %rd715;
	ld.global.f32 	%f1787, [%rd723];
	add.s64 	%rd724, %rd720, %rd717;
	ld.global.f32 	%f1788, [%rd724];
	sub.f32 	%f1789, %f1787, %f1788;
	fma.rn.f32 	%f2172, %f1789, %f1789, %f1783;
	add.f32 	%f2137, %f2137, 0f3F800000;
$L__BB2_63:
	setp.eq.s32 	%p773, %r58, 0;
	@%p773 bra 	$L__BB2_223;
$L__BB2_64:
	add.s32 	%r294, %r776, %r1;
	setp.lt.s32 	%p774, %r294, %r337;
	setp.gt.s32 	%p775, %r294, -1;
	and.pred  	%p776, %p774, %p775;
	and.pred  	%p778, %p26, %p776;
	and.pred  	%p779, %p778, %p27;
	add.s32 	%r295, %r776, %r284;
	setp.lt.s32 	%p780, %r295, %r339;
	setp.gt.s32 	%p781, %r295, -1;
	and.pred  	%p782, %p780, %p781;
	and.pred  	%p784, %p779, %p782;
	@%p784 bra 	$L__BB2_257;
$L__BB2_65:
	add.s32 	%r296, %r294, 1;
	setp.lt.s32 	%p785, %r296, %r337;
	setp.gt.s32 	%p786, %r296, -1;
	and.pred  	%p787, %p785, %p786;
	and.pred  	%p788, %p26, %p787;
	and.pred  	%p789, %p788, %p27;
	add.s32 	%r297, %r295, 1;
	setp.lt.s32 	%p790, %r297, %r339;
	setp.gt.s32 	%p791, %r297, -1;
	and.pred  	%p792, %p790, %p791;
	and.pred  	%p793, %p789, %p792;
	not.pred 	%p794, %p793;
	@%p794 bra 	$L__BB2_222;
	add.s32 	%r637, %r296, %r290;
	add.s32 	%r638, %r297, %r291;
	mul.wide.s32 	%rd741, %r637, 4;
	add.s64 	%rd742, %rd4, %rd741;
	ld.global.f32 	%f1812, [%rd742];
	mul.wide.s32 	%rd743, %r638, 4;
	add.s64 	%rd744, %rd3, %rd743;
	ld.global.f32 	%f1813, [%rd744];
	sub.f32 	%f1814, %f1812, %f1813;
	fma.rn.f32 	%f1815, %f1814, %f1814, %f2171;
	add.s64 	%rd745, %rd2, %rd741;
	ld.global.f32 	%f1816, [%rd745];
	add.s64 	%rd746, %rd1, %rd743;
	ld.global.f32 	%f1817, [%rd746];
	sub.f32 	%f1818, %f1816, %f1817;
	fma.rn.f32 	%f1819, %f1818, %f1818, %f2172;
	mul.wide.s32 	%rd747, %r6, 4;
	add.s64 	%rd748, %rd742, %rd747;
	ld.global.f32 	%f1820, [%rd748];
	mul.wide.s32 	%rd749, %r7, 4;
	add.s64 	%rd750, %rd744, %rd749;
	ld.global.f32 	%f1821, [%rd750];
	sub.f32 	%f1822, %f1820, %f1821;
	fma.rn.f32 	%f1823, %f1822, %f1822, %f1815;
	add.s64 	%rd751, %rd745, %rd747;
	ld.global.f32 	%f1824, [%rd751];
	add.s64 	%rd752, %rd746, %rd749;
	ld.global.f32 	%f1825, [%rd752];
	sub.f32 	%f1826, %f1824, %f1825;
	fma.rn.f32 	%f1827, %f1826, %f1826, %f1819;
	add.s64 	%rd753, %rd748, %rd747;
	ld.global.f32 	%f1828, [%rd753];
	add.s64 	%rd754, %rd750, %rd749;
	ld.global.f32 	%f1829, [%rd754];
	sub.f32 	%f1830, %f1828, %f1829;
	fma.rn.f32 	%f2171, %f1830, %f1830, %f1823;
	add.s64 	%rd755, %rd751, %rd747;
	ld.global.f32 	%f1831, [%rd755];
	add.s64 	%rd756, %rd752, %rd749;
	ld.global.f32 	%f1832, [%rd756];
	sub.f32 	%f1833, %f1831, %f1832;
	fma.rn.f32 	%f2172, %f1833, %f1833, %f1827;
	add.f32 	%f2137, %f2137, 0f3F800000;
	bra.uni 	$L__BB2_222;
$L__BB2_67:
	ld.param.u32 	%r698, [patch_match_param_13];
	mov.u32 	%r704, %r789;
	mov.u32 	%r706, %r790;
$L__BB2_68:
	mov.u32 	%r790, %r788;
	mov.u32 	%r788, %r786;
	mov.u32 	%r789, %r787;
	sub.s32 	%r639, %r738, %r698;
	max.s32 	%r640, %r639, 0;
	add.s32 	%r641, %r738, %r698;
	add.s32 	%r642, %r641, 1;
	min.s32 	%r643, %r642, %r339;
	sub.s32 	%r644, %r739, %r698;
	max.s32 	%r645, %r644, 0;
	add.s32 	%r646, %r739, %r698;
	add.s32 	%r647, %r646, 1;
	min.s32 	%r648, %r647, %r338;
	shr.u32 	%r649, %r706, 2;
	xor.b32  	%r650, %r649, %r706;
	shl.b32 	%r651, %r788, 4;
	shl.b32 	%r652, %r650, 1;
	xor.b32  	%r653, %r651, %r652;
	xor.b32  	%r654, %r653, %r788;
	xor.b32  	%r787, %r654, %r650;
	add.s32 	%r655, %r791, %r787;
	add.s32 	%r656, %r655, 362437;
	cvt.rn.f32.u32 	%f1838, %r656;
	fma.rn.f32 	%f1839, %f1838, 0f2F800000, 0f2F000000;
	sub.s32 	%r657, %r643, %r640;
	cvt.rn.f32.s32 	%f1840, %r657;
	mul.f32 	%f1841, %f1839, %f1840;
	cvt.rzi.s32.f32 	%r658, %f1841;
	rem.s32 	%r659, %r658, %r657;
	add.s32 	%r660, %r659, %r640;
	shr.u32 	%r661, %r704, 2;
	xor.b32  	%r662, %r661, %r704;
	shl.b32 	%r663, %r787, 4;
	shl.b32 	%r664, %r662, 1;
	xor.b32  	%r665, %r664, %r663;
	xor.b32  	%r666, %r665, %r662;
	xor.b32  	%r786, %r666, %r787;
	add.s32 	%r791, %r791, 724874;
	add.s32 	%r667, %r786, %r791;
	cvt.rn.f32.u32 	%f1842, %r667;
	fma.rn.f32 	%f1843, %f1842, 0f2F800000, 0f2F000000;
	sub.s32 	%r668, %r648, %r645;
	cvt.rn.f32.s32 	%f1844, %r668;
	mul.f32 	%f1845, %f1843, %f1844;
	cvt.rzi.s32.f32 	%r669, %f1845;
	rem.s32 	%r670, %r669, %r668;
	add.s32 	%r671, %r670, %r645;
	add.f32 	%f1846, %f80, 0f00800000;
	setp.lt.f32 	%p800, %f1846, %f2018;
	selp.b32 	%r738, %r660, %r738, %p800;
	selp.b32 	%r739, %r671, %r739, %p800;
	selp.f32 	%f2018, %f80, %f2018, %p800;
	shr.u32 	%r100, %r698, 1;
	setp.lt.u32 	%p801, %r698, 2;
	mov.u32 	%r698, %r100;
	mov.u32 	%r704, %r789;
	mov.u32 	%r706, %r790;
	@%p801 bra 	$L__BB2_251;
	bra.uni 	$L__BB2_68;
$L__BB2_69:
	add.s32 	%r712, %r712, 2;
	setp.eq.s32 	%p285, %r712, %r57;
	@%p285 bra 	$L__BB2_70;
	bra.uni 	$L__BB2_52;
$L__BB2_70:
	add.s32 	%r118, %r710, 1;
	setp.eq.s32 	%p286, %r710, %r9;
	mov.u32 	%r710, %r118;
	@%p286 bra 	$L__BB2_98;
	bra.uni 	$L__BB2_48;
$L__BB2_71:
	setp.lt.s32 	%p179, %r335, 1;
	@%p179 bra 	$L__BB2_89;
	mov.f32 	%f1950, 0f00000000;
	mov.u32 	%r713, %r8;
	mov.f32 	%f1915, %f1950;
	mov.f32 	%f1949, %f1950;
$L__BB2_73:
	add.s32 	%r430, %r713, %r350;
	setp.lt.s32 	%p224, %r430, %r343;
	setp.gt.s32 	%p225, %r430, -1;
	and.pred  	%p9, %p224, %p225;
	add.s32 	%r431, %r713, %r106;
	setp.lt.s32 	%p226, %r431, %r338;
	setp.gt.s32 	%p227, %r431, -1;
	and.pred  	%p10, %p226, %p227;
	mul.lo.s32 	%r121, %r430, %r337;
	mul.lo.s32 	%r122, %r431, %r339;
	mov.u32 	%r714, %r8;
$L__BB2_74:
	add.s32 	%r124, %r714, %r1;
	setp.lt.s32 	%p228, %r124, %r337;
	setp.gt.s32 	%p229, %r124, -1;
	and.pred  	%p230, %p228, %p229;
	and.pred  	%p232, %p9, %p230;
	and.pred  	%p233, %p232, %p10;
	add.s32 	%r125, %r714, %r105;
	setp.lt.s32 	%p234, %r125, %r339;
	setp.gt.s32 	%p235, %r125, -1;
	and.pred  	%p236, %p234, %p235;
	and.pred  	%p238, %p233, %p236;
	@%p238 bra 	$L__BB2_77;
$L__BB2_75:
	add.s32 	%r128, %r714, 1;
	setp.eq.s32 	%p246, %r714, %r9;
	mov.u32 	%r714, %r128;
	@%p246 bra 	$L__BB2_76;
	bra.uni 	$L__BB2_74;
$L__BB2_76:
	add.s32 	%r136, %r713, 1;
	setp.eq.s32 	%p247, %r713, %r9;
	mov.u32 	%r713, %r136;
	@%p247 bra 	$L__BB2_98;
	bra.uni 	$L__BB2_73;
$L__BB2_77:
	setp.lt.u32 	%p239, %r59, 7;
	add.s32 	%r129, %r124, %r121;
	add.s32 	%r130, %r125, %r122;
	mov.b32 	%r717, 0;
	@%p239 bra 	$L__BB2_80;
	mov.b32 	%r715, 0;
$L__BB2_79:
	.pragma "nounroll";
	mad.lo.s32 	%r434, %r715, %r6, %r129;
	mul.wide.s32 	%rd141, %r434, 4;
	add.s64 	%rd142, %rd4, %rd141;
	ld.global.f32 	%f752, [%rd142];
	mad.lo.s32 	%r435, %r715, %r7, %r130;
	mul.wide.s32 	%rd143, %r435, 4;
	add.s64 	%rd144, %rd3, %rd143;
	ld.global.f32 	%f753, [%rd144];
	mul.f32 	%f754, %f752, %f753;
	sub.f32 	%f755, %f1949, %f754;
	add.s64 	%rd145, %rd2, %rd141;
	ld.global.f32 	%f756, [%rd145];
	add.s64 	%rd146, %rd1, %rd143;
	ld.global.f32 	%f757, [%rd146];
	mul.f32 	%f758, %f756, %f757;
	sub.f32 	%f759, %f1950, %f758;
	mul.wide.s32 	%rd147, %r6, 4;
	add.s64 	%rd148, %rd142, %rd147;
	ld.global.f32 	%f760, [%rd148];
	mul.wide.s32 	%rd149, %r7, 4;
	add.s64 	%rd150, %rd144, %rd149;
	ld.global.f32 	%f761, [%rd150];
	mul.f32 	%f762, %f760, %f761;
	sub.f32 	%f763, %f755, %f762;
	add.s64 	%rd151, %rd145, %rd147;
	ld.global.f32 	%f764, [%rd151];
	add.s64 	%rd152, %rd146, %rd149;
	ld.global.f32 	%f765, [%rd152];
	mul.f32 	%f766, %f764, %f765;
	sub.f32 	%f767, %f759, %f766;
	add.s64 	%rd153, %rd148, %rd147;
	ld.global.f32 	%f768, [%rd153];
	add.s64 	%rd154, %rd150, %rd149;
	ld.global.f32 	%f769, [%rd154];
	mul.f32 	%f770, %f768, %f769;
	sub.f32 	%f771, %f763, %f770;
	add.s64 	%rd155, %rd151, %rd147;
	ld.global.f32 	%f772, [%rd155];
	add.s64 	%rd156, %rd152, %rd149;
	ld.global.f32 	%f773, [%rd156];
	mul.f32 	%f774, %f772, %f773;
	sub.f32 	%f775, %f767, %f774;
	add.s64 	%rd157, %rd153, %rd147;
	ld.global.f32 	%f776, [%rd157];
	add.s64 	%rd158, %rd154, %rd149;
	ld.global.f32 	%f777, [%rd158];
	mul.f32 	%f778, %f776, %f777;
	sub.f32 	%f779, %f771, %f778;
	add.s64 	%rd159, %rd155, %rd147;
	ld.global.f32 	%f780, [%rd159];
	add.s64 	%rd160, %rd156, %rd149;
	ld.global.f32 	%f781, [%rd160];
	mul.f32 	%f782, %f780, %f781;
	sub.f32 	%f783, %f775, %f782;
	add.s64 	%rd161, %rd157, %rd147;
	ld.global.f32 	%f784, [%rd161];
	add.s64 	%rd162, %rd158, %rd149;
	ld.global.f32 	%f785, [%rd162];
	mul.f32 	%f786, %f784, %f785;
	sub.f32 	%f787, %f779, %f786;
	add.s64 	%rd163, %rd159, %rd147;
	ld.global.f32 	%f788, [%rd163];
	add.s64 	%rd164, %rd160, %rd149;
	ld.global.f32 	%f789, [%rd164];
	mul.f32 	%f790, %f788, %f789;
	sub.f32 	%f791, %f783, %f790;
	add.s64 	%rd165, %rd161, %rd147;
	ld.global.f32 	%f792, [%rd165];
	add.s64 	%rd166, %rd162, %rd149;
	ld.global.f32 	%f793, [%rd166];
	mul.f32 	%f794, %f792, %f793;
	sub.f32 	%f795, %f787, %f794;
	add.s64 	%rd167, %rd163, %rd147;
	ld.global.f32 	%f796, [%rd167];
	add.s64 	%rd168, %rd164, %rd149;
	ld.global.f32 	%f797, [%rd168];
	mul.f32 	%f798, %f796, %f797;
	sub.f32 	%f799, %f791, %f798;
	add.s64 	%rd169, %rd165, %rd147;
	ld.global.f32 	%f800, [%rd169];
	add.s64 	%rd170, %rd166, %rd149;
	ld.global.f32 	%f801, [%rd170];
	mul.f32 	%f802, %f800, %f801;
	sub.f32 	%f803, %f795, %f802;
	add.s64 	%rd171, %rd167, %rd147;
	ld.global.f32 	%f804, [%rd171];
	add.s64 	%rd172, %rd168, %rd149;
	ld.global.f32 	%f805, [%rd172];
	mul.f32 	%f806, %f804, %f805;
	sub.f32 	%f807, %f799, %f806;
	add.s64 	%rd173, %rd169, %rd147;
	ld.global.f32 	%f808, [%rd173];
	add.s64 	%rd174, %rd170, %rd149;
	ld.global.f32 	%f809, [%rd174];
	mul.f32 	%f810, %f808, %f809;
	sub.f32 	%f1949, %f803, %f810;
	add.s64 	%rd175, %rd171, %rd147;
	ld.global.f32 	%f811, [%rd175];
	add.s64 	%rd176, %rd172, %rd149;
	ld.global.f32 	%f812, [%rd176];
	mul.f32 	%f813, %f811, %f812;
	sub.f32 	%f1950, %f807, %f813;
	add.s32 	%r715, %r715, 8;
	setp.eq.s32 	%p240, %r715, %r68;
	mov.u32 	%r717, %r68;
	@%p240 bra 	$L__BB2_80;
	bra.uni 	$L__BB2_79;
$L__BB2_80:
	setp.eq.s32 	%p241, %r60, 0;
	@%p241 bra 	$L__BB2_88;
	setp.lt.u32 	%p242, %r61, 3;
	@%p242 bra 	$L__BB2_83;
	mad.lo.s32 	%r436, %r717, %r6, %r129;
	mul.wide.s32 	%rd177, %r436, 4;
	add.s64 	%rd178, %rd4, %rd177;
	ld.global.f32 	%f815, [%rd178];
	mad.lo.s32 	%r437, %r717, %r7, %r130;
	mul.wide.s32 	%rd179, %r437, 4;
	add.s64 	%rd180, %rd3, %rd179;
	ld.global.f32 	%f816, [%rd180];
	mul.f32 	%f817, %f815, %f816;
	sub.f32 	%f818, %f1949, %f817;
	add.s64 	%rd181, %rd2, %rd177;
	ld.global.f32 	%f819, [%rd181];
	add.s64 	%rd182, %rd1, %rd179;
	ld.global.f32 	%f820, [%rd182];
	mul.f32 	%f821, %f819, %f820;
	sub.f32 	%f822, %f1950, %f821;
	mul.wide.s32 	%rd183, %r6, 4;
	add.s64 	%rd184, %rd178, %rd183;
	ld.global.f32 	%f823, [%rd184];
	mul.wide.s32 	%rd185, %r7, 4;
	add.s64 	%rd186, %rd180, %rd185;
	ld.global.f32 	%f824, [%rd186];
	mul.f32 	%f825, %f823, %f824;
	sub.f32 	%f826, %f818, %f825;
	add.s64 	%rd187, %rd181, %rd183;
	ld.global.f32 	%f827, [%rd187];
	add.s64 	%rd188, %rd182, %rd185;
	ld.global.f32 	%f828, [%rd188];
	mul.f32 	%f829, %f827, %f828;
	sub.f32 	%f830, %f822, %f829;
	add.s64 	%rd189, %rd184, %rd183;
	ld.global.f32 	%f831, [%rd189];
	add.s64 	%rd190, %rd186, %rd185;
	ld.global.f32 	%f832, [%rd190];
	mul.f32 	%f833, %f831, %f832;
	sub.f32 	%f834, %f826, %f833;
	add.s64 	%rd191, %rd187, %rd183;
	ld.global.f32 	%f835, [%rd191];
	add.s64 	%rd192, %rd188, %rd185;
	ld.global.f32 	%f836, [%rd192];
	mul.f32 	%f837, %f835, %f836;
	sub.f32 	%f838, %f830, %f837;
	add.s64 	%rd193, %rd189, %rd183;
	ld.global.f32 	%f839, [%rd193];
	add.s64 	%rd194, %rd190, %rd185;
	ld.global.f32 	%f840, [%rd194];
	mul.f32 	%f841, %f839, %f840;
	sub.f32 	%f1949, %f834, %f841;
	add.s64 	%rd195, %rd191, %rd183;
	ld.global.f32 	%f842, [%rd195];
	add.s64 	%rd196, %rd192, %rd185;
	ld.global.f32 	%f843, [%rd196];
	mul.f32 	%f844, %f842, %f843;
	sub.f32 	%f1950, %f838, %f844;
	add.s32 	%r717, %r717, 4;
$L__BB2_83:
	setp.eq.s32 	%p243, %r62, 0;
	@%p243 bra 	$L__BB2_88;
	setp.eq.s32 	%p244, %r63, 0;
	@%p244 bra 	$L__BB2_86;
	mad.lo.s32 	%r438, %r717, %r6, %r129;
	mul.wide.s32 	%rd197, %r438, 4;
	add.s64 	%rd198, %rd4, %rd197;
	ld.global.f32 	%f846, [%rd198];
	mad.lo.s32 	%r439, %r717, %r7, %r130;
	mul.wide.s32 	%rd199, %r439, 4;
	add.s64 	%rd200, %rd3, %rd199;
	ld.global.f32 	%f847, [%rd200];
	mul.f32 	%f848, %f846, %f847;
	sub.f32 	%f849, %f1949, %f848;
	add.s64 	%rd201, %rd2, %rd197;
	ld.global.f32 	%f850, [%rd201];
	add.s64 	%rd202, %rd1, %rd199;
	ld.global.f32 	%f851, [%rd202];
	mul.f32 	%f852, %f850, %f851;
	sub.f32 	%f853, %f1950, %f852;
	mul.wide.s32 	%rd203, %r6, 4;
	add.s64 	%rd204, %rd198, %rd203;
	ld.global.f32 	%f854, [%rd204];
	mul.wide.s32 	%rd205, %r7, 4;
	add.s64 	%rd206, %rd200, %rd205;
	ld.global.f32 	%f855, [%rd206];
	mul.f32 	%f856, %f854, %f855;
	sub.f32 	%f1949, %f849, %f856;
	add.s64 	%rd207, %rd201, %rd203;
	ld.global.f32 	%f857, [%rd207];
	add.s64 	%rd208, %rd202, %rd205;
	ld.global.f32 	%f858, [%rd208];
	mul.f32 	%f859, %f857, %f858;
	sub.f32 	%f1950, %f853, %f859;
	add.s32 	%r717, %r717, 2;
$L__BB2_86:
	setp.eq.s32 	%p245, %r69, 0;
	@%p245 bra 	$L__BB2_88;
	mad.lo.s32 	%r440, %r717, %r6, %r129;
	mul.wide.s32 	%rd209, %r440, 4;
	add.s64 	%rd210, %rd4, %rd209;
	ld.global.f32 	%f860, [%rd210];
	mad.lo.s32 	%r441, %r717, %r7, %r130;
	mul.wide.s32 	%rd211, %r441, 4;
	add.s64 	%rd212, %rd3, %rd211;
	ld.global.f32 	%f861, [%rd212];
	mul.f32 	%f862, %f860, %f861;
	sub.f32 	%f1949, %f1949, %f862;
	add.s64 	%rd213, %rd2, %rd209;
	ld.global.f32 	%f863, [%rd213];
	add.s64 	%rd214, %rd1, %rd211;
	ld.global.f32 	%f864, [%rd214];
	mul.f32 	%f865, %f863, %f864;
	sub.f32 	%f1950, %f1950, %f865;
$L__BB2_88:
	add.f32 	%f1915, %f1915, 0f3F800000;
	bra.uni 	$L__BB2_75;
$L__BB2_89:
	add.s32 	%r413, %r101, %r104;
	add.s32 	%r119, %r413, 3;
	mov.f32 	%f1915, 0f00000000;
	mov.u32 	%r719, %r8;
$L__BB2_90:
	setp.eq.s32 	%p180, %r64, 0;
	add.s32 	%r414, %r719, %r350;
	setp.lt.s32 	%p181, %r414, %r343;
	setp.gt.s32 	%p182, %r414, -1;
	and.pred  	%p11, %p181, %p182;
	add.s32 	%r415, %r719, %r106;
	setp.lt.s32 	%p183, %r415, %r338;
	setp.gt.s32 	%p184, %r415, -1;
	and.pred  	%p12, %p183, %p184;
	mov.u32 	%r720, %r8;
	@%p180 bra 	$L__BB2_94;
	setp.eq.s32 	%p185, %r64, 1;
	setp.lt.s32 	%p186, %r65, %r337;
	setp.gt.s32 	%p187, %r65, -1;
	add.s32 	%r416, %r8, %r105;
	setp.lt.s32 	%p188, %r416, %r339;
	setp.gt.s32 	%p189, %r416, -1;
	and.pred  	%p190, %p188, %p189;
	add.f32 	%f707, %f1915, 0f3F800000;
	selp.f32 	%f708, %f707, %f1915, %p190;
	selp.f32 	%f709, %f708, %f1915, %p12;
	selp.f32 	%f710, %f709, %f1915, %p187;
	selp.f32 	%f711, %f710, %f1915, %p186;
	selp.f32 	%f1915, %f711, %f1915, %p11;
	mov.u32 	%r720, %r66;
	@%p185 bra 	$L__BB2_94;
	add.s32 	%r720, %r8, 2;
	setp.eq.s32 	%p192, %r64, 2;
	add.s32 	%r417, %r65, 1;
	setp.lt.s32 	%p193, %r417, %r337;
	setp.gt.s32 	%p194, %r417, -1;
	add.s32 	%r418, %r8, %r105;
	add.s32 	%r419, %r418, 1;
	setp.lt.s32 	%p195, %r419, %r339;
	setp.gt.s32 	%p196, %r419, -1;
	and.pred  	%p197, %p195, %p196;
	add.f32 	%f712, %f1915, 0f3F800000;
	selp.f32 	%f713, %f712, %f1915, %p197;
	selp.f32 	%f714, %f713, %f1915, %p12;
	selp.f32 	%f715, %f714, %f1915, %p194;
	selp.f32 	%f716, %f715, %f1915, %p193;
	selp.f32 	%f1915, %f716, %f1915, %p11;
	@%p192 bra 	$L__BB2_94;
	add.s32 	%r420, %r65, 2;
	setp.lt.s32 	%p199, %r420, %r337;
	setp.gt.s32 	%p200, %r420, -1;
	add.s32 	%r422, %r418, 2;
	setp.lt.s32 	%p201, %r422, %r339;
	setp.gt.s32 	%p202, %r422, -1;
	and.pred  	%p203, %p201, %p202;
	add.f32 	%f717, %f1915, 0f3F800000;
	selp.f32 	%f718, %f717, %f1915, %p203;
	selp.f32 	%f719, %f718, %f1915, %p12;
	selp.f32 	%f720, %f719, %f1915, %p200;
	selp.f32 	%f721, %f720, %f1915, %p199;
	selp.f32 	%f1915, %f721, %f1915, %p11;
	mov.u32 	%r720, %r67;
$L__BB2_94:
	setp.lt.u32 	%p205, %r58, 3;
	@%p205 bra 	$L__BB2_97;
	sub.s32 	%r723, %r720, %r9;
	add.s32 	%r722, %r119, %r720;
	add.s32 	%r423, %r1, %r720;
	add.s32 	%r721, %r423, 3;
$L__BB2_96:
	add.s32 	%r424, %r721, -2;
	add.s32 	%r425, %r721, -3;
	setp.lt.s32 	%p206, %r425, %r337;
	setp.gt.s32 	%p207, %r425, -1;
	add.s32 	%r426, %r722, -2;
	add.s32 	%r427, %r722, -3;
	setp.lt.s32 	%p208, %r427, %r339;
	setp.gt.s32 	%p209, %r427, -1;
	add.f32 	%f722, %f1915, 0f3F800000;
	selp.f32 	%f723, %f722, %f1915, %p209;
	selp.f32 	%f724, %f723, %f1915, %p208;
	selp.f32 	%f725, %f724, %f1915, %p12;
	selp.f32 	%f726, %f725, %f1915, %p207;
	selp.f32 	%f727, %f726, %f1915, %p206;
	selp.f32 	%f728, %f727, %f1915, %p11;
	setp.lt.s32 	%p210, %r424, %r337;
	setp.gt.s32 	%p211, %r424, -1;
	setp.lt.s32 	%p212, %r426, %r339;
	setp.gt.s32 	%p213, %r426, -1;
	add.f32 	%f729, %f728, 0f3F800000;
	selp.f32 	%f730, %f729, %f728, %p213;
	selp.f32 	%f731, %f730, %f728, %p212;
	selp.f32 	%f732, %f731, %f728, %p12;
	selp.f32 	%f733, %f732, %f728, %p211;
	selp.f32 	%f734, %f733, %f728, %p210;
	selp.f32 	%f735, %f734, %f728, %p11;
	add.s32 	%r428, %r721, -1;
	setp.lt.s32 	%p214, %r428, %r337;
	setp.gt.s32 	%p215, %r428, -1;
	add.s32 	%r429, %r722, -1;
	setp.lt.s32 	%p216, %r429, %r339;
	setp.gt.s32 	%p217, %r429, -1;
	add.f32 	%f736, %f735, 0f3F800000;
	selp.f32 	%f737, %f736, %f735, %p217;
	selp.f32 	%f738, %f737, %f735, %p216;
	selp.f32 	%f739, %f738, %f735, %p12;
	selp.f32 	%f740, %f739, %f735, %p215;
	selp.f32 	%f741, %f740, %f735, %p214;
	selp.f32 	%f742, %f741, %f735, %p11;
	setp.lt.s32 	%p218, %r721, %r337;
	setp.gt.s32 	%p219, %r721, -1;
	setp.lt.s32 	%p220, %r722, %r339;
	setp.gt.s32 	%p221, %r722, -1;
	add.f32 	%f743, %f742, 0f3F800000;
	selp.f32 	%f744, %f743, %f742, %p221;
	selp.f32 	%f745, %f744, %f742, %p220;
	selp.f32 	%f746, %f745, %f742, %p12;
	selp.f32 	%f747, %f746, %f742, %p219;
	selp.f32 	%f748, %f747, %f742, %p218;
	selp.f32 	%f1915, %f748, %f742, %p11;
	add.s32 	%r723, %r723, 4;
	add.s32 	%r722, %r722, 4;
	add.s32 	%r721, %r721, 4;
	setp.ne.s32 	%p222, %r723, 1;
	@%p222 bra 	$L__BB2_96;
$L__BB2_97:
	add.s32 	%r149, %r719, 1;
	setp.ne.s32 	%p223, %r719, %r9;
	mov.f32 	%f1949, 0f00000000;
	mov.u32 	%r719, %r149;
	mov.f32 	%f1950, %f1949;
	@%p223 bra 	$L__BB2_90;
$L__BB2_98:
	add.f32 	%f1960, %f1949, %f1950;
$L__BB2_99:
	div.rn.f32 	%f934, %f1960, %f1915;
	setp.ge.f32 	%p287, %f934, 0f4F000000;
	selp.f32 	%f935, 0f4F000000, %f934, %p287;
	setp.lt.f32 	%p288, %f935, %f2018;
	selp.b32 	%r738, %r105, %r738, %p288;
	selp.b32 	%r739, %r106, %r739, %p288;
	selp.f32 	%f2018, %f935, %f2018, %p288;
	shl.b32 	%r450, %r739, 11;
	or.b32  	%r451, %r450, %r738;
	st.global.u32 	[%rd6], %r451;
	st.global.f32 	[%rd7], %f2018;
$L__BB2_100:
	add.s32 	%r452, %r101, %r1;
	setp.ge.s32 	%p289, %r452, %r337;
	@%p289 bra 	$L__BB2_142;
	shl.b32 	%r453, %r101, 2;
	cvt.u64.u32 	%rd263, %r453;
	add.s64 	%rd264, %rd6, %rd263;
	ld.global.u32 	%r454, [%rd264];
	and.b32  	%r455, %r454, 2047;
	sub.s32 	%r154, %r455, %r101;
	shr.u32 	%r456, %r454, 11;
	and.b32  	%r155, %r456, 2047;
	setp.ge.s32 	%p290, %r155, %r338;
	setp.gt.s32 	%p291, %r154, -1;
	setp.lt.s32 	%p292, %r154, %r339;
	and.pred  	%p293, %p291, %p292;
	not.pred 	%p295, %p293;
	or.pred  	%p296, %p290, %p295;
	@%p296 bra 	$L__BB2_142;
	setp.lt.s32 	%p297, %r9, %r8;
	mov.f32 	%f1972, 0f00000000;
	mov.f32 	%f2017, %f1972;
	@%p297 bra 	$L__BB2_141;
	setp.ne.s32 	%p298, %r335, 3;
	@%p298 bra 	$L__BB2_114;
	add.s32 	%r156, %r8, %r154;
	mov.f32 	%f2007, 0f00000000;
	mov.u32 	%r726, %r8;
	mov.f32 	%f1972, %f2007;
	mov.f32 	%f2006, %f2007;
$L__BB2_105:
	setp.eq.s32 	%p384, %r70, 0;
	add.s32 	%r486, %r726, %r350;
	setp.lt.s32 	%p385, %r486, %r343;
	setp.gt.s32 	%p386, %r486, -1;
	and.pred  	%p13, %p385, %p386;
	add.s32 	%r487, %r726, %r155;
	setp.lt.s32 	%p387, %r487, %r338;
	setp.gt.s32 	%p388, %r487, -1;
	and.pred  	%p14, %p387, %p388;
	mul.lo.s32 	%r158, %r486, %r337;
	mul.lo.s32 	%r159, %r487, %r339;
	mov.u32 	%r728, %r8;
	@%p384 bra 	$L__BB2_108;
	setp.lt.s32 	%p389, %r65, %r337;
	setp.gt.s32 	%p390, %r65, -1;
	and.pred  	%p391, %p389, %p390;
	and.pred  	%p392, %p13, %p391;
	and.pred  	%p393, %p392, %p14;
	setp.lt.s32 	%p394, %r156, %r339;
	setp.gt.s32 	%p395, %r156, -1;
	and.pred  	%p396, %p394, %p395;
	and.pred  	%p397, %p393, %p396;
	not.pred 	%p398, %p397;
	mov.u32 	%r728, %r66;
	@%p398 bra 	$L__BB2_108;
	add.s32 	%r488, %r65, %r158;
	add.s32 	%r489, %r156, %r159;
	mul.wide.s32 	%rd339, %r488, 4;
	add.s64 	%rd340, %rd4, %rd339;
	ld.global.f32 	%f1092, [%rd340];
	mul.wide.s32 	%rd341, %r489, 4;
	add.s64 	%rd342, %rd3, %rd341;
	ld.global.f32 	%f1093, [%rd342];
	sub.f32 	%f1094, %f1092, %f1093;
	fma.rn.f32 	%f1095, %f1094, %f1094, %f2006;
	add.s64 	%rd343, %rd2, %rd339;
	ld.global.f32 	%f1096, [%rd343];
	add.s64 	%rd344, %rd1, %rd341;
	ld.global.f32 	%f1097, [%rd344];
	sub.f32 	%f1098, %f1096, %f1097;
	fma.rn.f32 	%f1099, %f1098, %f1098, %f2007;
	mul.wide.s32 	%rd345, %r6, 4;
	add.s64 	%rd346, %rd340, %rd345;
	ld.global.f32 	%f1100, [%rd346];
	mul.wide.s32 	%rd347, %r7, 4;
	add.s64 	%rd348, %rd342, %rd347;
	ld.global.f32 	%f1101, [%rd348];
	sub.f32 	%f1102, %f1100, %f1101;
	fma.rn.f32 	%f1103, %f1102, %f1102, %f1095;
	add.s64 	%rd349, %rd343, %rd345;
	ld.global.f32 	%f1104, [%rd349];
	add.s64 	%rd350, %rd344, %rd347;
	ld.global.f32 	%f1105, [%rd350];
	sub.f32 	%f1106, %f1104, %f1105;
	fma.rn.f32 	%f1107, %f1106, %f1106, %f1099;
	add.s64 	%rd351, %rd346, %rd345;
	ld.global.f32 	%f1108, [%rd351];
	add.s64 	%rd352, %rd348, %rd347;
	ld.global.f32 	%f1109, [%rd352];
	sub.f32 	%f1110, %f1108, %f1109;
	fma.rn.f32 	%f2006, %f1110, %f1110, %f1103;
	add.s64 	%rd353, %rd349, %rd345;
	ld.global.f32 	%f1111, [%rd353];
	add.s64 	%rd354, %rd350, %rd347;
	ld.global.f32 	%f1112, [%rd354];
	sub.f32 	%f1113, %f1111, %f1112;
	fma.rn.f32 	%f2007, %f1113, %f1113, %f1107;
	add.f32 	%f1972, %f1972, 0f3F800000;
$L__BB2_108:
	setp.eq.s32 	%p399, %r58, 0;
	@%p399 bra 	$L__BB2_113;
$L__BB2_109:
	add.s32 	%r162, %r728, %r1;
	setp.lt.s32 	%p400, %r162, %r337;
	setp.gt.s32 	%p401, %r162, -1;
	and.pred  	%p402, %p400, %p401;
	and.pred  	%p404, %p13, %p402;
	and.pred  	%p405, %p404, %p14;
	add.s32 	%r163, %r728, %r154;
	setp.lt.s32 	%p406, %r163, %r339;
	setp.gt.s32 	%p407, %r163, -1;
	and.pred  	%p408, %p406, %p407;
	and.pred  	%p410, %p405, %p408;
	@%p410 bra 	$L__BB2_255;
$L__BB2_110:
	add.s32 	%r164, %r162, 1;
	setp.lt.s32 	%p411, %r164, %r337;
	setp.gt.s32 	%p412, %r164, -1;
	and.pred  	%p413, %p411, %p412;
	and.pred  	%p414, %p13, %p413;
	and.pred  	%p415, %p414, %p14;
	add.s32 	%r165, %r163, 1;
	setp.lt.s32 	%p416, %r165, %r339;
	setp.gt.s32 	%p417, %r165, -1;
	and.pred  	%p418, %p416, %p417;
	and.pred  	%p419, %p415, %p418;
	not.pred 	%p420, %p419;
	@%p420 bra 	$L__BB2_112;
	add.s32 	%r492, %r164, %r158;
	add.s32 	%r493, %r165, %r159;
	mul.wide.s32 	%rd371, %r492, 4;
	add.s64 	%rd372, %rd4, %rd371;
	ld.global.f32 	%f1136, [%rd372];
	mul.wide.s32 	%rd373, %r493, 4;
	add.s64 	%rd374, %rd3, %rd373;
	ld.global.f32 	%f1137, [%rd374];
	sub.f32 	%f1138, %f1136, %f1137;
	fma.rn.f32 	%f1139, %f1138, %f1138, %f2006;
	add.s64 	%rd375, %rd2, %rd371;
	ld.global.f32 	%f1140, [%rd375];
	add.s64 	%rd376, %rd1, %rd373;
	ld.global.f32 	%f1141, [%rd376];
	sub.f32 	%f1142, %f1140, %f1141;
	fma.rn.f32 	%f1143, %f1142, %f1142, %f2007;
	mul.wide.s32 	%rd377, %r6, 4;
	add.s64 	%rd378, %rd372, %rd377;
	ld.global.f32 	%f1144, [%rd378];
	mul.wide.s32 	%rd379, %r7, 4;
	add.s64 	%rd380, %rd374, %rd379;
	ld.global.f32 	%f1145, [%rd380];
	sub.f32 	%f1146, %f1144, %f1145;
	fma.rn.f32 	%f1147, %f1146, %f1146, %f1139;
	add.s64 	%rd381, %rd375, %rd377;
	ld.global.f32 	%f1148, [%rd381];
	add.s64 	%rd382, %rd376, %rd379;
	ld.global.f32 	%f1149, [%rd382];
	sub.f32 	%f1150, %f1148, %f1149;
	fma.rn.f32 	%f1151, %f1150, %f1150, %f1143;
	add.s64 	%rd383, %rd378, %rd377;
	ld.global.f32 	%f1152, [%rd383];
	add.s64 	%rd384, %rd380, %rd379;
	ld.global.f32 	%f1153, [%rd384];
	sub.f32 	%f1154, %f1152, %f1153;
	fma.rn.f32 	%f2006, %f1154, %f1154, %f1147;
	add.s64 	%rd385, %rd381, %rd377;
	ld.global.f32 	%f1155, [%rd385];
	add.s64 	%rd386, %rd382, %rd379;
	ld.global.f32 	%f1156, [%rd386];
	sub.f32 	%f1157, %f1155, %f1156;
	fma.rn.f32 	%f2007, %f1157, %f1157, %f1151;
	add.f32 	%f1972, %f1972, 0f3F800000;
$L__BB2_112:
	add.s32 	%r728, %r728, 2;
	setp.eq.s32 	%p421, %r728, %r57;
	@%p421 bra 	$L__BB2_113;
	bra.uni 	$L__BB2_109;
$L__BB2_113:
	add.s32 	%r167, %r726, 1;
	setp.eq.s32 	%p422, %r726, %r9;
	mov.u32 	%r726, %r167;
	@%p422 bra 	$L__BB2_140;
	bra.uni 	$L__BB2_105;
$L__BB2_114:
	setp.lt.s32 	%p299, %r335, 1;
	@%p299 bra 	$L__BB2_132;
	mov.f32 	%f2007, 0f00000000;
	mov.u32 	%r729, %r8;
	mov.f32 	%f1972, %f2007;
	mov.f32 	%f2006, %f2007;
$L__BB2_116:
	add.s32 	%r474, %r729, %r350;
	setp.lt.s32 	%p360, %r474, %r343;
	setp.gt.s32 	%p361, %r474, -1;
	and.pred  	%p15, %p360, %p361;
	add.s32 	%r475, %r729, %r155;
	setp.lt.s32 	%p362, %r475, %r338;
	setp.gt.s32 	%p363, %r475, -1;
	and.pred  	%p16, %p362, %p363;
	mul.lo.s32 	%r169, %r474, %r337;
	mul.lo.s32 	%r170, %r475, %r339;
	mov.u32 	%r730, %r8;
$L__BB2_117:
	add.s32 	%r172, %r730, %r1;
	setp.lt.s32 	%p364, %r172, %r337;
	setp.gt.s32 	%p365, %r172, -1;
	and.pred  	%p366, %p364, %p365;
	and.pred  	%p368, %p15, %p366;
	and.pred  	%p369, %p368, %p16;
	add.s32 	%r173, %r730, %r154;
	setp.lt.s32 	%p370, %r173, %r339;
	setp.gt.s32 	%p371, %r173, -1;
	and.pred  	%p372, %p370, %p371;
	and.pred  	%p374, %p369, %p372;
	@%p374 bra 	$L__BB2_120;
$L__BB2_118:
	add.s32 	%r176, %r730, 1;
	setp.eq.s32 	%p382, %r730, %r9;
	mov.u32 	%r730, %r176;
	@%p382 bra 	$L__BB2_119;
	bra.uni 	$L__BB2_117;
$L__BB2_119:
	add.s32 	%r184, %r729, 1;
	setp.eq.s32 	%p383, %r729, %r9;
	mov.u32 	%r729, %r184;
	@%p383 bra 	$L__BB2_140;
	bra.uni 	$L__BB2_116;
$L__BB2_120:
	setp.lt.u32 	%p375, %r59, 7;
	add.s32 	%r177, %r172, %r169;
	add.s32 	%r178, %r173, %r170;
	mov.b32 	%r733, 0;
	@%p375 bra 	$L__BB2_123;
	mov.b32 	%r731, 0;
$L__BB2_122:
	.pragma "nounroll";
	mad.lo.s32 	%r478, %r731, %r6, %r177;
	mul.wide.s32 	%rd265, %r478, 4;
	add.s64 	%rd266, %rd4, %rd265;
	ld.global.f32 	%f976, [%rd266];
	mad.lo.s32 	%r479, %r731, %r7, %r178;
	mul.wide.s32 	%rd267, %r479, 4;
	add.s64 	%rd268, %rd3, %rd267;
	ld.global.f32 	%f977, [%rd268];
	mul.f32 	%f978, %f976, %f977;
	sub.f32 	%f979, %f2006, %f978;
	add.s64 	%rd269, %rd2, %rd265;
	ld.global.f32 	%f980, [%rd269];
	add.s64 	%rd270, %rd1, %rd267;
	ld.global.f32 	%f981, [%rd270];
	mul.f32 	%f982, %f980, %f981;
	sub.f32 	%f983, %f2007, %f982;
	mul.wide.s32 	%rd271, %r6, 4;
	add.s64 	%rd272, %rd266, %rd271;
	ld.global.f32 	%f984, [%rd272];
	mul.wide.s32 	%rd273, %r7, 4;
	add.s64 	%rd274, %rd268, %rd273;
	ld.global.f32 	%f985, [%rd274];
	mul.f32 	%f986, %f984, %f985;
	sub.f32 	%f987, %f979, %f986;
	add.s64 	%rd275, %rd269, %rd271;
	ld.global.f32 	%f988, [%rd275];
	add.s64 	%rd276, %rd270, %rd273;
	ld.global.f32 	%f989, [%rd276];
	mul.f32 	%f990, %f988, %f989;
	sub.f32 	%f991, %f983, %f990;
	add.s64 	%rd277, %rd272, %rd271;
	ld.global.f32 	%f992, [%rd277];
	add.s64 	%rd278, %rd274, %rd273;
	ld.global.f32 	%f993, [%rd278];
	mul.f32 	%f994, %f992, %f993;
	sub.f32 	%f995, %f987, %f994;
	add.s64 	%rd279, %rd275, %rd271;
	ld.global.f32 	%f996, [%rd279];
	add.s64 	%rd280, %rd276, %rd273;
	ld.global.f32 	%f997, [%rd280];
	mul.f32 	%f998, %f996, %f997;
	sub.f32 	%f999, %f991, %f998;
	add.s64 	%rd281, %rd277, %rd271;
	ld.global.f32 	%f1000, [%rd281];
	add.s64 	%rd282, %rd278, %rd273;
	ld.global.f32 	%f1001, [%rd282];
	mul.f32 	%f1002, %f1000, %f1001;
	sub.f32 	%f1003, %f995, %f1002;
	add.s64 	%rd283, %rd279, %rd271;
	ld.global.f32 	%f1004, [%rd283];
	add.s64 	%rd284, %rd280, %rd273;
	ld.global.f32 	%f1005, [%rd284];
	mul.f32 	%f1006, %f1004, %f1005;
	sub.f32 	%f1007, %f999, %f1006;
	add.s64 	%rd285, %rd281, %rd271;
	ld.global.f32 	%f1008, [%rd285];
	add.s64 	%rd286, %rd282, %rd273;
	ld.global.f32 	%f1009, [%rd286];
	mul.f32 	%f1010, %f1008, %f1009;
	sub.f32 	%f1011, %f1003, %f1010;
	add.s64 	%rd287, %rd283, %rd271;
	ld.global.f32 	%f1012, [%rd287];
	add.s64 	%rd288, %rd284, %rd273;
	ld.global.f32 	%f1013, [%rd288];
	mul.f32 	%f1014, %f1012, %f1013;
	sub.f32 	%f1015, %f1007, %f1014;
	add.s64 	%rd289, %rd285, %rd271;
	ld.global.f32 	%f1016, [%rd289];
	add.s64 	%rd290, %rd286, %rd273;
	ld.global.f32 	%f1017, [%rd290];
	mul.f32 	%f1018, %f1016, %f1017;
	sub.f32 	%f1019, %f1011, %f1018;
	add.s64 	%rd291, %rd287, %rd271;
	ld.global.f32 	%f1020, [%rd291];
	add.s64 	%rd292, %rd288, %rd273;
	ld.global.f32 	%f1021, [%rd292];
	mul.f32 	%f1022, %f1020, %f1021;
	sub.f32 	%f1023, %f1015, %f1022;
	add.s64 	%rd293, %rd289, %rd271;
	ld.global.f32 	%f1024, [%rd293];
	add.s64 	%rd294, %rd290, %rd273;
	ld.global.f32 	%f1025, [%rd294];
	mul.f32 	%f1026, %f1024, %f1025;
	sub.f32 	%f1027, %f1019, %f1026;
	add.s64 	%rd295, %rd291, %rd271;
	ld.global.f32 	%f1028, [%rd295];
	add.s64 	%rd296, %rd292, %rd273;
	ld.global.f32 	%f1029, [%rd296];
	mul.f32 	%f1030, %f1028, %f1029;
	sub.f32 	%f1031, %f1023, %f1030;
	add.s64 	%rd297, %rd293, %rd271;
	ld.global.f32 	%f1032, [%rd297];
	add.s64 	%rd298, %rd294, %rd273;
	ld.global.f32 	%f1033, [%rd298];
	mul.f32 	%f1034, %f1032, %f1033;
	sub.f32 	%f2006, %f1027, %f1034;
	add.s64 	%rd299, %rd295, %rd271;
	ld.global.f32 	%f1035, [%rd299];
	add.s64 	%rd300, %rd296, %rd273;
	ld.global.f32 	%f1036, [%rd300];
	mul.f32 	%f1037, %f1035, %f1036;
	sub.f32 	%f2007, %f1031, %f1037;
	add.s32 	%r731, %r731, 8;
	setp.eq.s32 	%p376, %r731, %r68;
	mov.u32 	%r733, %r68;
	@%p376 bra 	$L__BB2_123;
	bra.uni 	$L__BB2_122;
$L__BB2_123:
	setp.eq.s32 	%p377, %r60, 0;
	@%p377 bra 	$L__BB2_131;
	setp.lt.u32 	%p378, %r61, 3;
	@%p378 bra 	$L__BB2_126;
	mad.lo.s32 	%r480, %r733, %r6, %r177;
	mul.wide.s32 	%rd301, %r480, 4;
	add.s64 	%rd302, %rd4, %rd301;
	ld.global.f32 	%f1039, [%rd302];
	mad.lo.s32 	%r481, %r733, %r7, %r178;
	mul.wide.s32 	%rd303, %r481, 4;
	add.s64 	%rd304, %rd3, %rd303;
	ld.global.f32 	%f1040, [%rd304];
	mul.f32 	%f1041, %f1039, %f1040;
	sub.f32 	%f1042, %f2006, %f1041;
	add.s64 	%rd305, %rd2, %rd301;
	ld.global.f32 	%f1043, [%rd305];
	add.s64 	%rd306, %rd1, %rd303;
	ld.global.f32 	%f1044, [%rd306];
	mul.f32 	%f1045, %f1043, %f1044;
	sub.f32 	%f1046, %f2007, %f1045;
	mul.wide.s32 	%rd307, %r6, 4;
	add.s64 	%rd308, %rd302, %rd307;
	ld.global.f32 	%f1047, [%rd308];
	mul.wide.s32 	%rd309, %r7, 4;
	add.s64 	%rd310, %rd304, %rd309;
	ld.global.f32 	%f1048, [%rd310];
	mul.f32 	%f1049, %f1047, %f1048;
	sub.f32 	%f1050, %f1042, %f1049;
	add.s64 	%rd311, %rd305, %rd307;
	ld.global.f32 	%f1051, [%rd311];
	add.s64 	%rd312, %rd306, %rd309;
	ld.global.f32 	%f1052, [%rd312];
	mul.f32 	%f1053, %f1051, %f1052;
	sub.f32 	%f1054, %f1046, %f1053;
	add.s64 	%rd313, %rd308, %rd307;
	ld.global.f32 	%f1055, [%rd313];
	add.s64 	%rd314, %rd310, %rd309;
	ld.global.f32 	%f1056, [%rd314];
	mul.f32 	%f1057, %f1055, %f1056;
	sub.f32 	%f1058, %f1050, %f1057;
	add.s64 	%rd315, %rd311, %rd307;
	ld.global.f32 	%f1059, [%rd315];
	add.s64 	%rd316, %rd312, %rd309;
	ld.global.f32 	%f1060, [%rd316];
	mul.f32 	%f1061, %f1059, %f1060;
	sub.f32 	%f1062, %f1054, %f1061;
	add.s64 	%rd317, %rd313, %rd307;
	ld.global.f32 	%f1063, [%rd317];
	add.s64 	%rd318, %rd314, %rd309;
	ld.global.f32 	%f1064, [%rd318];
	mul.f32 	%f1065, %f1063, %f1064;
	sub.f32 	%f2006, %f1058, %f1065;
	add.s64 	%rd319, %rd315, %rd307;
	ld.global.f32 	%f1066, [%rd319];
	add.s64 	%rd320, %rd316, %rd309;
	ld.global.f32 	%f1067, [%rd320];
	mul.f32 	%f1068, %f1066, %f1067;
	sub.f32 	%f2007, %f1062, %f1068;
	add.s32 	%r733, %r733, 4;
$L__BB2_126:
	setp.eq.s32 	%p379, %r62, 0;
	@%p379 bra 	$L__BB2_131;
	setp.eq.s32 	%p380, %r63, 0;
	@%p380 bra 	$L__BB2_129;
	mad.lo.s32 	%r482, %r733, %r6, %r177;
	mul.wide.s32 	%rd321, %r482, 4;
	add.s64 	%rd322, %rd4, %rd321;
	ld.global.f32 	%f1070, [%rd322];
	mad.lo.s32 	%r483, %r733, %r7, %r178;
	mul.wide.s32 	%rd323, %r483, 4;
	add.s64 	%rd324, %rd3, %rd323;
	ld.global.f32 	%f1071, [%rd324];
	mul.f32 	%f1072, %f1070, %f1071;
	sub.f32 	%f1073, %f2006, %f1072;
	add.s64 	%rd325, %rd2, %rd321;
	ld.global.f32 	%f1074, [%rd325];
	add.s64 	%rd326, %rd1, %rd323;
	ld.global.f32 	%f1075, [%rd326];
	mul.f32 	%f1076, %f1074, %f1075;
	sub.f32 	%f1077, %f2007, %f1076;
	mul.wide.s32 	%rd327, %r6, 4;
	add.s64 	%rd328, %rd322, %rd327;
	ld.global.f32 	%f1078, [%rd328];
	mul.wide.s32 	%rd329, %r7, 4;
	add.s64 	%rd330, %rd324, %rd329;
	ld.global.f32 	%f1079, [%rd330];
	mul.f32 	%f1080, %f1078, %f1079;
	sub.f32 	%f2006, %f1073, %f1080;
	add.s64 	%rd331, %rd325, %rd327;
	ld.global.f32 	%f1081, [%rd331];
	add.s64 	%rd332, %rd326, %rd329;
	ld.global.f32 	%f1082, [%rd332];
	mul.f32 	%f1083, %f1081, %f1082;
	sub.f32 	%f2007, %f1077, %f1083;
	add.s32 	%r733, %r733, 2;
$L__BB2_129:
	setp.eq.s32 	%p381, %r69, 0;
	@%p381 bra 	$L__BB2_131;
	mad.lo.s32 	%r484, %r733, %r6, %r177;
	mul.wide.s32 	%rd333, %r484, 4;
	add.s64 	%rd334, %rd4, %rd333;
	ld.global.f32 	%f1084, [%rd334];
	mad.lo.s32 	%r485, %r733, %r7, %r178;
	mul.wide.s32 	%rd335, %r485, 4;
	add.s64 	%rd336, %rd3, %rd335;
	ld.global.f32 	%f1085, [%rd336];
	mul.f32 	%f1086, %f1084, %f1085;
	sub.f32 	%f2006, %f2006, %f1086;
	add.s64 	%rd337, %rd2, %rd333;
	ld.global.f32 	%f1087, [%rd337];
	add.s64 	%rd338, %rd1, %rd335;
	ld.global.f32 	%f1088, [%rd338];
	mul.f32 	%f1089, %f1087, %f1088;
	sub.f32 	%f2007, %f2007, %f1089;
$L__BB2_131:
	add.f32 	%f1972, %f1972, 0f3F800000;
	bra.uni 	$L__BB2_118;
$L__BB2_132:
	mov.f32 	%f1972, 0f00000000;
	mov.u32 	%r735, %r8;
$L__BB2_133:
	setp.eq.s32 	%p300, %r64, 0;
	add.s32 	%r457, %r735, %r350;
	setp.lt.s32 	%p301, %r457, %r343;
	setp.gt.s32 	%p302, %r457, -1;
	and.pred  	%p17, %p301, %p302;
	add.s32 	%r458, %r735, %r155;
	setp.lt.s32 	%p303, %r458, %r338;
	setp.gt.s32 	%p304, %r458, -1;
	and.pred  	%p18, %p303, %p304;
	mov.u32 	%r736, %r8;
	@%p300 bra 	$L__BB2_137;
	setp.eq.s32 	%p305, %r64, 1;
	setp.lt.s32 	%p306, %r65, %r337;
	setp.gt.s32 	%p307, %r65, -1;
	add.s32 	%r459, %r8, %r154;
	setp.lt.s32 	%p308, %r459, %r339;
	setp.gt.s32 	%p309, %r459, -1;
	and.pred  	%p310, %p308, %p309;
	add.f32 	%f939, %f1972, 0f3F800000;
	selp.f32 	%f940, %f939, %f1972, %p310;
	selp.f32 	%f941, %f940, %f1972, %p18;
	selp.f32 	%f942, %f941, %f1972, %p307;
	selp.f32 	%f943, %f942, %f1972, %p306;
	selp.f32 	%f1972, %f943, %f1972, %p17;
	mov.u32 	%r736, %r66;
	@%p305 bra 	$L__BB2_137;
	add.s32 	%r736, %r8, 2;
	setp.eq.s32 	%p312, %r64, 2;
	add.s32 	%r460, %r65, 1;
	setp.lt.s32 	%p313, %r460, %r337;
	setp.gt.s32 	%p314, %r460, -1;
	add.s32 	%r461, %r8, %r154;
	add.s32 	%r462, %r461, 1;
	setp.lt.s32 	%p315, %r462, %r339;
	setp.gt.s32 	%p316, %r462, -1;
	and.pred  	%p317, %p315, %p316;
	add.f32 	%f944, %f1972, 0f3F800000;
	selp.f32 	%f945, %f944, %f1972, %p317;
	selp.f32 	%f946, %f945, %f1972, %p18;
	selp.f32 	%f947, %f946, %f1972, %p314;
	selp.f32 	%f948, %f947, %f1972, %p313;
	selp.f32 	%f1972, %f948, %f1972, %p17;
	@%p312 bra 	$L__BB2_137;
	add.s32 	%r463, %r65, 2;
	setp.lt.s32 	%p319, %r463, %r337;
	setp.gt.s32 	%p320, %r463, -1;
	add.s32 	%r465, %r461, 2;
	setp.lt.s32 	%p321, %r465, %r339;
	setp.gt.s32 	%p322, %r465, -1;
	and.pred  	%p323, %p321, %p322;
	add.f32 	%f949, %f1972, 0f3F800000;
	selp.f32 	%f950, %f949, %f1972, %p323;
	selp.f32 	%f951, %f950, %f1972, %p18;
	selp.f32 	%f952, %f951, %f1972, %p320;
	selp.f32 	%f953, %f952, %f1972, %p319;
	selp.f32 	%f1972, %f953, %f1972, %p17;
	mov.u32 	%r736, %r67;
$L__BB2_137:
	setp.lt.u32 	%p325, %r58, 3;
	@%p325 bra 	$L__BB2_139;
$L__BB2_138:
	add.s32 	%r466, %r736, %r1;
	setp.lt.s32 	%p326, %r466, %r337;
	setp.gt.s32 	%p327, %r466, -1;
	and.pred  	%p328, %p326, %p327;
	add.s32 	%r467, %r736, %r154;
	setp.lt.s32 	%p330, %r467, %r339;
	setp.gt.s32 	%p331, %r467, -1;
	and.pred  	%p332, %p330, %p331;
	add.f32 	%f954, %f1972, 0f3F800000;
	selp.f32 	%f955, %f954, %f1972, %p332;
	selp.f32 	%f956, %f955, %f1972, %p18;
	selp.f32 	%f957, %f956, %f1972, %p328;
	selp.f32 	%f958, %f957, %f1972, %p17;
	add.s32 	%r468, %r466, 1;
	setp.lt.s32 	%p334, %r468, %r337;
	setp.gt.s32 	%p335, %r468, -1;
	and.pred  	%p336, %p334, %p335;
	add.s32 	%r469, %r467, 1;
	setp.lt.s32 	%p338, %r469, %r339;
	setp.gt.s32 	%p339, %r469, -1;
	and.pred  	%p340, %p338, %p339;
	add.f32 	%f959, %f958, 0f3F800000;
	selp.f32 	%f960, %f959, %f958, %p340;
	selp.f32 	%f961, %f960, %f958, %p18;
	selp.f32 	%f962, %f961, %f958, %p336;
	selp.f32 	%f963, %f962, %f958, %p17;
	add.s32 	%r470, %r466, 2;
	setp.lt.s32 	%p342, %r470, %r337;
	setp.gt.s32 	%p343, %r470, -1;
	and.pred  	%p344, %p342, %p343;
	add.s32 	%r471, %r467, 2;
	setp.lt.s32 	%p346, %r471, %r339;
	setp.gt.s32 	%p347, %r471, -1;
	and.pred  	%p348, %p346, %p347;
	add.f32 	%f964, %f963, 0f3F800000;
	selp.f32 	%f965, %f964, %f963, %p348;
	selp.f32 	%f966, %f965, %f963, %p18;
	selp.f32 	%f967, %f966, %f963, %p344;
	selp.f32 	%f968, %f967, %f963, %p17;
	add.s32 	%r472, %r466, 3;
	setp.lt.s32 	%p350, %r472, %r337;
	setp.gt.s32 	%p351, %r472, -1;
	and.pred  	%p352, %p350, %p351;
	add.s32 	%r473, %r467, 3;
	setp.lt.s32 	%p354, %r473, %r339;
	setp.gt.s32 	%p355, %r473, -1;
	and.pred  	%p356, %p354, %p355;
	add.f32 	%f969, %f968, 0f3F800000;
	selp.f32 	%f970, %f969, %f968, %p356;
	selp.f32 	%f971, %f970, %f968, %p18;
	selp.f32 	%f972, %f971, %f968, %p352;
	selp.f32 	%f1972, %f972, %f968, %p17;
	add.s32 	%r736, %r736, 4;
	setp.ne.s32 	%p358, %r736, %r57;
	@%p358 bra 	$L__BB2_138;
$L__BB2_139:
	add.s32 	%r190, %r735, 1;
	setp.ne.s32 	%p359, %r735, %r9;
	mov.f32 	%f2006, 0f00000000;
	mov.u32 	%r735, %r190;
	mov.f32 	%f2007, %f2006;
	@%p359 bra 	$L__BB2_133;
$L__BB2_140:
	add.f32 	%f2017, %f2006, %f2007;
$L__BB2_141:
	div.rn.f32 	%f1158, %f2017, %f1972;
	setp.ge.f32 	%p423, %f1158, 0f4F000000;
	selp.f32 	%f1159, 0f4F000000, %f1158, %p423;
	setp.lt.f32 	%p424, %f1159, %f2018;
	selp.b32 	%r738, %r154, %r738, %p424;
	selp.b32 	%r739, %r155, %r739, %p424;
	selp.f32 	%f2018, %f1159, %f2018, %p424;
	shl.b32 	%r494, %r739, 11;
	or.b32  	%r495, %r494, %r738;
	st.global.u32 	[%rd6], %r495;
	st.global.f32 	[%rd7], %f2018;
$L__BB2_142:
	sub.s32 	%r195, %r350, %r101;
	setp.ge.s32 	%p425, %r195, %r343;
	setp.lt.u32 	%p426, %r350, %r101;
	or.pred  	%p427, %p426, %p425;
	@%p427 bra 	$L__BB2_182;
	mad.lo.s32 	%r496, %r195, %r337, %r1;
	mul.wide.s32 	%rd387, %r496, 4;
	add.s64 	%rd388, %rd5, %rd387;
	ld.global.u32 	%r497, [%rd388];
	and.b32  	%r196, %r497, 2047;
	shr.u32 	%r498, %r497, 11;
	and.b32  	%r499, %r498, 2047;
	add.s32 	%r197, %r499, %r101;
	setp.ge.s32 	%p428, %r197, %r338;
	setp.ge.s32 	%p429, %r196, %r339;
	or.pred  	%p430, %p429, %p428;
	@%p430 bra 	$L__BB2_182;
	setp.lt.s32 	%p431, %r9, %r8;
	mov.f32 	%f2044, 0f00000000;
	mov.f32 	%f2075, %f2044;
	@%p431 bra 	$L__BB2_181;
	setp.eq.s32 	%p432, %r335, 3;
	@%p432 bra 	$L__BB2_151;
	mov.f32 	%f2064, 0f00000000;
	mov.u32 	%r743, %r8;
	mov.f32 	%f2044, %f2064;
	mov.f32 	%f2063, %f2064;
$L__BB2_147:
	mov.u32 	%r210, %r743;
	setp.lt.s32 	%p433, %r335, 1;
	add.s32 	%r211, %r210, %r350;
	setp.lt.s32 	%p434, %r211, %r343;
	setp.gt.s32 	%p435, %r211, -1;
	and.pred  	%p21, %p434, %p435;
	add.s32 	%r212, %r210, %r197;
	setp.lt.s32 	%p436, %r212, %r338;
	setp.gt.s32 	%p437, %r212, -1;
	and.pred  	%p22, %p436, %p437;
	@%p433 bra 	$L__BB2_173;
	mul.lo.s32 	%r213, %r212, %r339;
	mul.lo.s32 	%r214, %r211, %r337;
	mov.u32 	%r744, %r8;
$L__BB2_149:
	add.s32 	%r216, %r744, %r1;
	setp.lt.s32 	%p493, %r216, %r337;
	setp.gt.s32 	%p494, %r216, -1;
	and.pred  	%p495, %p493, %p494;
	and.pred  	%p497, %p21, %p495;
	and.pred  	%p498, %p497, %p22;
	add.s32 	%r217, %r744, %r196;
	setp.lt.s32 	%p499, %r217, %r339;
	setp.gt.s32 	%p500, %r217, -1;
	and.pred  	%p501, %p499, %p500;
	and.pred  	%p503, %p498, %p501;
	@%p503 bra 	$L__BB2_161;
$L__BB2_150:
	add.s32 	%r220, %r744, 1;
	setp.eq.s32 	%p511, %r744, %r9;
	mov.u32 	%r744, %r220;
	@%p511 bra 	$L__BB2_179;
	bra.uni 	$L__BB2_149;
$L__BB2_151:
	add.s32 	%r198, %r8, %r196;
	mov.f32 	%f2064, 0f00000000;
	mov.u32 	%r740, %r8;
	mov.f32 	%f2044, %f2064;
	mov.f32 	%f2063, %f2064;
$L__BB2_152:
	setp.eq.s32 	%p513, %r70, 0;
	add.s32 	%r525, %r740, %r350;
	setp.lt.s32 	%p514, %r525, %r343;
	setp.gt.s32 	%p515, %r525, -1;
	and.pred  	%p19, %p514, %p515;
	add.s32 	%r526, %r740, %r197;
	setp.lt.s32 	%p516, %r526, %r338;
	setp.gt.s32 	%p517, %r526, -1;
	and.pred  	%p20, %p516, %p517;
	mul.lo.s32 	%r200, %r525, %r337;
	mul.lo.s32 	%r201, %r526, %r339;
	mov.u32 	%r742, %r8;
	@%p513 bra 	$L__BB2_155;
	setp.lt.s32 	%p518, %r65, %r337;
	setp.gt.s32 	%p519, %r65, -1;
	and.pred  	%p520, %p518, %p519;
	and.pred  	%p521, %p19, %p520;
	and.pred  	%p522, %p521, %p20;
	setp.lt.s32 	%p523, %r198, %r339;
	setp.gt.s32 	%p524, %r198, -1;
	and.pred  	%p525, %p523, %p524;
	and.pred  	%p526, %p522, %p525;
	not.pred 	%p527, %p526;
	mov.u32 	%r742, %r66;
	@%p527 bra 	$L__BB2_155;
	add.s32 	%r527, %r65, %r200;
	add.s32 	%r528, %r198, %r201;
	mul.wide.s32 	%rd463, %r527, 4;
	add.s64 	%rd464, %rd4, %rd463;
	ld.global.f32 	%f1314, [%rd464];
	mul.wide.s32 	%rd465, %r528, 4;
	add.s64 	%rd466, %rd3, %rd465;
	ld.global.f32 	%f1315, [%rd466];
	sub.f32 	%f1316, %f1314, %f1315;
	fma.rn.f32 	%f1317, %f1316, %f1316, %f2063;
	add.s64 	%rd467, %rd2, %rd463;
	ld.global.f32 	%f1318, [%rd467];
	add.s64 	%rd468, %rd1, %rd465;
	ld.global.f32 	%f1319, [%rd468];
	sub.f32 	%f1320, %f1318, %f1319;
	fma.rn.f32 	%f1321, %f1320, %f1320, %f2064;
	mul.wide.s32 	%rd469, %r6, 4;
	add.s64 	%rd470, %rd464, %rd469;
	ld.global.f32 	%f1322, [%rd470];
	mul.wide.s32 	%rd471, %r7, 4;
	add.s64 	%rd472, %rd466, %rd471;
	ld.global.f32 	%f1323, [%rd472];
	sub.f32 	%f1324, %f1322, %f1323;
	fma.rn.f32 	%f1325, %f1324, %f1324, %f1317;
	add.s64 	%rd473, %rd467, %rd469;
	ld.global.f32 	%f1326, [%rd473];
	add.s64 	%rd474, %rd468, %rd471;
	ld.global.f32 	%f1327, [%rd474];
	sub.f32 	%f1328, %f1326, %f1327;
	fma.rn.f32 	%f1329, %f1328, %f1328, %f1321;
	add.s64 	%rd475, %rd470, %rd469;
	ld.global.f32 	%f1330, [%rd475];
	add.s64 	%rd476, %rd472, %rd471;
	ld.global.f32 	%f1331, [%rd476];
	sub.f32 	%f1332, %f1330, %f1331;
	fma.rn.f32 	%f2063, %f1332, %f1332, %f1325;
	add.s64 	%rd477, %rd473, %rd469;
	ld.global.f32 	%f1333, [%rd477];
	add.s64 	%rd478, %rd474, %rd471;
	ld.global.f32 	%f1334, [%rd478];
	sub.f32 	%f1335, %f1333, %f1334;
	fma.rn.f32 	%f2064, %f1335, %f1335, %f1329;
	add.f32 	%f2044, %f2044, 0f3F800000;
$L__BB2_155:
	setp.eq.s32 	%p528, %r58, 0;
	@%p528 bra 	$L__BB2_160;
$L__BB2_156:
	add.s32 	%r204, %r742, %r1;
	setp.lt.s32 	%p529, %r204, %r337;
	setp.gt.s32 	%p530, %r204, -1;
	and.pred  	%p531, %p529, %p530;
	and.pred  	%p533, %p19, %p531;
	and.pred  	%p534, %p533, %p20;
	add.s32 	%r205, %r742, %r196;
	setp.lt.s32 	%p535, %r205, %r339;
	setp.gt.s32 	%p536, %r205, -1;
	and.pred  	%p537, %p535, %p536;
	and.pred  	%p539, %p534, %p537;
	@%p539 bra 	$L__BB2_256;
$L__BB2_157:
	add.s32 	%r206, %r204, 1;
	setp.lt.s32 	%p540, %r206, %r337;
	setp.gt.s32 	%p541, %r206, -1;
	and.pred  	%p542, %p540, %p541;
	and.pred  	%p543, %p19, %p542;
	and.pred  	%p544, %p543, %p20;
	add.s32 	%r207, %r205, 1;
	setp.lt.s32 	%p545, %r207, %r339;
	setp.gt.s32 	%p546, %r207, -1;
	and.pred  	%p547, %p545, %p546;
	and.pred  	%p548, %p544, %p547;
	not.pred 	%p549, %p548;
	@%p549 bra 	$L__BB2_159;
	add.s32 	%r531, %r206, %r200;
	add.s32 	%r532, %r207, %r201;
	mul.wide.s32 	%rd495, %r531, 4;
	add.s64 	%rd496, %rd4, %rd495;
	ld.global.f32 	%f1358, [%rd496];
	mul.wide.s32 	%rd497, %r532, 4;
	add.s64 	%rd498, %rd3, %rd497;
	ld.global.f32 	%f1359, [%rd498];
	sub.f32 	%f1360, %f1358, %f1359;
	fma.rn.f32 	%f1361, %f1360, %f1360, %f2063;
	add.s64 	%rd499, %rd2, %rd495;
	ld.global.f32 	%f1362, [%rd499];
	add.s64 	%rd500, %rd1, %rd497;
	ld.global.f32 	%f1363, [%rd500];
	sub.f32 	%f1364, %f1362, %f1363;
	fma.rn.f32 	%f1365, %f1364, %f1364, %f2064;
	mul.wide.s32 	%rd501, %r6, 4;
	add.s64 	%rd502, %rd496, %rd501;
	ld.global.f32 	%f1366, [%rd502];
	mul.wide.s32 	%rd503, %r7, 4;
	add.s64 	%rd504, %rd498, %rd503;
	ld.global.f32 	%f1367, [%rd504];
	sub.f32 	%f1368, %f1366, %f1367;
	fma.rn.f32 	%f1369, %f1368, %f1368, %f1361;
	add.s64 	%rd505, %rd499, %rd501;
	ld.global.f32 	%f1370, [%rd505];
	add.s64 	%rd506, %rd500, %rd503;
	ld.global.f32 	%f1371, [%rd506];
	sub.f32 	%f1372, %f1370, %f1371;
	fma.rn.f32 	%f1373, %f1372, %f1372, %f1365;
	add.s64 	%rd507, %rd502, %rd501;
	ld.global.f32 	%f1374, [%rd507];
	add.s64 	%rd508, %rd504, %rd503;
	ld.global.f32 	%f1375, [%rd508];
	sub.f32 	%f1376, %f1374, %f1375;
	fma.rn.f32 	%f2063, %f1376, %f1376, %f1369;
	add.s64 	%rd509, %rd505, %rd501;
	ld.global.f32 	%f1377, [%rd509];
	add.s64 	%rd510, %rd506, %rd503;
	ld.global.f32 	%f1378, [%rd510];
	sub.f32 	%f1379, %f1377, %f1378;
	fma.rn.f32 	%f2064, %f1379, %f1379, %f1373;
	add.f32 	%f2044, %f2044, 0f3F800000;
$L__BB2_159:
	add.s32 	%r742, %r742, 2;
	setp.eq.s32 	%p550, %r742, %r57;
	@%p550 bra 	$L__BB2_160;
	bra.uni 	$L__BB2_156;
$L__BB2_160:
	add.s32 	%r209, %r740, 1;
	setp.eq.s32 	%p551, %r740, %r9;
	mov.u32 	%r740, %r209;
	@%p551 bra 	$L__BB2_180;
	bra.uni 	$L__BB2_152;
$L__BB2_161:
	setp.lt.u32 	%p504, %r59, 7;
	add.s32 	%r221, %r216, %r214;
	add.s32 	%r222, %r217, %r213;
	mov.b32 	%r747, 0;
	@%p504 bra 	$L__BB2_164;
	mov.b32 	%r745, 0;
$L__BB2_163:
	.pragma "nounroll";
	mad.lo.s32 	%r517, %r745, %r6, %r221;
	mul.wide.s32 	%rd389, %r517, 4;
	add.s64 	%rd390, %rd4, %rd389;
	ld.global.f32 	%f1198, [%rd390];
	mad.lo.s32 	%r518, %r745, %r7, %r222;
	mul.wide.s32 	%rd391, %r518, 4;
	add.s64 	%rd392, %rd3, %rd391;
	ld.global.f32 	%f1199, [%rd392];
	mul.f32 	%f1200, %f1198, %f1199;
	sub.f32 	%f1201, %f2063, %f1200;
	add.s64 	%rd393, %rd2, %rd389;
	ld.global.f32 	%f1202, [%rd393];
	add.s64 	%rd394, %rd1, %rd391;
	ld.global.f32 	%f1203, [%rd394];
	mul.f32 	%f1204, %f1202, %f1203;
	sub.f32 	%f1205, %f2064, %f1204;
	mul.wide.s32 	%rd395, %r6, 4;
	add.s64 	%rd396, %rd390, %rd395;
	ld.global.f32 	%f1206, [%rd396];
	mul.wide.s32 	%rd397, %r7, 4;
	add.s64 	%rd398, %rd392, %rd397;
	ld.global.f32 	%f1207, [%rd398];
	mul.f32 	%f1208, %f1206, %f1207;
	sub.f32 	%f1209, %f1201, %f1208;
	add.s64 	%rd399, %rd393, %rd395;
	ld.global.f32 	%f1210, [%rd399];
	add.s64 	%rd400, %rd394, %rd397;
	ld.global.f32 	%f1211, [%rd400];
	mul.f32 	%f1212, %f1210, %f1211;
	sub.f32 	%f1213, %f1205, %f1212;
	add.s64 	%rd401, %rd396, %rd395;
	ld.global.f32 	%f1214, [%rd401];
	add.s64 	%rd402, %rd398, %rd397;
	ld.global.f32 	%f1215, [%rd402];
	mul.f32 	%f1216, %f1214, %f1215;
	sub.f32 	%f1217, %f1209, %f1216;
	add.s64 	%rd403, %rd399, %rd395;
	ld.global.f32 	%f1218, [%rd403];
	add.s64 	%rd404, %rd400, %rd397;
	ld.global.f32 	%f1219, [%rd404];
	mul.f32 	%f1220, %f1218, %f1219;
	sub.f32 	%f1221, %f1213, %f1220;
	add.s64 	%rd405, %rd401, %rd395;
	ld.global.f32 	%f1222, [%rd405];
	add.s64 	%rd406, %rd402, %rd397;
	ld.global.f32 	%f1223, [%rd406];
	mul.f32 	%f1224, %f1222, %f1223;
	sub.f32 	%f1225, %f1217, %f1224;
	add.s64 	%rd407, %rd403, %rd395;
	ld.global.f32 	%f1226, [%rd407];
	add.s64 	%rd408, %rd404, %rd397;
	ld.global.f32 	%f1227, [%rd408];
	mul.f32 	%f1228, %f1226, %f1227;
	sub.f32 	%f1229, %f1221, %f1228;
	add.s64 	%rd409, %rd405, %rd395;
	ld.global.f32 	%f1230, [%rd409];
	add.s64 	%rd410, %rd406, %rd397;
	ld.global.f32 	%f1231, [%rd410];
	mul.f32 	%f1232, %f1230, %f1231;
	sub.f32 	%f1233, %f1225, %f1232;
	add.s64 	%rd411, %rd407, %rd395;
	ld.global.f32 	%f1234, [%rd411];
	add.s64 	%rd412, %rd408, %rd397;
	ld.global.f32 	%f1235, [%rd412];
	mul.f32 	%f1236, %f1234, %f1235;
	sub.f32 	%f1237, %f1229, %f1236;
	add.s64 	%rd413, %rd409, %rd395;
	ld.global.f32 	%f1238, [%rd413];
	add.s64 	%rd414, %rd410, %rd397;
	ld.global.f32 	%f1239, [%rd414];
	mul.f32 	%f1240, %f1238, %f1239;
	sub.f32 	%f1241, %f1233, %f1240;
	add.s64 	%rd415, %rd411, %rd395;
	ld.global.f32 	%f1242, [%rd415];
	add.s64 	%rd416, %rd412, %rd397;
	ld.global.f32 	%f1243, [%rd416];
	mul.f32 	%f1244, %f1242, %f1243;
	sub.f32 	%f1245, %f1237, %f1244;
	add.s64 	%rd417, %rd413, %rd395;
	ld.global.f32 	%f1246, [%rd417];
	add.s64 	%rd418, %rd414, %rd397;
	ld.global.f32 	%f1247, [%rd418];
	mul.f32 	%f1248, %f1246, %f1247;
	sub.f32 	%f1249, %f1241, %f1248;
	add.s64 	%rd419, %rd415, %rd395;
	ld.global.f32 	%f1250, [%rd419];
	add.s64 	%rd420, %rd416, %rd397;
	ld.global.f32 	%f1251, [%rd420];
	mul.f32 	%f1252, %f1250, %f1251;
	sub.f32 	%f1253, %f1245, %f1252;
	add.s64 	%rd421, %rd417, %rd395;
	ld.global.f32 	%f1254, [%rd421];
	add.s64 	%rd422, %rd418, %rd397;
	ld.global.f32 	%f1255, [%rd422];
	mul.f32 	%f1256, %f1254, %f1255;
	sub.f32 	%f2063, %f1249, %f1256;
	add.s64 	%rd423, %rd419, %rd395;
	ld.global.f32 	%f1257, [%rd423];
	add.s64 	%rd424, %rd420, %rd397;
	ld.global.f32 	%f1258, [%rd424];
	mul.f32 	%f1259, %f1257, %f1258;
	sub.f32 	%f2064, %f1253, %f1259;
	add.s32 	%r745, %r745, 8;
	setp.eq.s32 	%p505, %r745, %r68;
	mov.u32 	%r747, %r68;
	@%p505 bra 	$L__BB2_164;
	bra.uni 	$L__BB2_163;
$L__BB2_164:
	setp.eq.s32 	%p506, %r60, 0;
	@%p506 bra 	$L__BB2_172;
	setp.lt.u32 	%p507, %r61, 3;
	@%p507 bra 	$L__BB2_167;
	mad.lo.s32 	%r519, %r747, %r6, %r221;
	mul.wide.s32 	%rd425, %r519, 4;
	add.s64 	%rd426, %rd4, %rd425;
	ld.global.f32 	%f1261, [%rd426];
	mad.lo.s32 	%r520, %r747, %r7, %r222;
	mul.wide.s32 	%rd427, %r520, 4;
	add.s64 	%rd428, %rd3, %rd427;
	ld.global.f32 	%f1262, [%rd428];
	mul.f32 	%f1263, %f1261, %f1262;
	sub.f32 	%f1264, %f2063, %f1263;
	add.s64 	%rd429, %rd2, %rd425;
	ld.global.f32 	%f1265, [%rd429];
	add.s64 	%rd430, %rd1, %rd427;
	ld.global.f32 	%f1266, [%rd430];
	mul.f32 	%f1267, %f1265, %f1266;
	sub.f32 	%f1268, %f2064, %f1267;
	mul.wide.s32 	%rd431, %r6, 4;
	add.s64 	%rd432, %rd426, %rd431;
	ld.global.f32 	%f1269, [%rd432];
	mul.wide.s32 	%rd433, %r7, 4;
	add.s64 	%rd434, %rd428, %rd433;
	ld.global.f32 	%f1270, [%rd434];
	mul.f32 	%f1271, %f1269, %f1270;
	sub.f32 	%f1272, %f1264, %f1271;
	add.s64 	%rd435, %rd429, %rd431;
	ld.global.f32 	%f1273, [%rd435];
	add.s64 	%rd436, %rd430, %rd433;
	ld.global.f32 	%f1274, [%rd436];
	mul.f32 	%f1275, %f1273, %f1274;
	sub.f32 	%f1276, %f1268, %f1275;
	add.s64 	%rd437, %rd432, %rd431;
	ld.global.f32 	%f1277, [%rd437];
	add.s64 	%rd438, %rd434, %rd433;
	ld.global.f32 	%f1278, [%rd438];
	mul.f32 	%f1279, %f1277, %f1278;
	sub.f32 	%f1280, %f1272, %f1279;
	add.s64 	%rd439, %rd435, %rd431;
	ld.global.f32 	%f1281, [%rd439];
	add.s64 	%rd440, %rd436, %rd433;
	ld.global.f32 	%f1282, [%rd440];
	mul.f32 	%f1283, %f1281, %f1282;
	sub.f32 	%f1284, %f1276, %f1283;
	add.s64 	%rd441, %rd437, %rd431;
	ld.global.f32 	%f1285, [%rd441];
	add.s64 	%rd442, %rd438, %rd433;
	ld.global.f32 	%f1286, [%rd442];
	mul.f32 	%f1287, %f1285, %f1286;
	sub.f32 	%f2063, %f1280, %f1287;
	add.s64 	%rd443, %rd439, %rd431;
	ld.global.f32 	%f1288, [%rd443];
	add.s64 	%rd444, %rd440, %rd433;
	ld.global.f32 	%f1289, [%rd444];
	mul.f32 	%f1290, %f1288, %f1289;
	sub.f32 	%f2064, %f1284, %f1290;
	add.s32 	%r747, %r747, 4;
$L__BB2_167:
	setp.eq.s32 	%p508, %r62, 0;
	@%p508 bra 	$L__BB2_172;
	setp.eq.s32 	%p509, %r63, 0;
	@%p509 bra 	$L__BB2_170;
	mad.lo.s32 	%r521, %r747, %r6, %r221;
	mul.wide.s32 	%rd445, %r521, 4;
	add.s64 	%rd446, %rd4, %rd445;
	ld.global.f32 	%f1292, [%rd446];
	mad.lo.s32 	%r522, %r747, %r7, %r222;
	mul.wide.s32 	%rd447, %r522, 4;
	add.s64 	%rd448, %rd3, %rd447;
	ld.global.f32 	%f1293, [%rd448];
	mul.f32 	%f1294, %f1292, %f1293;
	sub.f32 	%f1295, %f2063, %f1294;
	add.s64 	%rd449, %rd2, %rd445;
	ld.global.f32 	%f1296, [%rd449];
	add.s64 	%rd450, %rd1, %rd447;
	ld.global.f32 	%f1297, [%rd450];
	mul.f32 	%f1298, %f1296, %f1297;
	sub.f32 	%f1299, %f2064, %f1298;
	mul.wide.s32 	%rd451, %r6, 4;
	add.s64 	%rd452, %rd446, %rd451;
	ld.global.f32 	%f1300, [%rd452];
	mul.wide.s32 	%rd453, %r7, 4;
	add.s64 	%rd454, %rd448, %rd453;
	ld.global.f32 	%f1301, [%rd454];
	mul.f32 	%f1302, %f1300, %f1301;
	sub.f32 	%f2063, %f1295, %f1302;
	add.s64 	%rd455, %rd449, %rd451;
	ld.global.f32 	%f1303, [%rd455];
	add.s64 	%rd456, %rd450, %rd453;
	ld.global.f32 	%f1304, [%rd456];
	mul.f32 	%f1305, %f1303, %f1304;
	sub.f32 	%f2064, %f1299, %f1305;
	add.s32 	%r747, %r747, 2;
$L__BB2_170:
	setp.eq.s32 	%p510, %r69, 0;
	@%p510 bra 	$L__BB2_172;
	mad.lo.s32 	%r523, %r747, %r6, %r221;
	mul.wide.s32 	%rd457, %r523, 4;
	add.s64 	%rd458, %rd4, %rd457;
	ld.global.f32 	%f1306, [%rd458];
	mad.lo.s32 	%r524, %r747, %r7, %r222;
	mul.wide.s32 	%rd459, %r524, 4;
	add.s64 	%rd460, %rd3, %rd459;
	ld.global.f32 	%f1307, [%rd460];
	mul.f32 	%f1308, %f1306, %f1307;
	sub.f32 	%f2063, %f2063, %f1308;
	add.s64 	%rd461, %rd2, %rd457;
	ld.global.f32 	%f1309, [%rd461];
	add.s64 	%rd462, %rd1, %rd459;
	ld.global.f32 	%f1310, [%rd462];
	mul.f32 	%f1311, %f1309, %f1310;
	sub.f32 	%f2064, %f2064, %f1311;
$L__BB2_172:
	add.f32 	%f2044, %f2044, 0f3F800000;
	bra.uni 	$L__BB2_150;
$L__BB2_173:
	setp.eq.s32 	%p438, %r64, 0;
	mov.u32 	%r749, %r8;
	@%p438 bra 	$L__BB2_177;
	setp.eq.s32 	%p439, %r64, 1;
	setp.lt.s32 	%p440, %r65, %r337;
	setp.gt.s32 	%p441, %r65, -1;
	add.s32 	%r500, %r8, %r196;
	setp.lt.s32 	%p442, %r500, %r339;
	setp.gt.s32 	%p443, %r500, -1;
	and.pred  	%p444, %p442, %p443;
	add.f32 	%f1163, %f2044, 0f3F800000;
	selp.f32 	%f1164, %f1163, %f2044, %p444;
	selp.f32 	%f1165, %f1164, %f2044, %p22;
	selp.f32 	%f1166, %f1165, %f2044, %p441;
	selp.f32 	%f1167, %f1166, %f2044, %p440;
	selp.f32 	%f2044, %f1167, %f2044, %p21;
	mov.u32 	%r749, %r66;
	@%p439 bra 	$L__BB2_177;
	add.s32 	%r749, %r8, 2;
	setp.eq.s32 	%p446, %r64, 2;
	add.s32 	%r501, %r65, 1;
	setp.lt.s32 	%p447, %r501, %r337;
	setp.gt.s32 	%p448, %r501, -1;
	add.s32 	%r502, %r8, %r196;
	add.s32 	%r503, %r502, 1;
	setp.lt.s32 	%p449, %r503, %r339;
	setp.gt.s32 	%p450, %r503, -1;
	and.pred  	%p451, %p449, %p450;
	add.f32 	%f1168, %f2044, 0f3F800000;
	selp.f32 	%f1169, %f1168, %f2044, %p451;
	selp.f32 	%f1170, %f1169, %f2044, %p22;
	selp.f32 	%f1171, %f1170, %f2044, %p448;
	selp.f32 	%f1172, %f1171, %f2044, %p447;
	selp.f32 	%f2044, %f1172, %f2044, %p21;
	@%p446 bra 	$L__BB2_177;
	add.s32 	%r504, %r65, 2;
	setp.lt.s32 	%p453, %r504, %r337;
	setp.gt.s32 	%p454, %r504, -1;
	add.s32 	%r506, %r502, 2;
	setp.lt.s32 	%p455, %r506, %r339;
	setp.gt.s32 	%p456, %r506, -1;
	and.pred  	%p457, %p455, %p456;
	add.f32 	%f1173, %f2044, 0f3F800000;
	selp.f32 	%f1174, %f1173, %f2044, %p457;
	selp.f32 	%f1175, %f1174, %f2044, %p22;
	selp.f32 	%f1176, %f1175, %f2044, %p454;
	selp.f32 	%f1177, %f1176, %f2044, %p453;
	selp.f32 	%f2044, %f1177, %f2044, %p21;
	mov.u32 	%r749, %r67;
$L__BB2_177:
	setp.lt.u32 	%p459, %r58, 3;
	@%p459 bra 	$L__BB2_179;
$L__BB2_178:
	add.s32 	%r507, %r749, %r1;
	setp.lt.s32 	%p460, %r507, %r337;
	setp.gt.s32 	%p461, %r507, -1;
	and.pred  	%p462, %p460, %p461;
	add.s32 	%r508, %r749, %r196;
	setp.lt.s32 	%p464, %r508, %r339;
	setp.gt.s32 	%p465, %r508, -1;
	and.pred  	%p466, %p464, %p465;
	add.f32 	%f1178, %f2044, 0f3F800000;
	selp.f32 	%f1179, %f1178, %f2044, %p466;
	selp.f32 	%f1180, %f1179, %f2044, %p22;
	selp.f32 	%f1181, %f1180, %f2044, %p462;
	selp.f32 	%f1182, %f1181, %f2044, %p21;
	add.s32 	%r509, %r507, 1;
	setp.lt.s32 	%p468, %r509, %r337;
	setp.gt.s32 	%p469, %r509, -1;
	and.pred  	%p470, %p468, %p469;
	add.s32 	%r510, %r508, 1;
	setp.lt.s32 	%p472, %r510, %r339;
	setp.gt.s32 	%p473, %r510, -1;
	and.pred  	%p474, %p472, %p473;
	add.f32 	%f1183, %f1182, 0f3F800000;
	selp.f32 	%f1184, %f1183, %f1182, %p474;
	selp.f32 	%f1185, %f1184, %f1182, %p22;
	selp.f32 	%f1186, %f1185, %f1182, %p470;
	selp.f32 	%f1187, %f1186, %f1182, %p21;
	add.s32 	%r511, %r507, 2;
	setp.lt.s32 	%p476, %r511, %r337;
	setp.gt.s32 	%p477, %r511, -1;
	and.pred  	%p478, %p476, %p477;
	add.s32 	%r512, %r508, 2;
	setp.lt.s32 	%p480, %r512, %r339;
	setp.gt.s32 	%p481, %r512, -1;
	and.pred  	%p482, %p480, %p481;
	add.f32 	%f1188, %f1187, 0f3F800000;
	selp.f32 	%f1189, %f1188, %f1187, %p482;
	selp.f32 	%f1190, %f1189, %f1187, %p22;
	selp.f32 	%f1191, %f1190, %f1187, %p478;
	selp.f32 	%f1192, %f1191, %f1187, %p21;
	add.s32 	%r513, %r507, 3;
	setp.lt.s32 	%p484, %r513, %r337;
	setp.gt.s32 	%p485, %r513, -1;
	and.pred  	%p486, %p484, %p485;
	add.s32 	%r514, %r508, 3;
	setp.lt.s32 	%p488, %r514, %r339;
	setp.gt.s32 	%p489, %r514, -1;
	and.pred  	%p490, %p488, %p489;
	add.f32 	%f1193, %f1192, 0f3F800000;
	selp.f32 	%f1194, %f1193, %f1192, %p490;
	selp.f32 	%f1195, %f1194, %f1192, %p22;
	selp.f32 	%f1196, %f1195, %f1192, %p486;
	selp.f32 	%f2044, %f1196, %f1192, %p21;
	add.s32 	%r749, %r749, 4;
	setp.ne.s32 	%p492, %r749, %r57;
	@%p492 bra 	$L__BB2_178;
$L__BB2_179:
	add.s32 	%r743, %r210, 1;
	setp.ne.s32 	%p512, %r210, %r9;
	@%p512 bra 	$L__BB2_147;
$L__BB2_180:
	add.f32 	%f2075, %f2063, %f2064;
$L__BB2_181:
	div.rn.f32 	%f1380, %f2075, %f2044;
	setp.ge.f32 	%p552, %f1380, 0f4F000000;
	selp.f32 	%f1381, 0f4F000000, %f1380, %p552;
	setp.lt.f32 	%p553, %f1381, %f2018;
	selp.b32 	%r738, %r196, %r738, %p553;
	selp.b32 	%r739, %r197, %r739, %p553;
	selp.f32 	%f2018, %f1381, %f2018, %p553;
	shl.b32 	%r533, %r739, 11;
	or.b32  	%r534, %r533, %r738;
	st.global.u32 	[%rd6], %r534;
	st.global.f32 	[%rd7], %f2018;
$L__BB2_182:
	add.s32 	%r237, %r101, %r350;
	setp.ge.s32 	%p554, %r237, %r343;
	@%p554 bra 	$L__BB2_221;
	mad.lo.s32 	%r535, %r237, %r337, %r1;
	mul.wide.s32 	%rd511, %r535, 4;
	add.s64 	%rd512, %rd5, %rd511;
	ld.global.u32 	%r536, [%rd512];
	and.b32  	%r238, %r536, 2047;
	shr.u32 	%r537, %r536, 11;
	and.b32  	%r538, %r537, 2047;
	sub.s32 	%r239, %r538, %r101;
	setp.lt.s32 	%p555, %r239, 0;
	setp.ge.s32 	%p556, %r239, %r338;
	setp.ge.s32 	%p557, %r238, %r339;
	or.pred  	%p558, %p556, %p557;
	or.pred  	%p559, %p558, %p555;
	@%p559 bra 	$L__BB2_221;
	setp.lt.s32 	%p560, %r9, %r8;
	mov.f32 	%f2087, 0f00000000;
	mov.f32 	%f2124, %f2087;
	@%p560 bra 	$L__BB2_220;
	add.s32 	%r240, %r8, %r238;
	mov.f32 	%f2086, 0f00000000;
	mov.u32 	%r753, %r8;
	mov.f32 	%f2087, %f2086;
	mov.f32 	%f2088, %f2086;
$L__BB2_186:
	mov.u32 	%r241, %r753;
	setp.lt.s32 	%p561, %r65, %r337;
	setp.gt.s32 	%p562, %r65, -1;
	and.pred  	%p23, %p561, %p562;
	setp.ne.s32 	%p563, %r335, 3;
	add.s32 	%r539, %r241, %r350;
	setp.lt.s32 	%p564, %r539, %r343;
	setp.gt.s32 	%p565, %r539, -1;
	and.pred  	%p24, %p564, %p565;
	add.s32 	%r540, %r241, %r239;
	setp.lt.s32 	%p566, %r540, %r338;
	setp.gt.s32 	%p567, %r540, -1;
	and.pred  	%p25, %p566, %p567;
	mul.lo.s32 	%r242, %r539, %r337;
	mul.lo.s32 	%r243, %r540, %r339;
	@%p563 bra 	$L__BB2_196;
	setp.eq.s32 	%p635, %r70, 0;
	mov.u32 	%r755, %r8;
	@%p635 bra 	$L__BB2_190;
	and.pred  	%p636, %p24, %p23;
	and.pred  	%p637, %p636, %p25;
	setp.lt.s32 	%p638, %r240, %r339;
	setp.gt.s32 	%p639, %r240, -1;
	and.pred  	%p640, %p638, %p639;
	and.pred  	%p641, %p637, %p640;
	not.pred 	%p642, %p641;
	mov.u32 	%r755, %r66;
	@%p642 bra 	$L__BB2_190;
	add.s32 	%r563, %r65, %r242;
	add.s32 	%r564, %r240, %r243;
	mul.wide.s32 	%rd587, %r563, 4;
	add.s64 	%rd588, %rd4, %rd587;
	ld.global.f32 	%f1537, [%rd588];
	mul.wide.s32 	%rd589, %r564, 4;
	add.s64 	%rd590, %rd3, %rd589;
	ld.global.f32 	%f1538, [%rd590];
	sub.f32 	%f1539, %f1537, %f1538;
	fma.rn.f32 	%f1540, %f1539, %f1539, %f2088;
	add.s64 	%rd591, %rd2, %rd587;
	ld.global.f32 	%f1541, [%rd591];
	add.s64 	%rd592, %rd1, %rd589;
	ld.global.f32 	%f1542, [%rd592];
	sub.f32 	%f1543, %f1541, %f1542;
	fma.rn.f32 	%f1544, %f1543, %f1543, %f2086;
	mul.wide.s32 	%rd593, %r6, 4;
	add.s64 	%rd594, %rd588, %rd593;
	ld.global.f32 	%f1545, [%rd594];
	mul.wide.s32 	%rd595, %r7, 4;
	add.s64 	%rd596, %rd590, %rd595;
	ld.global.f32 	%f1546, [%rd596];
	sub.f32 	%f1547, %f1545, %f1546;
	fma.rn.f32 	%f1548, %f1547, %f1547, %f1540;
	add.s64 	%rd597, %rd591, %rd593;
	ld.global.f32 	%f1549, [%rd597];
	add.s64 	%rd598, %rd592, %rd595;
	ld.global.f32 	%f1550, [%rd598];
	sub.f32 	%f1551, %f1549, %f1550;
	fma.rn.f32 	%f1552, %f1551, %f1551, %f1544;
	add.s64 	%rd599, %rd594, %rd593;
	ld.global.f32 	%f1553, [%rd599];
	add.s64 	%rd600, %rd596, %rd595;
	ld.global.f32 	%f1554, [%rd600];
	sub.f32 	%f1555, %f1553, %f1554;
	fma.rn.f32 	%f2088, %f1555, %f1555, %f1548;
	add.s64 	%rd601, %rd597, %rd593;
	ld.global.f32 	%f1556, [%rd601];
	add.s64 	%rd602, %rd598, %rd595;
	ld.global.f32 	%f1557, [%rd602];
	sub.f32 	%f1558, %f1556, %f1557;
	fma.rn.f32 	%f2086, %f1558, %f1558, %f1552;
	add.f32 	%f2087, %f2087, 0f3F800000;
$L__BB2_190:
	setp.eq.s32 	%p643, %r58, 0;
	@%p643 bra 	$L__BB2_218;
$L__BB2_191:
	add.s32 	%r246, %r755, %r1;
	setp.lt.s32 	%p644, %r246, %r337;
	setp.gt.s32 	%p645, %r246, -1;
	and.pred  	%p646, %p644, %p645;
	and.pred  	%p648, %p24, %p646;
	and.pred  	%p649, %p648, %p25;
	add.s32 	%r247, %r755, %r238;
	setp.lt.s32 	%p650, %r247, %r339;
	setp.gt.s32 	%p651, %r247, -1;
	and.pred  	%p652, %p650, %p651;
	and.pred  	%p654, %p649, %p652;
	@%p654 bra 	$L__BB2_195;
$L__BB2_192:
	add.s32 	%r248, %r246, 1;
	setp.lt.s32 	%p655, %r248, %r337;
	setp.gt.s32 	%p656, %r248, -1;
	and.pred  	%p657, %p655, %p656;
	and.pred  	%p658, %p24, %p657;
	and.pred  	%p659, %p658, %p25;
	add.s32 	%r249, %r247, 1;
	setp.lt.s32 	%p660, %r249, %r339;
	setp.gt.s32 	%p661, %r249, -1;
	and.pred  	%p662, %p660, %p661;
	and.pred  	%p663, %p659, %p662;
	not.pred 	%p664, %p663;
	@%p664 bra 	$L__BB2_194;
	add.s32 	%r567, %r248, %r242;
	add.s32 	%r568, %r249, %r243;
	mul.wide.s32 	%rd619, %r567, 4;
	add.s64 	%rd620, %rd4, %rd619;
	ld.global.f32 	%f1581, [%rd620];
	mul.wide.s32 	%rd621, %r568, 4;
	add.s64 	%rd622, %rd3, %rd621;
	ld.global.f32 	%f1582, [%rd622];
	sub.f32 	%f1583, %f1581, %f1582;
	fma.rn.f32 	%f1584, %f1583, %f1583, %f2088;
	add.s64 	%rd623, %rd2, %rd619;
	ld.global.f32 	%f1585, [%rd623];
	add.s64 	%rd624, %rd1, %rd621;
	ld.global.f32 	%f1586, [%rd624];
	sub.f32 	%f1587, %f1585, %f1586;
	fma.rn.f32 	%f1588, %f1587, %f1587, %f2086;
	mul.wide.s32 	%rd625, %r6, 4;
	add.s64 	%rd626, %rd620, %rd625;
	ld.global.f32 	%f1589, [%rd626];
	mul.wide.s32 	%rd627, %r7, 4;
	add.s64 	%rd628, %rd622, %rd627;
	ld.global.f32 	%f1590, [%rd628];
	sub.f32 	%f1591, %f1589, %f1590;
	fma.rn.f32 	%f1592, %f1591, %f1591, %f1584;
	add.s64 	%rd629, %rd623, %rd625;
	ld.global.f32 	%f1593, [%rd629];
	add.s64 	%rd630, %rd624, %rd627;
	ld.global.f32 	%f1594, [%rd630];
	sub.f32 	%f1595, %f1593, %f1594;
	fma.rn.f32 	%f1596, %f1595, %f1595, %f1588;
	add.s64 	%rd631, %rd626, %rd625;
	ld.global.f32 	%f1597, [%rd631];
	add.s64 	%rd632, %rd628, %rd627;
	ld.global.f32 	%f1598, [%rd632];
	sub.f32 	%f1599, %f1597, %f1598;
	fma.rn.f32 	%f2088, %f1599, %f1599, %f1592;
	add.s64 	%rd633, %rd629, %rd625;
	ld.global.f32 	%f1600, [%rd633];
	add.s64 	%rd634, %rd630, %rd627;
	ld.global.f32 	%f1601, [%rd634];
	sub.f32 	%f1602, %f1600, %f1601;
	fma.rn.f32 	%f2086, %f1602, %f1602, %f1596;
	add.f32 	%f2087, %f2087, 0f3F800000;
$L__BB2_194:
	add.s32 	%r755, %r755, 2;
	setp.eq.s32 	%p665, %r755, %r57;
	@%p665 bra 	$L__BB2_218;
	bra.uni 	$L__BB2_191;
$L__BB2_195:
	add.s32 	%r565, %r246, %r242;
	add.s32 	%r566, %r247, %r243;
	mul.wide.s32 	%rd603, %r565, 4;
	add.s64 	%rd604, %rd4, %rd603;
	ld.global.f32 	%f1559, [%rd604];
	mul.wide.s32 	%rd605, %r566, 4;
	add.s64 	%rd606, %rd3, %rd605;
	ld.global.f32 	%f1560, [%rd606];
	sub.f32 	%f1561, %f1559, %f1560;
	fma.rn.f32 	%f1562, %f1561, %f1561, %f2088;
	add.s64 	%rd607, %rd2, %rd603;
	ld.global.f32 	%f1563, [%rd607];
	add.s64 	%rd608, %rd1, %rd605;
	ld.global.f32 	%f1564, [%rd608];
	sub.f32 	%f1565, %f1563, %f1564;
	fma.rn.f32 	%f1566, %f1565, %f1565, %f2086;
	mul.wide.s32 	%rd609, %r6, 4;
	add.s64 	%rd610, %rd604, %rd609;
	ld.global.f32 	%f1567, [%rd610];
	mul.wide.s32 	%rd611, %r7, 4;
	add.s64 	%rd612, %rd606, %rd611;
	ld.global.f32 	%f1568, [%rd612];
	sub.f32 	%f1569, %f1567, %f1568;
	fma.rn.f32 	%f1570, %f1569, %f1569, %f1562;
	add.s64 	%rd613, %rd607, %rd609;
	ld.global.f32 	%f1571, [%rd613];
	add.s64 	%rd614, %rd608, %rd611;
	ld.global.f32 	%f1572, [%rd614];
	sub.f32 	%f1573, %f1571, %f1572;
	fma.rn.f32 	%f1574, %f1573, %f1573, %f1566;
	add.s64 	%rd615, %rd610, %rd609;
	ld.global.f32 	%f1575, [%rd615];
	add.s64 	%rd616, %rd612, %rd611;
	ld.global.f32 	%f1576, [%rd616];
	sub.f32 	%f1577, %f1575, %f1576;
	fma.rn.f32 	%f2088, %f1577, %f1577, %f1570;
	add.s64 	%rd617, %rd613, %rd609;
	ld.global.f32 	%f1578, [%rd617];
	add.s64 	%rd618, %rd614, %rd611;
	ld.global.f32 	%f1579, [%rd618];
	sub.f32 	%f1580, %f1578, %f1579;
	fma.rn.f32 	%f2086, %f1580, %f1580, %f1574;
	add.f32 	%f2087, %f2087, 0f3F800000;
	bra.uni 	$L__BB2_192;
$L__BB2_196:
	setp.lt.s32 	%p568, %r335, 1;
	@%p568 bra 	$L__BB2_212;
	mov.u32 	%r756, %r8;
$L__BB2_198:
	add.s32 	%r252, %r756, %r1;
	setp.lt.s32 	%p616, %r252, %r337;
	setp.gt.s32 	%p617, %r252, -1;
	and.pred  	%p618, %p616, %p617;
	and.pred  	%p620, %p24, %p618;
	and.pred  	%p621, %p620, %p25;
	add.s32 	%r253, %r756, %r238;
	setp.lt.s32 	%p622, %r253, %r339;
	setp.gt.s32 	%p623, %r253, -1;
	and.pred  	%p624, %p622, %p623;
	and.pred  	%p626, %p621, %p624;
	@%p626 bra 	$L__BB2_200;
$L__BB2_199:
	add.s32 	%r256, %r756, 1;
	setp.eq.s32 	%p634, %r756, %r9;
	mov.u32 	%r756, %r256;
	@%p634 bra 	$L__BB2_218;
	bra.uni 	$L__BB2_198;
$L__BB2_200:
	setp.lt.u32 	%p627, %r59, 7;
	add.s32 	%r257, %r252, %r242;
	add.s32 	%r258, %r253, %r243;
	mov.b32 	%r759, 0;
	@%p627 bra 	$L__BB2_203;
	mov.b32 	%r757, 0;
$L__BB2_202:
	.pragma "nounroll";
	mad.lo.s32 	%r555, %r757, %r6, %r257;
	mul.wide.s32 	%rd513, %r555, 4;
	add.s64 	%rd514, %rd4, %rd513;
	ld.global.f32 	%f1422, [%rd514];
	mad.lo.s32 	%r556, %r757, %r7, %r258;
	mul.wide.s32 	%rd515, %r556, 4;
	add.s64 	%rd516, %rd3, %rd515;
	ld.global.f32 	%f1423, [%rd516];
	mul.f32 	%f1424, %f1422, %f1423;
	sub.f32 	%f1425, %f2088, %f1424;
	add.s64 	%rd517, %rd2, %rd513;
	ld.global.f32 	%f1426, [%rd517];
	add.s64 	%rd518, %rd1, %rd515;
	ld.global.f32 	%f1427, [%rd518];
	mul.f32 	%f1428, %f1426, %f1427;
	sub.f32 	%f1429, %f2086, %f1428;
	mul.wide.s32 	%rd519, %r6, 4;
	add.s64 	%rd520, %rd514, %rd519;
	ld.global.f32 	%f1430, [%rd520];
	mul.wide.s32 	%rd521, %r7, 4;
	add.s64 	%rd522, %rd516, %rd521;
	ld.global.f32 	%f1431, [%rd522];
	mul.f32 	%f1432, %f1430, %f1431;
	sub.f32 	%f1433, %f1425, %f1432;
	add.s64 	%rd523, %rd517, %rd519;
	ld.global.f32 	%f1434, [%rd523];
	add.s64 	%rd524, %rd518, %rd521;
	ld.global.f32 	%f1435, [%rd524];
	mul.f32 	%f1436, %f1434, %f1435;
	sub.f32 	%f1437, %f1429, %f1436;
	add.s64 	%rd525, %rd520, %rd519;
	ld.global.f32 	%f1438, [%rd525];
	add.s64 	%rd526, %rd522, %rd521;
	ld.global.f32 	%f1439, [%rd526];
	mul.f32 	%f1440, %f1438, %f1439;
	sub.f32 	%f1441, %f1433, %f1440;
	add.s64 	%rd527, %rd523, %rd519;
	ld.global.f32 	%f1442, [%rd527];
	add.s64 	%rd528, %rd524, %rd521;
	ld.global.f32 	%f1443, [%rd528];
	mul.f32 	%f1444, %f1442, %f1443;
	sub.f32 	%f1445, %f1437, %f1444;
	add.s64 	%rd529, %rd525, %rd519;
	ld.global.f32 	%f1446, [%rd529];
	add.s64 	%rd530, %rd526, %rd521;
	ld.global.f32 	%f1447, [%rd530];
	mul.f32 	%f1448, %f1446, %f1447;
	sub.f32 	%f1449, %f1441, %f1448;
	add.s64 	%rd531, %rd527, %rd519;
	ld.global.f32 	%f1450, [%rd531];
	add.s64 	%rd532, %rd528, %rd521;
	ld.global.f32 	%f1451, [%rd532];
	mul.f32 	%f1452, %f1450, %f1451;
	sub.f32 	%f1453, %f1445, %f1452;
	add.s64 	%rd533, %rd529, %rd519;
	ld.global.f32 	%f1454, [%rd533];
	add.s64 	%rd534, %rd530, %rd521;
	ld.global.f32 	%f1455, [%rd534];
	mul.f32 	%f1456, %f1454, %f1455;
	sub.f32 	%f1457, %f1449, %f1456;
	add.s64 	%rd535, %rd531, %rd519;
	ld.global.f32 	%f1458, [%rd535];
	add.s64 	%rd536, %rd532, %rd521;
	ld.global.f32 	%f1459, [%rd536];
	mul.f32 	%f1460, %f1458, %f1459;
	sub.f32 	%f1461, %f1453, %f1460;
	add.s64 	%rd537, %rd533, %rd519;
	ld.global.f32 	%f1462, [%rd537];
	add.s64 	%rd538, %rd534, %rd521;
	ld.global.f32 	%f1463, [%rd538];
	mul.f32 	%f1464, %f1462, %f1463;
	sub.f32 	%f1465, %f1457, %f1464;
	add.s64 	%rd539, %rd535, %rd519;
	ld.global.f32 	%f1466, [%rd539];
	add.s64 	%rd540, %rd536, %rd521;
	ld.global.f32 	%f1467, [%rd540];
	mul.f32 	%f1468, %f1466, %f1467;
	sub.f32 	%f1469, %f1461, %f1468;
	add.s64 	%rd541, %rd537, %rd519;
	ld.global.f32 	%f1470, [%rd541];
	add.s64 	%rd542, %rd538, %rd521;
	ld.global.f32 	%f1471, [%rd542];
	mul.f32 	%f1472, %f1470, %f1471;
	sub.f32 	%f1473, %f1465, %f1472;
	add.s64 	%rd543, %rd539, %rd519;
	ld.global.f32 	%f1474, [%rd543];
	add.s64 	%rd544, %rd540, %rd521;
	ld.global.f32 	%f1475, [%rd544];
	mul.f32 	%f1476, %f1474, %f1475;
	sub.f32 	%f1477, %f1469, %f1476;
	add.s64 	%rd545, %rd541, %rd519;
	ld.global.f32 	%f1478, [%rd545];
	add.s64 	%rd546, %rd542, %rd521;
	ld.global.f32 	%f1479, [%rd546];
	mul.f32 	%f1480, %f1478, %f1479;
	sub.f32 	%f2088, %f1473, %f1480;
	add.s64 	%rd547, %rd543, %rd519;
	ld.global.f32 	%f1481, [%rd547];
	add.s64 	%rd548, %rd544, %rd521;
	ld.global.f32 	%f1482, [%rd548];
	mul.f32 	%f1483, %f1481, %f1482;
	sub.f32 	%f2086, %f1477, %f1483;
	add.s32 	%r757, %r757, 8;
	setp.eq.s32 	%p628, %r757, %r68;
	mov.u32 	%r759, %r68;
	@%p628 bra 	$L__BB2_203;
	bra.uni 	$L__BB2_202;
$L__BB2_203:
	setp.eq.s32 	%p629, %r60, 0;
	@%p629 bra 	$L__BB2_211;
	setp.lt.u32 	%p630, %r61, 3;
	@%p630 bra 	$L__BB2_206;
	mad.lo.s32 	%r557, %r759, %r6, %r257;
	mul.wide.s32 	%rd549, %r557, 4;
	add.s64 	%rd550, %rd4, %rd549;
	ld.global.f32 	%f1485, [%rd550];
	mad.lo.s32 	%r558, %r759, %r7, %r258;
	mul.wide.s32 	%rd551, %r558, 4;
	add.s64 	%rd552, %rd3, %rd551;
	ld.global.f32 	%f1486, [%rd552];
	mul.f32 	%f1487, %f1485, %f1486;
	sub.f32 	%f1488, %f2088, %f1487;
	add.s64 	%rd553, %rd2, %rd549;
	ld.global.f32 	%f1489, [%rd553];
	add.s64 	%rd554, %rd1, %rd551;
	ld.global.f32 	%f1490, [%rd554];
	mul.f32 	%f1491, %f1489, %f1490;
	sub.f32 	%f1492, %f2086, %f1491;
	mul.wide.s32 	%rd555, %r6, 4;
	add.s64 	%rd556, %rd550, %rd555;
	ld.global.f32 	%f1493, [%rd556];
	mul.wide.s32 	%rd557, %r7, 4;
	add.s64 	%rd558, %rd552, %rd557;
	ld.global.f32 	%f1494, [%rd558];
	mul.f32 	%f1495, %f1493, %f1494;
	sub.f32 	%f1496, %f1488, %f1495;
	add.s64 	%rd559, %rd553, %rd555;
	ld.global.f32 	%f1497, [%rd559];
	add.s64 	%rd560, %rd554, %rd557;
	ld.global.f32 	%f1498, [%rd560];
	mul.f32 	%f1499, %f1497, %f1498;
	sub.f32 	%f1500, %f1492, %f1499;
	add.s64 	%rd561, %rd556, %rd555;
	ld.global.f32 	%f1501, [%rd561];
	add.s64 	%rd562, %rd558, %rd557;
	ld.global.f32 	%f1502, [%rd562];
	mul.f32 	%f1503, %f1501, %f1502;
	sub.f32 	%f1504, %f1496, %f1503;
	add.s64 	%rd563, %rd559, %rd555;
	ld.global.f32 	%f1505, [%rd563];
	add.s64 	%rd564, %rd560, %rd557;
	ld.global.f32 	%f1506, [%rd564];
	mul.f32 	%f1507, %f1505, %f1506;
	sub.f32 	%f1508, %f1500, %f1507;
	add.s64 	%rd565, %rd561, %rd555;
	ld.global.f32 	%f1509, [%rd565];
	add.s64 	%rd566, %rd562, %rd557;
	ld.global.f32 	%f1510, [%rd566];
	mul.f32 	%f1511, %f1509, %f1510;
	sub.f32 	%f2088, %f1504, %f1511;
	add.s64 	%rd567, %rd563, %rd555;
	ld.global.f32 	%f1512, [%rd567];
	add.s64 	%rd568, %rd564, %rd557;
	ld.global.f32 	%f1513, [%rd568];
	mul.f32 	%f1514, %f1512, %f1513;
	sub.f32 	%f2086, %f1508, %f1514;
	add.s32 	%r759, %r759, 4;
$L__BB2_206:
	setp.eq.s32 	%p631, %r62, 0;
	@%p631 bra 	$L__BB2_211;
	setp.eq.s32 	%p632, %r63, 0;
	@%p632 bra 	$L__BB2_209;
	mad.lo.s32 	%r559, %r759, %r6, %r257;
	mul.wide.s32 	%rd569, %r559, 4;
	add.s64 	%rd570, %rd4, %rd569;
	ld.global.f32 	%f1516, [%rd570];
	mad.lo.s32 	%r560, %r759, %r7, %r258;
	mul.wide.s32 	%rd571, %r560, 4;
	add.s64 	%rd572, %rd3, %rd571;
	ld.global.f32 	%f1517, [%rd572];
	mul.f32 	%f1518, %f1516, %f1517;
	sub.f32 	%f1519, %f2088, %f1518;
	add.s64 	%rd573, %rd2, %rd569;
	ld.global.f32 	%f1520, [%rd573];
	add.s64 	%rd574, %rd1, %rd571;
	ld.global.f32 	%f1521, [%rd574];
	mul.f32 	%f1522, %f1520, %f1521;
	sub.f32 	%f1523, %f2086, %f1522;
	mul.wide.s32 	%rd575, %r6, 4;
	add.s64 	%rd576, %rd570, %rd575;
	ld.global.f32 	%f1524, [%rd576];
	mul.wide.s32 	%rd577, %r7, 4;
	add.s64 	%rd578, %rd572, %rd577;
	ld.global.f32 	%f1525, [%rd578];
	mul.f32 	%f1526, %f1524, %f1525;
	sub.f32 	%f2088, %f1519, %f1526;
	add.s64 	%rd579, %rd573, %rd575;
	ld.global.f32 	%f1527, [%rd579];
	add.s64 	%rd580, %rd574, %rd577;
	ld.global.f32 	%f1528, [%rd580];
	mul.f32 	%f1529, %f1527, %f1528;
	sub.f32 	%f2086, %f1523, %f1529;
	add.s32 	%r759, %r759, 2;
$L__BB2_209:
	setp.eq.s32 	%p633, %r69, 0;
	@%p633 bra 	$L__BB2_211;
	mad.lo.s32 	%r561, %r759, %r6, %r257;
	mul.wide.s32 	%rd581, %r561, 4;
	add.s64 	%rd582, %rd4, %rd581;
	ld.global.f32 	%f1530, [%rd582];
	mad.lo.s32 	%r562, %r759, %r7, %r258;
	mul.wide.s32 	%rd583, %r562, 4;
	add.s64 	%rd584, %rd3, %rd583;
	ld.global.f32 	%f1531, [%rd584];
	mul.f32 	%f1532, %f1530, %f1531;
	sub.f32 	%f2088, %f2088, %f1532;
	add.s64 	%rd585, %rd2, %rd581;
	ld.global.f32 	%f1533, [%rd585];
	add.s64 	%rd586, %rd1, %rd583;
	ld.global.f32 	%f1534, [%rd586];
	mul.f32 	%f1535, %f1533, %f1534;
	sub.f32 	%f2086, %f2086, %f1535;
$L__BB2_211:
	add.f32 	%f2087, %f2087, 0f3F800000;
	bra.uni 	$L__BB2_199;
$L__BB2_212:
	setp.eq.s32 	%p569, %r64, 0;
	mov.u32 	%r761, %r8;
	@%p569 bra 	$L__BB2_216;
	setp.eq.s32 	%p570, %r64, 1;
	setp.lt.s32 	%p571, %r240, %r339;
	setp.gt.s32 	%p572, %r240, -1;
	add.f32 	%f1385, %f2087, 0f3F800000;
	selp.f32 	%f1386, %f1385, %f2087, %p572;
	selp.f32 	%f1387, %f1386, %f2087, %p571;
	selp.f32 	%f1388, %f1387, %f2087, %p25;
	selp.f32 	%f1389, %f1388, %f2087, %p23;
	selp.f32 	%f2087, %f1389, %f2087, %p24;
	mov.u32 	%r761, %r66;
	@%p570 bra 	$L__BB2_216;
	add.s32 	%r761, %r8, 2;
	setp.eq.s32 	%p573, %r64, 2;
	add.s32 	%r541, %r65, 1;
	setp.lt.s32 	%p574, %r541, %r337;
	setp.gt.s32 	%p575, %r541, -1;
	add.s32 	%r542, %r240, 1;
	setp.lt.s32 	%p576, %r542, %r339;
	setp.gt.s32 	%p577, %r542, -1;
	add.f32 	%f1390, %f2087, 0f3F800000;
	selp.f32 	%f1391, %f1390, %f2087, %p577;
	selp.f32 	%f1392, %f1391, %f2087, %p576;
	selp.f32 	%f1393, %f1392, %f2087, %p25;
	selp.f32 	%f1394, %f1393, %f2087, %p575;
	selp.f32 	%f1395, %f1394, %f2087, %p574;
	selp.f32 	%f2087, %f1395, %f2087, %p24;
	@%p573 bra 	$L__BB2_216;
	add.s32 	%r543, %r65, 2;
	setp.lt.s32 	%p578, %r543, %r337;
	setp.gt.s32 	%p579, %r543, -1;
	add.s32 	%r544, %r240, 2;
	setp.lt.s32 	%p580, %r544, %r339;
	setp.gt.s32 	%p581, %r544, -1;
	add.f32 	%f1396, %f2087, 0f3F800000;
	selp.f32 	%f1397, %f1396, %f2087, %p581;
	selp.f32 	%f1398, %f1397, %f2087, %p580;
	selp.f32 	%f1399, %f1398, %f2087, %p25;
	selp.f32 	%f1400, %f1399, %f2087, %p579;
	selp.f32 	%f1401, %f1400, %f2087, %p578;
	selp.f32 	%f2087, %f1401, %f2087, %p24;
	mov.u32 	%r761, %r67;
$L__BB2_216:
	setp.lt.u32 	%p582, %r58, 3;
	@%p582 bra 	$L__BB2_218;
$L__BB2_217:
	add.s32 	%r545, %r761, %r1;
	setp.lt.s32 	%p583, %r545, %r337;
	setp.gt.s32 	%p584, %r545, -1;
	and.pred  	%p585, %p583, %p584;
	add.s32 	%r546, %r761, %r238;
	setp.lt.s32 	%p587, %r546, %r339;
	setp.gt.s32 	%p588, %r546, -1;
	and.pred  	%p589, %p587, %p588;
	add.f32 	%f1402, %f2087, 0f3F800000;
	selp.f32 	%f1403, %f1402, %f2087, %p589;
	selp.f32 	%f1404, %f1403, %f2087, %p25;
	selp.f32 	%f1405, %f1404, %f2087, %p585;
	selp.f32 	%f1406, %f1405, %f2087, %p24;
	add.s32 	%r547, %r545, 1;
	setp.lt.s32 	%p591, %r547, %r337;
	setp.gt.s32 	%p592, %r547, -1;
	and.pred  	%p593, %p591, %p592;
	add.s32 	%r548, %r546, 1;
	setp.lt.s32 	%p595, %r548, %r339;
	setp.gt.s32 	%p596, %r548, -1;
	and.pred  	%p597, %p595, %p596;
	add.f32 	%f1407, %f1406, 0f3F800000;
	selp.f32 	%f1408, %f1407, %f1406, %p597;
	selp.f32 	%f1409, %f1408, %f1406, %p25;
	selp.f32 	%f1410, %f1409, %f1406, %p593;
	selp.f32 	%f1411, %f1410, %f1406, %p24;
	add.s32 	%r549, %r545, 2;
	setp.lt.s32 	%p599, %r549, %r337;
	setp.gt.s32 	%p600, %r549, -1;
	and.pred  	%p601, %p599, %p600;
	add.s32 	%r550, %r546, 2;
	setp.lt.s32 	%p603, %r550, %r339;
	setp.gt.s32 	%p604, %r550, -1;
	and.pred  	%p605, %p603, %p604;
	add.f32 	%f1412, %f1411, 0f3F800000;
	selp.f32 	%f1413, %f1412, %f1411, %p605;
	selp.f32 	%f1414, %f1413, %f1411, %p25;
	selp.f32 	%f1415, %f1414, %f1411, %p601;
	selp.f32 	%f1416, %f1415, %f1411, %p24;
	add.s32 	%r551, %r545, 3;
	setp.lt.s32 	%p607, %r551, %r337;
	setp.gt.s32 	%p608, %r551, -1;
	and.pred  	%p609, %p607, %p608;
	add.s32 	%r552, %r546, 3;
	setp.lt.s32 	%p611, %r552, %r339;
	setp.gt.s32 	%p612, %r552, -1;
	and.pred  	%p613, %p611, %p612;
	add.f32 	%f1417, %f1416, 0f3F800000;
	selp.f32 	%f1418, %f1417, %f1416, %p613;
	selp.f32 	%f1419, %f1418, %f1416, %p25;
	selp.f32 	%f1420, %f1419, %f1416, %p609;
	selp.f32 	%f2087, %f1420, %f1416, %p24;
	add.s32 	%r761, %r761, 4;
	setp.ne.s32 	%p615, %r761, %r57;
	@%p615 bra 	$L__BB2_217;
$L__BB2_218:
	add.s32 	%r753, %r241, 1;
	setp.ne.s32 	%p666, %r241, %r9;
	@%p666 bra 	$L__BB2_186;
	add.f32 	%f2124, %f2088, %f2086;
$L__BB2_220:
	div.rn.f32 	%f1603, %f2124, %f2087;
	setp.ge.f32 	%p667, %f1603, 0f4F000000;
	selp.f32 	%f1604, 0f4F000000, %f1603, %p667;
	setp.lt.f32 	%p668, %f1604, %f2018;
	selp.b32 	%r738, %r238, %r738, %p668;
	selp.b32 	%r739, %r239, %r739, %p668;
	selp.f32 	%f2018, %f1604, %f2018, %p668;
	shl.b32 	%r569, %r739, 11;
	or.b32  	%r570, %r569, %r738;
	st.global.u32 	[%rd6], %r570;
	st.global.f32 	[%rd7], %f2018;
$L__BB2_221:
	shr.u32 	%r707, %r101, 1;
	setp.lt.u32 	%p669, %r101, 2;
	@%p669 bra 	$L__BB2_55;
	bra.uni 	$L__BB2_43;
$L__BB2_222:
	add.s32 	%r776, %r776, 2;
	setp.eq.s32 	%p795, %r776, %r57;
	@%p795 bra 	$L__BB2_223;
	bra.uni 	$L__BB2_64;
$L__BB2_223:
	add.s32 	%r299, %r774, 1;
	setp.eq.s32 	%p796, %r774, %r9;
	mov.u32 	%r774, %r299;
	@%p796 bra 	$L__BB2_250;
	bra.uni 	$L__BB2_60;
$L__BB2_224:
	setp.lt.s32 	%p673, %r335, 1;
	@%p673 bra 	$L__BB2_242;
	mov.f32 	%f2172, 0f00000000;
	mov.u32 	%r777, %r8;
	mov.f32 	%f2137, %f2172;
	mov.f32 	%f2171, %f2172;
$L__BB2_226:
	add.s32 	%r619, %r777, %r350;
	setp.lt.s32 	%p734, %r619, %r343;
	setp.gt.s32 	%p735, %r619, -1;
	and.pred  	%p28, %p734, %p735;
	add.s32 	%r620, %r777, %r287;
	setp.lt.s32 	%p736, %r620, %r338;
	setp.gt.s32 	%p737, %r620, -1;
	and.pred  	%p29, %p736, %p737;
	mul.lo.s32 	%r301, %r619, %r337;
	mul.lo.s32 	%r302, %r620, %r339;
	mov.u32 	%r778, %r8;
$L__BB2_227:
	add.s32 	%r304, %r778, %r1;
	setp.lt.s32 	%p738, %r304, %r337;
	setp.gt.s32 	%p739, %r304, -1;
	and.pred  	%p740, %p738, %p739;
	and.pred  	%p742, %p28, %p740;
	and.pred  	%p743, %p742, %p29;
	add.s32 	%r305, %r778, %r284;
	setp.lt.s32 	%p744, %r305, %r339;
	setp.gt.s32 	%p745, %r305, -1;
	and.pred  	%p746, %p744, %p745;
	and.pred  	%p748, %p743, %p746;
	@%p748 bra 	$L__BB2_230;
$L__BB2_228:
	add.s32 	%r308, %r778, 1;
	setp.eq.s32 	%p756, %r778, %r9;
	mov.u32 	%r778, %r308;
	@%p756 bra 	$L__BB2_229;
	bra.uni 	$L__BB2_227;
$L__BB2_229:
	add.s32 	%r316, %r777, 1;
	setp.eq.s32 	%p757, %r777, %r9;
	mov.u32 	%r777, %r316;
	@%p757 bra 	$L__BB2_250;
	bra.uni 	$L__BB2_226;
$L__BB2_230:
	setp.lt.u32 	%p749, %r59, 7;
	add.s32 	%r309, %r304, %r301;
	add.s32 	%r310, %r305, %r302;
	mov.b32 	%r781, 0;
	@%p749 bra 	$L__BB2_233;
	mov.b32 	%r779, 0;
$L__BB2_232:
	.pragma "nounroll";
	mad.lo.s32 	%r623, %r779, %r6, %r309;
	mul.wide.s32 	%rd635, %r623, 4;
	add.s64 	%rd636, %rd4, %rd635;
	ld.global.f32 	%f1652, [%rd636];
	mad.lo.s32 	%r624, %r779, %r7, %r310;
	mul.wide.s32 	%rd637, %r624, 4;
	add.s64 	%rd638, %rd3, %rd637;
	ld.global.f32 	%f1653, [%rd638];
	mul.f32 	%f1654, %f1652, %f1653;
	sub.f32 	%f1655, %f2171, %f1654;
	add.s64 	%rd639, %rd2, %rd635;
	ld.global.f32 	%f1656, [%rd639];
	add.s64 	%rd640, %rd1, %rd637;
	ld.global.f32 	%f1657, [%rd640];
	mul.f32 	%f1658, %f1656, %f1657;
	sub.f32 	%f1659, %f2172, %f1658;
	mul.wide.s32 	%rd641, %r6, 4;
	add.s64 	%rd642, %rd636, %rd641;
	ld.global.f32 	%f1660, [%rd642];
	mul.wide.s32 	%rd643, %r7, 4;
	add.s64 	%rd644, %rd638, %rd643;
	ld.global.f32 	%f1661, [%rd644];
	mul.f32 	%f1662, %f1660, %f1661;
	sub.f32 	%f1663, %f1655, %f1662;
	add.s64 	%rd645, %rd639, %rd641;
	ld.global.f32 	%f1664, [%rd645];
	add.s64 	%rd646, %rd640, %rd643;
	ld.global.f32 	%f1665, [%rd646];
	mul.f32 	%f1666, %f1664, %f1665;
	sub.f32 	%f1667, %f1659, %f1666;
	add.s64 	%rd647, %rd642, %rd641;
	ld.global.f32 	%f1668, [%rd647];
	add.s64 	%rd648, %rd644, %rd643;
	ld.global.f32 	%f1669, [%rd648];
	mul.f32 	%f1670, %f1668, %f1669;
	sub.f32 	%f1671, %f1663, %f1670;
	add.s64 	%rd649, %rd645, %rd641;
	ld.global.f32 	%f1672, [%rd649];
	add.s64 	%rd650, %rd646, %rd643;
	ld.global.f32 	%f1673, [%rd650];
	mul.f32 	%f1674, %f1672, %f1673;
	sub.f32 	%f1675, %f1667, %f1674;
	add.s64 	%rd651, %rd647, %rd641;
	ld.global.f32 	%f1676, [%rd651];
	add.s64 	%rd652, %rd648, %rd643;
	ld.global.f32 	%f1677, [%rd652];
	mul.f32 	%f1678, %f1676, %f1677;
	sub.f32 	%f1679, %f1671, %f1678;
	add.s64 	%rd653, %rd649, %rd641;
	ld.global.f32 	%f1680, [%rd653];
	add.s64 	%rd654, %rd650, %rd643;
	ld.global.f32 	%f1681, [%rd654];
	mul.f32 	%f1682, %f1680, %f1681;
	sub.f32 	%f1683, %f1675, %f1682;
	add.s64 	%rd655, %rd651, %rd641;
	ld.global.f32 	%f1684, [%rd655];
	add.s64 	%rd656, %rd652, %rd643;
	ld.global.f32 	%f1685, [%rd656];
	mul.f32 	%f1686, %f1684, %f1685;
	sub.f32 	%f1687, %f1679, %f1686;
	add.s64 	%rd657, %rd653, %rd641;
	ld.global.f32 	%f1688, [%rd657];
	add.s64 	%rd658, %rd654, %rd643;
	ld.global.f32 	%f1689, [%rd658];
	mul.f32 	%f1690, %f1688, %f1689;
	sub.f32 	%f1691, %f1683, %f1690;
	add.s64 	%rd659, %rd655, %rd641;
	ld.global.f32 	%f1692, [%rd659];
	add.s64 	%rd660, %rd656, %rd643;
	ld.global.f32 	%f1693, [%rd660];
	mul.f32 	%f1694, %f1692, %f1693;
	sub.f32 	%f1695, %f1687, %f1694;
	add.s64 	%rd661, %rd657, %rd641;
	ld.global.f32 	%f1696, [%rd661];
	add.s64 	%rd662, %rd658, %rd643;
	ld.global.f32 	%f1697, [%rd662];
	mul.f32 	%f1698, %f1696, %f1697;
	sub.f32 	%f1699, %f1691, %f1698;
	add.s64 	%rd663, %rd659, %rd641;
	ld.global.f32 	%f1700, [%rd663];
	add.s64 	%rd664, %rd660, %rd643;
	ld.global.f32 	%f1701, [%rd664];
	mul.f32 	%f1702, %f1700, %f1701;
	sub.f32 	%f1703, %f1695, %f1702;
	add.s64 	%rd665, %rd661, %rd641;
	ld.global.f32 	%f1704, [%rd665];
	add.s64 	%rd666, %rd662, %rd643;
	ld.global.f32 	%f1705, [%rd666];
	mul.f32 	%f1706, %f1704, %f1705;
	sub.f32 	%f1707, %f1699, %f1706;
	add.s64 	%rd667, %rd663, %rd641;
	ld.global.f32 	%f1708, [%rd667];
	add.s64 	%rd668, %rd664, %rd643;
	ld.global.f32 	%f1709, [%rd668];
	mul.f32 	%f1710, %f1708, %f1709;
	sub.f32 	%f2171, %f1703, %f1710;
	add.s64 	%rd669, %rd665, %rd641;
	ld.global.f32 	%f1711, [%rd669];
	add.s64 	%rd670, %rd666, %rd643;
	ld.global.f32 	%f1712, [%rd670];
	mul.f32 	%f1713, %f1711, %f1712;
	sub.f32 	%f2172, %f1707, %f1713;
	add.s32 	%r779, %r779, 8;
	setp.eq.s32 	%p750, %r779, %r68;
	mov.u32 	%r781, %r68;
	@%p750 bra 	$L__BB2_233;
	bra.uni 	$L__BB2_232;
$L__BB2_233:
	setp.eq.s32 	%p751, %r60, 0;
	@%p751 bra 	$L__BB2_241;
	setp.lt.u32 	%p752, %r61, 3;
	@%p752 bra 	$L__BB2_236;
	mad.lo.s32 	%r625, %r781, %r6, %r309;
	mul.wide.s32 	%rd671, %r625, 4;
	add.s64 	%rd672, %rd4, %rd671;
	ld.global.f32 	%f1715, [%rd672];
	mad.lo.s32 	%r626, %r781, %r7, %r310;
	mul.wide.s32 	%rd673, %r626, 4;
	add.s64 	%rd674, %rd3, %rd673;
	ld.global.f32 	%f1716, [%rd674];
	mul.f32 	%f1717, %f1715, %f1716;
	sub.f32 	%f1718, %f2171, %f1717;
	add.s64 	%rd675, %rd2, %rd671;
	ld.global.f32 	%f1719, [%rd675];
	add.s64 	%rd676, %rd1, %rd673;
	ld.global.f32 	%f1720, [%rd676];
	mul.f32 	%f1721, %f1719, %f1720;
	sub.f32 	%f1722, %f2172, %f1721;
	mul.wide.s32 	%rd677, %r6, 4;
	add.s64 	%rd678, %rd672, %rd677;
	ld.global.f32 	%f1723, [%rd678];
	mul.wide.s32 	%rd679, %r7, 4;
	add.s64 	%rd680, %rd674, %rd679;
	ld.global.f32 	%f1724, [%rd680];
	mul.f32 	%f1725, %f1723, %f1724;
	sub.f32 	%f1726, %f1718, %f1725;
	add.s64 	%rd681, %rd675, %rd677;
	ld.global.f32 	%f1727, [%rd681];
	add.s64 	%rd682, %rd676, %rd679;
	ld.global.f32 	%f1728, [%rd682];
	mul.f32 	%f1729, %f1727, %f1728;
	sub.f32 	%f1730, %f1722, %f1729;
	add.s64 	%rd683, %rd678, %rd677;
	ld.global.f32 	%f1731, [%rd683];
	add.s64 	%rd684, %rd680, %rd679;
	ld.global.f32 	%f1732, [%rd684];
	mul.f32 	%f1733, %f1731, %f1732;
	sub.f32 	%f1734, %f1726, %f1733;
	add.s64 	%rd685, %rd681, %rd677;
	ld.global.f32 	%f1735, [%rd685];
	add.s64 	%rd686, %rd682, %rd679;
	ld.global.f32 	%f1736, [%rd686];
	mul.f32 	%f1737, %f1735, %f1736;
	sub.f32 	%f1738, %f1730, %f1737;
	add.s64 	%rd687, %rd683, %rd677;
	ld.global.f32 	%f1739, [%rd687];
	add.s64 	%rd688, %rd684, %rd679;
	ld.global.f32 	%f1740, [%rd688];
	mul.f32 	%f1741, %f1739, %f1740;
	sub.f32 	%f2171, %f1734, %f1741;
	add.s64 	%rd689, %rd685, %rd677;
	ld.global.f32 	%f1742, [%rd689];
	add.s64 	%rd690, %rd686, %rd679;
	ld.global.f32 	%f1743, [%rd690];
	mul.f32 	%f1744, %f1742, %f1743;
	sub.f32 	%f2172, %f1738, %f1744;
	add.s32 	%r781, %r781, 4;
$L__BB2_236:
	setp.eq.s32 	%p753, %r62, 0;
	@%p753 bra 	$L__BB2_241;
	setp.eq.s32 	%p754, %r63, 0;
	@%p754 bra 	$L__BB2_239;
	mad.lo.s32 	%r627, %r781, %r6, %r309;
	mul.wide.s32 	%rd691, %r627, 4;
	add.s64 	%rd692, %rd4, %rd691;
	ld.global.f32 	%f1746, [%rd692];
	mad.lo.s32 	%r628, %r781, %r7, %r310;
	mul.wide.s32 	%rd693, %r628, 4;
	add.s64 	%rd694, %rd3, %rd693;
	ld.global.f32 	%f1747, [%rd694];
	mul.f32 	%f1748, %f1746, %f1747;
	sub.f32 	%f1749, %f2171, %f1748;
	add.s64 	%rd695, %rd2, %rd691;
	ld.global.f32 	%f1750, [%rd695];
	add.s64 	%rd696, %rd1, %rd693;
	ld.global.f32 	%f1751, [%rd696];
	mul.f32 	%f1752, %f1750, %f1751;
	sub.f32 	%f1753, %f2172, %f1752;
	mul.wide.s32 	%rd697, %r6, 4;
	add.s64 	%rd698, %rd692, %rd697;
	ld.global.f32 	%f1754, [%rd698];
	mul.wide.s32 	%rd699, %r7, 4;
	add.s64 	%rd700, %rd694, %rd699;
	ld.global.f32 	%f1755, [%rd700];
	mul.f32 	%f1756, %f1754, %f1755;
	sub.f32 	%f2171, %f1749, %f1756;
	add.s64 	%rd701, %rd695, %rd697;
	ld.global.f32 	%f1757, [%rd701];
	add.s64 	%rd702, %rd696, %rd699;
	ld.global.f32 	%f1758, [%rd702];
	mul.f32 	%f1759, %f1757, %f1758;
	sub.f32 	%f2172, %f1753, %f1759;
	add.s32 	%r781, %r781, 2;
$L__BB2_239:
	setp.eq.s32 	%p755, %r69, 0;
	@%p755 bra 	$L__BB2_241;
	mad.lo.s32 	%r629, %r781, %r6, %r309;
	mul.wide.s32 	%rd703, %r629, 4;
	add.s64 	%rd704, %rd4, %rd703;
	ld.global.f32 	%f1760, [%rd704];
	mad.lo.s32 	%r630, %r781, %r7, %r310;
	mul.wide.s32 	%rd705, %r630, 4;
	add.s64 	%rd706, %rd3, %rd705;
	ld.global.f32 	%f1761, [%rd706];
	mul.f32 	%f1762, %f1760, %f1761;
	sub.f32 	%f2171, %f2171, %f1762;
	add.s64 	%rd707, %rd2, %rd703;
	ld.global.f32 	%f1763, [%rd707];
	add.s64 	%rd708, %rd1, %rd705;
	ld.global.f32 	%f1764, [%rd708];
	mul.f32 	%f1765, %f1763, %f1764;
	sub.f32 	%f2172, %f2172, %f1765;
$L__BB2_241:
	add.f32 	%f2137, %f2137, 0f3F800000;
	bra.uni 	$L__BB2_228;
$L__BB2_242:
	mov.f32 	%f2137, 0f00000000;
	mov.u32 	%r783, %r8;
$L__BB2_243:
	setp.eq.s32 	%p674, %r64, 0;
	add.s32 	%r602, %r783, %r350;
	setp.lt.s32 	%p675, %r602, %r343;
	setp.gt.s32 	%p676, %r602, -1;
	and.pred  	%p30, %p675, %p676;
	add.s32 	%r603, %r783, %r287;
	setp.lt.s32 	%p677, %r603, %r338;
	setp.gt.s32 	%p678, %r603, -1;
	and.pred  	%p31, %p677, %p678;
	mov.u32 	%r784, %r8;
	@%p674 bra 	$L__BB2_247;
	setp.eq.s32 	%p679, %r64, 1;
	setp.lt.s32 	%p680, %r65, %r337;
	setp.gt.s32 	%p681, %r65, -1;
	add.s32 	%r604, %r8, %r284;
	setp.lt.s32 	%p682, %r604, %r339;
	setp.gt.s32 	%p683, %r604, -1;
	and.pred  	%p684, %p682, %p683;
	add.f32 	%f1615, %f2137, 0f3F800000;
	selp.f32 	%f1616, %f1615, %f2137, %p684;
	selp.f32 	%f1617, %f1616, %f2137, %p31;
	selp.f32 	%f1618, %f1617, %f2137, %p681;
	selp.f32 	%f1619, %f1618, %f2137, %p680;
	selp.f32 	%f2137, %f1619, %f2137, %p30;
	mov.u32 	%r784, %r66;
	@%p679 bra 	$L__BB2_247;
	add.s32 	%r784, %r8, 2;
	setp.eq.s32 	%p686, %r64, 2;
	add.s32 	%r605, %r65, 1;
	setp.lt.s32 	%p687, %r605, %r337;
	setp.gt.s32 	%p688, %r605, -1;
	add.s32 	%r606, %r8, %r284;
	add.s32 	%r607, %r606, 1;
	setp.lt.s32 	%p689, %r607, %r339;
	setp.gt.s32 	%p690, %r607, -1;
	and.pred  	%p691, %p689, %p690;
	add.f32 	%f1620, %f2137, 0f3F800000;
	selp.f32 	%f1621, %f1620, %f2137, %p691;
	selp.f32 	%f1622, %f1621, %f2137, %p31;
	selp.f32 	%f1623, %f1622, %f2137, %p688;
	selp.f32 	%f1624, %f1623, %f2137, %p687;
	selp.f32 	%f2137, %f1624, %f2137, %p30;
	@%p686 bra 	$L__BB2_247;
	add.s32 	%r608, %r65, 2;
	setp.lt.s32 	%p693, %r608, %r337;
	setp.gt.s32 	%p694, %r608, -1;
	add.s32 	%r610, %r606, 2;
	setp.lt.s32 	%p695, %r610, %r339;
	setp.gt.s32 	%p696, %r610, -1;
	and.pred  	%p697, %p695, %p696;
	add.f32 	%f1625, %f2137, 0f3F800000;
	selp.f32 	%f1626, %f1625, %f2137, %p697;
	selp.f32 	%f1627, %f1626, %f2137, %p31;
	selp.f32 	%f1628, %f1627, %f2137, %p694;
	selp.f32 	%f1629, %f1628, %f2137, %p693;
	selp.f32 	%f2137, %f1629, %f2137, %p30;
	mov.u32 	%r784, %r67;
$L__BB2_247:
	setp.lt.u32 	%p699, %r58, 3;
	@%p699 bra 	$L__BB2_249;
$L__BB2_248:
	add.s32 	%r611, %r784, %r1;
	setp.lt.s32 	%p700, %r611, %r337;
	setp.gt.s32 	%p701, %r611, -1;
	and.pred  	%p702, %p700, %p701;
	add.s32 	%r612, %r784, %r284;
	setp.lt.s32 	%p704, %r612, %r339;
	setp.gt.s32 	%p705, %r612, -1;
	and.pred  	%p706, %p704, %p705;
	add.f32 	%f1630, %f2137, 0f3F800000;
	selp.f32 	%f1631, %f1630, %f2137, %p706;
	selp.f32 	%f1632, %f1631, %f2137, %p31;
	selp.f32 	%f1633, %f1632, %f2137, %p702;
	selp.f32 	%f1634, %f1633, %f2137, %p30;
	add.s32 	%r613, %r611, 1;
	setp.lt.s32 	%p708, %r613, %r337;
	setp.gt.s32 	%p709, %r613, -1;
	and.pred  	%p710, %p708, %p709;
	add.s32 	%r614, %r612, 1;
	setp.lt.s32 	%p712, %r614, %r339;
	setp.gt.s32 	%p713, %r614, -1;
	and.pred  	%p714, %p712, %p713;
	add.f32 	%f1635, %f1634, 0f3F800000;
	selp.f32 	%f1636, %f1635, %f1634, %p714;
	selp.f32 	%f1637, %f1636, %f1634, %p31;
	selp.f32 	%f1638, %f1637, %f1634, %p710;
	selp.f32 	%f1639, %f1638, %f1634, %p30;
	add.s32 	%r615, %r611, 2;
	setp.lt.s32 	%p716, %r615, %r337;
	setp.gt.s32 	%p717, %r615, -1;
	and.pred  	%p718, %p716, %p717;
	add.s32 	%r616, %r612, 2;
	setp.lt.s32 	%p720, %r616, %r339;
	setp.gt.s32 	%p721, %r616, -1;
	and.pred  	%p722, %p720, %p721;
	add.f32 	%f1640, %f1639, 0f3F800000;
	selp.f32 	%f1641, %f1640, %f1639, %p722;
	selp.f32 	%f1642, %f1641, %f1639, %p31;
	selp.f32 	%f1643, %f1642, %f1639, %p718;
	selp.f32 	%f1644, %f1643, %f1639, %p30;
	add.s32 	%r617, %r611, 3;
	setp.lt.s32 	%p724, %r617, %r337;
	setp.gt.s32 	%p725, %r617, -1;
	and.pred  	%p726, %p724, %p725;
	add.s32 	%r618, %r612, 3;
	setp.lt.s32 	%p728, %r618, %r339;
	setp.gt.s32 	%p729, %r618, -1;
	and.pred  	%p730, %p728, %p729;
	add.f32 	%f1645, %f1644, 0f3F800000;
	selp.f32 	%f1646, %f1645, %f1644, %p730;
	selp.f32 	%f1647, %f1646, %f1644, %p31;
	selp.f32 	%f1648, %f1647, %f1644, %p726;
	selp.f32 	%f2137, %f1648, %f1644, %p30;
	add.s32 	%r784, %r784, 4;
	setp.ne.s32 	%p732, %r784, %r57;
	@%p732 bra 	$L__BB2_248;
$L__BB2_249:
	add.s32 	%r322, %r783, 1;
	setp.ne.s32 	%p733, %r783, %r9;
	mov.f32 	%f2171, 0f00000000;
	mov.u32 	%r783, %r322;
	mov.f32 	%f2172, %f2171;
	@%p733 bra 	$L__BB2_243;
$L__BB2_250:
	add.f32 	%f1834, %f2171, %f2172;
	div.rn.f32 	%f1835, %f1834, %f2137;
	setp.ge.f32 	%p797, %f1835, 0f4F000000;
	selp.f32 	%f1836, 0f4F000000, %f1835, %p797;
	add.f32 	%f1837, %f1836, 0f00800000;
	setp.lt.f32 	%p798, %f1837, %f2018;
	selp.b32 	%r738, %r284, %r738, %p798;
	selp.b32 	%r739, %r287, %r739, %p798;
	selp.f32 	%f2018, %f1836, %f2018, %p798;
	shr.u32 	%r765, %r274, 1;
	setp.gt.u32 	%p799, %r274, 1;
	@%p799 bra 	$L__BB2_58;
$L__BB2_251:
	ld.param.u32 	%r675, [patch_match_param_12];
	shl.b32 	%r672, %r739, 11;
	or.b32  	%r673, %r672, %r738;
	st.global.u32 	[%rd6], %r673;
	st.global.f32 	[%rd7], %f2018;
	bar.sync 	0;
	add.s32 	%r691, %r691, 1;
	setp.ne.s32 	%p802, %r691, %r675;
	@%p802 bra 	$L__BB2_42;
$L__BB2_252:
	ret;
$L__BB2_253:
	add.s32 	%r394, %r19, %r15;
	add.s32 	%r395, %r20, %r16;
	mul.wide.s32 	%rd105, %r394, 4;
	add.s64 	%rd106, %rd4, %rd105;
	ld.global.f32 	%f656, [%rd106];
	mul.wide.s32 	%rd107, %r395, 4;
	add.s64 	%rd108, %rd3, %rd107;
	ld.global.f32 	%f657, [%rd108];
	sub.f32 	%f658, %f656, %f657;
	fma.rn.f32 	%f659, %f658, %f658, %f1891;
	add.s64 	%rd109, %rd2, %rd105;
	ld.global.f32 	%f660, [%rd109];
	add.s64 	%rd110, %rd1, %rd107;
	ld.global.f32 	%f661, [%rd110];
	sub.f32 	%f662, %f660, %f661;
	fma.rn.f32 	%f663, %f662, %f662, %f1892;
	add.s64 	%rd112, %rd106, %rd95;
	ld.global.f32 	%f664, [%rd112];
	add.s64 	%rd114, %rd108, %rd97;
	ld.global.f32 	%f665, [%rd114];
	sub.f32 	%f666, %f664, %f665;
	fma.rn.f32 	%f667, %f666, %f666, %f659;
	add.s64 	%rd115, %rd109, %rd95;
	ld.global.f32 	%f668, [%rd115];
	add.s64 	%rd116, %rd110, %rd97;
	ld.global.f32 	%f669, [%rd116];
	sub.f32 	%f670, %f668, %f669;
	fma.rn.f32 	%f671, %f670, %f670, %f663;
	add.s64 	%rd117, %rd112, %rd95;
	ld.global.f32 	%f672, [%rd117];
	add.s64 	%rd118, %rd114, %rd97;
	ld.global.f32 	%f673, [%rd118];
	sub.f32 	%f674, %f672, %f673;
	fma.rn.f32 	%f1891, %f674, %f674, %f667;
	add.s64 	%rd119, %rd115, %rd95;
	ld.global.f32 	%f675, [%rd119];
	add.s64 	%rd120, %rd116, %rd97;
	ld.global.f32 	%f676, [%rd120];
	sub.f32 	%f677, %f675, %f676;
	fma.rn.f32 	%f1892, %f677, %f677, %f671;
	add.f32 	%f1857, %f1857, 0f3F800000;
	bra.uni 	$L__BB2_9;
$L__BB2_254:
	add.s32 	%r446, %r113, %r109;
	add.s32 	%r447, %r114, %r110;
	mul.wide.s32 	%rd231, %r446, 4;
	add.s64 	%rd232, %rd4, %rd231;
	ld.global.f32 	%f890, [%rd232];
	mul.wide.s32 	%rd233, %r447, 4;
	add.s64 	%rd234, %rd3, %rd233;
	ld.global.f32 	%f891, [%rd234];
	sub.f32 	%f892, %f890, %f891;
	fma.rn.f32 	%f893, %f892, %f892, %f1949;
	add.s64 	%rd235, %rd2, %rd231;
	ld.global.f32 	%f894, [%rd235];
	add.s64 	%rd236, %rd1, %rd233;
	ld.global.f32 	%f895, [%rd236];
	sub.f32 	%f896, %f894, %f895;
	fma.rn.f32 	%f897, %f896, %f896, %f1950;
	add.s64 	%rd238, %rd232, %rd237;
	ld.global.f32 	%f898, [%rd238];
	add.s64 	%rd240, %rd234, %rd239;
	ld.global.f32 	%f899, [%rd240];
	sub.f32 	%f900, %f898, %f899;
	fma.rn.f32 	%f901, %f900, %f900, %f893;
	add.s64 	%rd241, %rd235, %rd237;
	ld.global.f32 	%f902, [%rd241];
	add.s64 	%rd242, %rd236, %rd239;
	ld.global.f32 	%f903, [%rd242];
	sub.f32 	%f904, %f902, %f903;
	fma.rn.f32 	%f905, %f904, %f904, %f897;
	add.s64 	%rd243, %rd238, %rd237;
	ld.global.f32 	%f906, [%rd243];
	add.s64 	%rd244, %rd240, %rd239;
	ld.global.f32 	%f907, [%rd244];
	sub.f32 	%f908, %f906, %f907;
	fma.rn.f32 	%f1949, %f908, %f908, %f901;
	add.s64 	%rd245, %rd241, %rd237;
	ld.global.f32 	%f909, [%rd245];
	add.s64 	%rd246, %rd242, %rd239;
	ld.global.f32 	%f910, [%rd246];
	sub.f32 	%f911, %f909, %f910;
	fma.rn.f32 	%f1950, %f911, %f911, %f905;
	add.f32 	%f1915, %f1915, 0f3F800000;
	bra.uni 	$L__BB2_53;
$L__BB2_255:
	add.s32 	%r490, %r162, %r158;
	add.s32 	%r491, %r163, %r159;
	mul.wide.s32 	%rd355, %r490, 4;
	add.s64 	%rd356, %rd4, %rd355;
	ld.global.f32 	%f1114, [%rd356];
	mul.wide.s32 	%rd357, %r491, 4;
	add.s64 	%rd358, %rd3, %rd357;
	ld.global.f32 	%f1115, [%rd358];
	sub.f32 	%f1116, %f1114, %f1115;
	fma.rn.f32 	%f1117, %f1116, %f1116, %f2006;
	add.s64 	%rd359, %rd2, %rd355;
	ld.global.f32 	%f1118, [%rd359];
	add.s64 	%rd360, %rd1, %rd357;
	ld.global.f32 	%f1119, [%rd360];
	sub.f32 	%f1120, %f1118, %f1119;
	fma.rn.f32 	%f1121, %f1120, %f1120, %f2007;
	mul.wide.s32 	%rd361, %r6, 4;
	add.s64 	%rd362, %rd356, %rd361;
	ld.global.f32 	%f1122, [%rd362];
	mul.wide.s32 	%rd363, %r7, 4;
	add.s64 	%rd364, %rd358, %rd363;
	ld.global.f32 	%f1123, [%rd364];
	sub.f32 	%f1124, %f1122, %f1123;
	fma.rn.f32 	%f1125, %f1124, %f1124, %f1117;
	add.s64 	%rd365, %rd359, %rd361;
	ld.global.f32 	%f1126, [%rd365];
	add.s64 	%rd366, %rd360, %rd363;
	ld.global.f32 	%f1127, [%rd366];
	sub.f32 	%f1128, %f1126, %f1127;
	fma.rn.f32 	%f1129, %f1128, %f1128, %f1121;
	add.s64 	%rd367, %rd362, %rd361;
	ld.global.f32 	%f1130, [%rd367];
	add.s64 	%rd368, %rd364, %rd363;
	ld.global.f32 	%f1131, [%rd368];
	sub.f32 	%f1132, %f1130, %f1131;
	fma.rn.f32 	%f2006, %f1132, %f1132, %f1125;
	add.s64 	%rd369, %rd365, %rd361;
	ld.global.f32 	%f1133, [%rd369];
	add.s64 	%rd370, %rd366, %rd363;
	ld.global.f32 	%f1134, [%rd370];
	sub.f32 	%f1135, %f1133, %f1134;
	fma.rn.f32 	%f2007, %f1135, %f1135, %f1129;
	add.f32 	%f1972, %f1972, 0f3F800000;
	bra.uni 	$L__BB2_110;
$L__BB2_256:
	add.s32 	%r529, %r204, %r200;
	add.s32 	%r530, %r205, %r201;
	mul.wide.s32 	%rd479, %r529, 4;
	add.s64 	%rd480, %rd4, %rd479;
	ld.global.f32 	%f1336, [%rd480];
	mul.wide.s32 	%rd481, %r530, 4;
	add.s64 	%rd482, %rd3, %rd481;
	ld.global.f32 	%f1337, [%rd482];
	sub.f32 	%f1338, %f1336, %f1337;
	fma.rn.f32 	%f1339, %f1338, %f1338, %f2063;
	add.s64 	%rd483, %rd2, %rd479;
	ld.global.f32 	%f1340, [%rd483];
	add.s64 	%rd484, %rd1, %rd481;
	ld.global.f32 	%f1341, [%rd484];
	sub.f32 	%f1342, %f1340, %f1341;
	fma.rn.f32 	%f1343, %f1342, %f1342, %f2064;
	mul.wide.s32 	%rd485, %r6, 4;
	add.s64 	%rd486, %rd480, %rd485;
	ld.global.f32 	%f1344, [%rd486];
	mul.wide.s32 	%rd487, %r7, 4;
	add.s64 	%rd488, %rd482, %rd487;
	ld.global.f32 	%f1345, [%rd488];
	sub.f32 	%f1346, %f1344, %f1345;
	fma.rn.f32 	%f1347, %f1346, %f1346, %f1339;
	add.s64 	%rd489, %rd483, %rd485;
	ld.global.f32 	%f1348, [%rd489];
	add.s64 	%rd490, %rd484, %rd487;
	ld.global.f32 	%f1349, [%rd490];
	sub.f32 	%f1350, %f1348, %f1349;
	fma.rn.f32 	%f1351, %f1350, %f1350, %f1343;
	add.s64 	%rd491, %rd486, %rd485;
	ld.global.f32 	%f1352, [%rd491];
	add.s64 	%rd492, %rd488, %rd487;
	ld.global.f32 	%f1353, [%rd492];
	sub.f32 	%f1354, %f1352, %f1353;
	fma.rn.f32 	%f2063, %f1354, %f1354, %f1347;
	add.s64 	%rd493, %rd489, %rd485;
	ld.global.f32 	%f1355, [%rd493];
	add.s64 	%rd494, %rd490, %rd487;
	ld.global.f32 	%f1356, [%rd494];
	sub.f32 	%f1357, %f1355, %f1356;
	fma.rn.f32 	%f2064, %f1357, %f1357, %f1351;
	add.f32 	%f2044, %f2044, 0f3F800000;
	bra.uni 	$L__BB2_157;
$L__BB2_257:
	add.s32 	%r635, %r294, %r290;
	add.s32 	%r636, %r295, %r291;
	mul.wide.s32 	%rd725, %r635, 4;
	add.s64 	%rd726, %rd4, %rd725;
	ld.global.f32 	%f1790, [%rd726];
	mul.wide.s32 	%rd727, %r636, 4;
	add.s64 	%rd728, %rd3, %rd727;
	ld.global.f32 	%f1791, [%rd728];
	sub.f32 	%f1792, %f1790, %f1791;
	fma.rn.f32 	%f1793, %f1792, %f1792, %f2171;
	add.s64 	%rd729, %rd2, %rd725;
	ld.global.f32 	%f1794, [%rd729];
	add.s64 	%rd730, %rd1, %rd727;
	ld.global.f32 	%f1795, [%rd730];
	sub.f32 	%f1796, %f1794, %f1795;
	fma.rn.f32 	%f1797, %f1796, %f1796, %f2172;
	mul.wide.s32 	%rd731, %r6, 4;
	add.s64 	%rd732, %rd726, %rd731;
	ld.global.f32 	%f1798, [%rd732];
	mul.wide.s32 	%rd733, %r7, 4;
	add.s64 	%rd734, %rd728, %rd733;
	ld.global.f32 	%f1799, [%rd734];
	sub.f32 	%f1800, %f1798, %f1799;
	fma.rn.f32 	%f1801, %f1800, %f1800, %f1793;
	add.s64 	%rd735, %rd729, %rd731;
	ld.global.f32 	%f1802, [%rd735];
	add.s64 	%rd736, %rd730, %rd733;
	ld.global.f32 	%f1803, [%rd736];
	sub.f32 	%f1804, %f1802, %f1803;
	fma.rn.f32 	%f1805, %f1804, %f1804, %f1797;
	add.s64 	%rd737, %rd732, %rd731;
	ld.global.f32 	%f1806, [%rd737];
	add.s64 	%rd738, %rd734, %rd733;
	ld.global.f32 	%f1807, [%rd738];
	sub.f32 	%f1808, %f1806, %f1807;
	fma.rn.f32 	%f2171, %f1808, %f1808, %f1801;
	add.s64 	%rd739, %rd735, %rd731;
	ld.global.f32 	%f1809, [%rd739];
	add.s64 	%rd740, %rd736, %rd733;
	ld.global.f32 	%f1810, [%rd740];
	sub.f32 	%f1811, %f1809, %f1810;
	fma.rn.f32 	%f2172, %f1811, %f1811, %f1805;
	add.f32 	%f2137, %f2137, 0f3F800000;
	bra.uni 	$L__BB2_65;

}
	// .globl	_Z5blendPfS_S_fPi
.visible .entry _Z5blendPfS_S_fPi(
	.param .u64 .ptr .align 1 _Z5blendPfS_S_fPi_param_0,
	.param .u64 .ptr .align 1 _Z5blendPfS_S_fPi_param_1,
	.param .u64 .ptr .align 1 _Z5blendPfS_S_fPi_param_2,
	.param .f32 _Z5blendPfS_S_fPi_param_3,
	.param .u64 .ptr .align 1 _Z5blendPfS_S_fPi_param_4
)
{
	.reg .pred 	%p<14>;
	.reg .b32 	%r<83>;
	.reg .b32 	%f<64>;
	.reg .b64 	%rd<56>;
	.reg .b64 	%fd<49>;

	ld.param.u64 	%rd3, [_Z5blendPfS_S_fPi_param_0];
	ld.param.u64 	%rd4, [_Z5blendPfS_S_fPi_param_1];
	ld.param.u64 	%rd5, [_Z5blendPfS_S_fPi_param_2];
	ld.param.f32 	%f2, [_Z5blendPfS_S_fPi_param_3];
	ld.param.u64 	%rd6, [_Z5blendPfS_S_fPi_param_4];
	cvta.to.global.u64 	%rd1, %rd5;
	cvta.to.global.u64 	%rd2, %rd4;
	cvta.to.global.u64 	%rd7, %rd6;
	mov.u32 	%r45, %ctaid.x;
	mov.u32 	%r46, %ntid.x;
	mov.u32 	%r47, %tid.x;
	mad.lo.s32 	%r1, %r45, %r46, %r47;
	mov.u32 	%r48, %ctaid.y;
	mov.u32 	%r49, %ntid.y;
	mul.lo.s32 	%r2, %r48, %r49;
	mov.u32 	%r3, %tid.y;
	add.s32 	%r50, %r2, %r3;
	ld.global.u32 	%r5, [%rd7];
	ld.global.u32 	%r51, [%rd7+4];
	ld.global.u32 	%r7, [%rd7+8];
	mul.lo.s32 	%r8, %r7, %r51;
	setp.ge.s32 	%p1, %r1, %r7;
	setp.ge.s32 	%p2, %r50, %r51;
	or.pred  	%p3, %p1, %p2;
	@%p3 bra 	$L__BB3_13;
	cvta.to.global.u64 	%rd8, %rd3;
	mad.lo.s32 	%r9, %r7, %r50, %r1;
	mul.wide.s32 	%rd9, %r9, 4;
	add.s64 	%rd10, %rd8, %rd9;
	ld.global.f32 	%f3, [%rd10];
	setp.lt.f32 	%p4, %f3, 0f3D4CCCCD;
	selp.f32 	%f1, 0f00000000, %f2, %p4;
	setp.lt.s32 	%p5, %r5, 1;
	@%p5 bra 	$L__BB3_13;
	cvt.f64.f32 	%fd2, %f1;
	mov.f64 	%fd3, 0d3FF0000000000000;
	sub.f64 	%fd1, %fd3, %fd2;
	and.b32  	%r10, %r5, 7;
	setp.lt.u32 	%p6, %r5, 8;
	mov.b32 	%r81, 0;
	@%p6 bra 	$L__BB3_5;
	and.b32  	%r81, %r5, 2147483640;
	neg.s32 	%r79, %r81;
	add.s32 	%r53, %r3, %r51;
	add.s32 	%r54, %r53, %r2;
	mad.lo.s32 	%r78, %r7, %r54, %r1;
	shl.b32 	%r14, %r8, 3;
	shl.b32 	%r55, %r51, 1;
	add.s32 	%r56, %r50, %r55;
	mad.lo.s32 	%r77, %r7, %r56, %r1;
	mad.lo.s32 	%r57, %r51, 3, %r50;
	mad.lo.s32 	%r76, %r7, %r57, %r1;
	shl.b32 	%r58, %r51, 2;
	add.s32 	%r59, %r50, %r58;
	mad.lo.s32 	%r75, %r7, %r59, %r1;
	mad.lo.s32 	%r60, %r51, 5, %r50;
	mad.lo.s32 	%r74, %r7, %r60, %r1;
	mad.lo.s32 	%r61, %r51, 6, %r50;
	mad.lo.s32 	%r73, %r7, %r61, %r1;
	mad.lo.s32 	%r62, %r51, 7, %r50;
	mad.lo.s32 	%r72, %r7, %r62, %r1;
	mov.u32 	%r71, %r9;
$L__BB3_4:
	.pragma "nounroll";
	mul.wide.s32 	%rd11, %r71, 4;
	add.s64 	%rd12, %rd2, %rd11;
	ld.global.f32 	%f4, [%rd12];
	mul.f32 	%f5, %f1, %f4;
	cvt.f64.f32 	%fd4, %f5;
	add.s64 	%rd13, %rd1, %rd11;
	ld.global.f32 	%f6, [%rd13];
	cvt.f64.f32 	%fd5, %f6;
	fma.rn.f64 	%fd6, %fd1, %fd5, %fd4;
	cvt.rn.f32.f64 	%f7, %fd6;
	st.global.f32 	[%rd13], %f7;
	mul.wide.s32 	%rd14, %r78, 4;
	add.s64 	%rd15, %rd2, %rd14;
	ld.global.f32 	%f8, [%rd15];
	mul.f32 	%f9, %f1, %f8;
	cvt.f64.f32 	%fd7, %f9;
	add.s64 	%rd16, %rd1, %rd14;
	ld.global.f32 	%f10, [%rd16];
	cvt.f64.f32 	%fd8, %f10;
	fma.rn.f64 	%fd9, %fd1, %fd8, %fd7;
	cvt.rn.f32.f64 	%f11, %fd9;
	st.global.f32 	[%rd16], %f11;
	mul.wide.s32 	%rd17, %r77, 4;
	add.s64 	%rd18, %rd2, %rd17;
	ld.global.f32 	%f12, [%rd18];
	mul.f32 	%f13, %f1, %f12;
	cvt.f64.f32 	%fd10, %f13;
	add.s64 	%rd19, %rd1, %rd17;
	ld.global.f32 	%f14, [%rd19];
	cvt.f64.f32 	%fd11, %f14;
	fma.rn.f64 	%fd12, %fd1, %fd11, %fd10;
	cvt.rn.f32.f64 	%f15, %fd12;
	st.global.f32 	[%rd19], %f15;
	mul.wide.s32 	%rd20, %r76, 4;
	add.s64 	%rd21, %rd2, %rd20;
	ld.global.f32 	%f16, [%rd21];
	mul.f32 	%f17, %f1, %f16;
	cvt.f64.f32 	%fd13, %f17;
	add.s64 	%rd22, %rd1, %rd20;
	ld.global.f32 	%f18, [%rd22];
	cvt.f64.f32 	%fd14, %f18;
	fma.rn.f64 	%fd15, %fd1, %fd14, %fd13;
	cvt.rn.f32.f64 	%f19, %fd15;
	st.global.f32 	[%rd22], %f19;
	mul.wide.s32 	%rd23, %r75, 4;
	add.s64 	%rd24, %rd2, %rd23;
	ld.global.f32 	%f20, [%rd24];
	mul.f32 	%f21, %f1, %f20;
	cvt.f64.f32 	%fd16, %f21;
	add.s64 	%rd25, %rd1, %rd23;
	ld.global.f32 	%f22, [%rd25];
	cvt.f64.f32 	%fd17, %f22;
	fma.rn.f64 	%fd18, %fd1, %fd17, %fd16;
	cvt.rn.f32.f64 	%f23, %fd18;
	st.global.f32 	[%rd25], %f23;
	mul.wide.s32 	%rd26, %r74, 4;
	add.s64 	%rd27, %rd2, %rd26;
	ld.global.f32 	%f24, [%rd27];
	mul.f32 	%f25, %f1, %f24;
	cvt.f64.f32 	%fd19, %f25;
	add.s64 	%rd28, %rd1, %rd26;
	ld.global.f32 	%f26, [%rd28];
	cvt.f64.f32 	%fd20, %f26;
	fma.rn.f64 	%fd21, %fd1, %fd20, %fd19;
	cvt.rn.f32.f64 	%f27, %fd21;
	st.global.f32 	[%rd28], %f27;
	mul.wide.s32 	%rd29, %r73, 4;
	add.s64 	%rd30, %rd2, %rd29;
	ld.global.f32 	%f28, [%rd30];
	mul.f32 	%f29, %f1, %f28;
	cvt.f64.f32 	%fd22, %f29;
	add.s64 	%rd31, %rd1, %rd29;
	ld.global.f32 	%f30, [%rd31];
	cvt.f64.f32 	%fd23, %f30;
	fma.rn.f64 	%fd24, %fd1, %fd23, %fd22;
	cvt.rn.f32.f64 	%f31, %fd24;
	st.global.f32 	[%rd31], %f31;
	mul.wide.s32 	%rd32, %r72, 4;
	add.s64 	%rd33, %rd2, %rd32;
	ld.global.f32 	%f32, [%rd33];
	mul.f32 	%f33, %f1, %f32;
	cvt.f64.f32 	%fd25, %f33;
	add.s64 	%rd34, %rd1, %rd32;
	ld.global.f32 	%f34, [%rd34];
	cvt.f64.f32 	%fd26, %f34;
	fma.rn.f64 	%fd27, %fd1, %fd26, %fd25;
	cvt.rn.f32.f64 	%f35, %fd27;
	st.global.f32 	[%rd34], %f35;
	add.s32 	%r79, %r79, 8;
	add.s32 	%r78, %r78, %r14;
	add.s32 	%r77, %r77, %r14;
	add.s32 	%r76, %r76, %r14;
	add.s32 	%r75, %r75, %r14;
	add.s32 	%r74, %r74, %r14;
	add.s32 	%r73, %r73, %r14;
	add.s32 	%r72, %r72, %r14;
	add.s32 	%r71, %r71, %r14;
	setp.ne.s32 	%p7, %r79, 0;
	@%p7 bra 	$L__BB3_4;
$L__BB3_5:
	setp.eq.s32 	%p8, %r10, 0;
	@%p8 bra 	$L__BB3_13;
	and.b32  	%r40, %r5, 3;
	setp.lt.u32 	%p9, %r10, 4;
	@%p9 bra 	$L__BB3_8;
	mad.lo.s32 	%r63, %r8, %r81, %r9;
	mul.wide.s32 	%rd35, %r63, 4;
	add.s64 	%rd36, %rd2, %rd35;
	ld.global.f32 	%f36, [%rd36];
	mul.f32 	%f37, %f1, %f36;
	cvt.f64.f32 	%fd28, %f37;
	add.s64 	%rd37, %rd1, %rd35;
	ld.global.f32 	%f38, [%rd37];
	cvt.f64.f32 	%fd29, %f38;
	fma.rn.f64 	%fd30, %fd1, %fd29, %fd28;
	cvt.rn.f32.f64 	%f39, %fd30;
	st.global.f32 	[%rd37], %f39;
	add.s32 	%r64, %r63, %r8;
	mul.wide.s32 	%rd38, %r64, 4;
	add.s64 	%rd39, %rd2, %rd38;
	ld.global.f32 	%f40, [%rd39];
	mul.f32 	%f41, %f1, %f40;
	cvt.f64.f32 	%fd31, %f41;
	add.s64 	%rd40, %rd1, %rd38;
	ld.global.f32 	%f42, [%rd40];
	cvt.f64.f32 	%fd32, %f42;
	fma.rn.f64 	%fd33, %fd1, %fd32, %fd31;
	cvt.rn.f32.f64 	%f43, %fd33;
	st.global.f32 	[%rd40], %f43;
	add.s32 	%r65, %r64, %r8;
	mul.wide.s32 	%rd41, %r65, 4;
	add.s64 	%rd42, %rd2, %rd41;
	ld.global.f32 	%f44, [%rd42];
	mul.f32 	%f45, %f1, %f44;
	cvt.f64.f32 	%fd34, %f45;
	add.s64 	%rd43, %rd1, %rd41;
	ld.global.f32 	%f46, [%rd43];
	cvt.f64.f32 	%fd35, %f46;
	fma.rn.f64 	%fd36, %fd1, %fd35, %fd34;
	cvt.rn.f32.f64 	%f47, %fd36;
	st.global.f32 	[%rd43], %f47;
	add.s32 	%r66, %r65, %r8;
	mul.wide.s32 	%rd44, %r66, 4;
	add.s64 	%rd45, %rd2, %rd44;
	ld.global.f32 	%f48, [%rd45];
	mul.f32 	%f49, %f1, %f48;
	cvt.f64.f32 	%fd37, %f49;
	add.s64 	%rd46, %rd1, %rd44;
	ld.global.f32 	%f50, [%rd46];
	cvt.f64.f32 	%fd38, %f50;
	fma.rn.f64 	%fd39, %fd1, %fd38, %fd37;
	cvt.rn.f32.f64 	%f51, %fd39;
	st.global.f32 	[%rd46], %f51;
	add.s32 	%r81, %r81, 4;
$L__BB3_8:
	setp.eq.s32 	%p10, %r40, 0;
	@%p10 bra 	$L__BB3_13;
	setp.eq.s32 	%p11, %r40, 1;
	@%p11 bra 	$L__BB3_11;
	mad.lo.s32 	%r67, %r8, %r81, %r9;
	mul.wide.s32 	%rd47, %r67, 4;
	add.s64 	%rd48, %rd2, %rd47;
	ld.global.f32 	%f52, [%rd48];
	mul.f32 	%f53, %f1, %f52;
	cvt.f64.f32 	%fd40, %f53;
	add.s64 	%rd49, %rd1, %rd47;
	ld.global.f32 	%f54, [%rd49];
	cvt.f64.f32 	%fd41, %f54;
	fma.rn.f64 	%fd42, %fd1, %fd41, %fd40;
	cvt.rn.f32.f64 	%f55, %fd42;
	st.global.f32 	[%rd49], %f55;
	add.s32 	%r68, %r67, %r8;
	mul.wide.s32 	%rd50, %r68, 4;
	add.s64 	%rd51, %rd2, %rd50;
	ld.global.f32 	%f56, [%rd51];
	mul.f32 	%f57, %f1, %f56;
	cvt.f64.f32 	%fd43, %f57;
	add.s64 	%rd52, %rd1, %rd50;
	ld.global.f32 	%f58, [%rd52];
	cvt.f64.f32 	%fd44, %f58;
	fma.rn.f64 	%fd45, %fd1, %fd44, %fd43;
	cvt.rn.f32.f64 	%f59, %fd45;
	st.global.f32 	[%rd52], %f59;
	add.s32 	%r81, %r81, 2;
$L__BB3_11:
	and.b32  	%r69, %r5, 1;
	setp.eq.b32 	%p12, %r69, 1;
	not.pred 	%p13, %p12;
	@%p13 bra 	$L__BB3_13;
	mad.lo.s32 	%r70, %r8, %r81, %r9;
	mul.wide.s32 	%rd53, %r70, 4;
	add.s64 	%rd54, %rd2, %rd53;
	ld.global.f32 	%f60, [%rd54];
	mul.f32 	%f61, %f1, %f60;
	cvt.f64.f32 	%fd46, %f61;
	add.s64 	%rd55, %rd1, %rd53;
	ld.global.f32 	%f62, [%rd55];
	cvt.f64.f32 	%fd47, %f62;
	fma.rn.f64 	%fd48, %fd1, %fd47, %fd46;
	cvt.rn.f32.f64 	%f63, %fd48;
	st.global.f32 	[%rd55], %f63;
$L__BB3_13:
	ret;

}
	// .globl	avg_vote
.visible .entry avg_vote(
	.param .u64 .ptr .align 1 avg_vote_param_0,
	.param .u64 .ptr .align 1 avg_vote_param_1,
	.param .u64 .ptr .align 1 avg_vote_param_2,
	.param .u32 avg_vote_param_3,
	.param .u32 avg_vote_param_4,
	.param .u32 avg_vote_param_5,
	.param .u32 avg_vote_param_6,
	.param .u32 avg_vote_param_7,
	.param .u32 avg_vote_param_8
)
{
	.reg .pred 	%p<154>;
	.reg .b32 	%r<331>;
	.reg .b32 	%f<108>;
	.reg .b64 	%rd<133>;

	ld.param.u64 	%rd4, [avg_vote_param_0];
	ld.param.u64 	%rd5, [avg_vote_param_1];
	ld.param.u64 	%rd6, [avg_vote_param_2];
	ld.param.u32 	%r132, [avg_vote_param_3];
	ld.param.u32 	%r138, [avg_vote_param_4];
	ld.param.u32 	%r134, [avg_vote_param_5];
	ld.param.u32 	%r135, [avg_vote_param_6];
	ld.param.u32 	%r136, [avg_vote_param_7];
	ld.param.u32 	%r137, [avg_vote_param_8];
	cvta.to.global.u64 	%rd1, %rd6;
	cvta.to.global.u64 	%rd2, %rd5;
	cvta.to.global.u64 	%rd3, %rd4;
	mov.u32 	%r139, %ctaid.x;
	mov.u32 	%r140, %ntid.x;
	mov.u32 	%r141, %tid.x;
	mad.lo.s32 	%r1, %r139, %r140, %r141;
	mov.u32 	%r142, %ctaid.y;
	mov.u32 	%r143, %ntid.y;
	mov.u32 	%r144, %tid.y;
	mad.lo.s32 	%r145, %r142, %r143, %r144;
	mul.lo.s32 	%r3, %r134, %r138;
	setp.ge.s32 	%p5, %r1, %r134;
	setp.ge.s32 	%p6, %r145, %r138;
	or.pred  	%p7, %p5, %p6;
	@%p7 bra 	$L__BB4_46;
	setp.lt.s32 	%p8, %r132, 1;
	@%p8 bra 	$L__BB4_13;
	mad.lo.s32 	%r4, %r134, %r145, %r1;
	and.b32  	%r5, %r132, 7;
	setp.lt.u32 	%p9, %r132, 8;
	mov.b32 	%r289, 0;
	@%p9 bra 	$L__BB4_5;
	and.b32  	%r289, %r132, 2147483640;
	mov.b32 	%r287, 0;
	mul.wide.s32 	%rd9, %r3, 4;
$L__BB4_4:
	.pragma "nounroll";
	mad.lo.s32 	%r148, %r287, %r3, %r4;
	mul.wide.s32 	%rd7, %r148, 4;
	add.s64 	%rd8, %rd1, %rd7;
	mov.b32 	%r149, 0;
	st.global.u32 	[%rd8], %r149;
	add.s64 	%rd10, %rd8, %rd9;
	st.global.u32 	[%rd10], %r149;
	add.s64 	%rd11, %rd10, %rd9;
	st.global.u32 	[%rd11], %r149;
	add.s64 	%rd12, %rd11, %rd9;
	st.global.u32 	[%rd12], %r149;
	add.s64 	%rd13, %rd12, %rd9;
	st.global.u32 	[%rd13], %r149;
	add.s64 	%rd14, %rd13, %rd9;
	st.global.u32 	[%rd14], %r149;
	add.s64 	%rd15, %rd14, %rd9;
	st.global.u32 	[%rd15], %r149;
	add.s64 	%rd16, %rd15, %rd9;
	st.global.u32 	[%rd16], %r149;
	add.s32 	%r287, %r287, 8;
	setp.ne.s32 	%p10, %r287, %r289;
	@%p10 bra 	$L__BB4_4;
$L__BB4_5:
	setp.eq.s32 	%p11, %r5, 0;
	@%p11 bra 	$L__BB4_13;
	and.b32  	%r10, %r132, 3;
	setp.lt.u32 	%p12, %r5, 4;
	@%p12 bra 	$L__BB4_8;
	mad.lo.s32 	%r150, %r289, %r3, %r4;
	mul.wide.s32 	%rd17, %r150, 4;
	add.s64 	%rd18, %rd1, %rd17;
	mov.b32 	%r151, 0;
	st.global.u32 	[%rd18], %r151;
	mul.wide.s32 	%rd19, %r3, 4;
	add.s64 	%rd20, %rd18, %rd19;
	st.global.u32 	[%rd20], %r151;
	add.s64 	%rd21, %rd20, %rd19;
	st.global.u32 	[%rd21], %r151;
	add.s64 	%rd22, %rd21, %rd19;
	st.global.u32 	[%rd22], %r151;
	add.s32 	%r289, %r289, 4;
$L__BB4_8:
	setp.eq.s32 	%p13, %r10, 0;
	@%p13 bra 	$L__BB4_13;
	setp.eq.s32 	%p14, %r10, 1;
	@%p14 bra 	$L__BB4_11;
	mad.lo.s32 	%r152, %r289, %r3, %r4;
	mul.wide.s32 	%rd23, %r152, 4;
	add.s64 	%rd24, %rd1, %rd23;
	mov.b32 	%r153, 0;
	st.global.u32 	[%rd24], %r153;
	mul.wide.s32 	%rd25, %r3, 4;
	add.s64 	%rd26, %rd24, %rd25;
	st.global.u32 	[%rd26], %r153;
	add.s32 	%r289, %r289, 2;
$L__BB4_11:
	and.b32  	%r154, %r132, 1;
	setp.eq.b32 	%p15, %r154, 1;
	not.pred 	%p16, %p15;
	@%p16 bra 	$L__BB4_13;
	mad.lo.s32 	%r155, %r289, %r3, %r4;
	mul.wide.s32 	%rd27, %r155, 4;
	add.s64 	%rd28, %rd1, %rd27;
	mov.b32 	%r156, 0;
	st.global.u32 	[%rd28], %r156;
$L__BB4_13:
	shr.u32 	%r157, %r137, 31;
	add.s32 	%r158, %r137, %r157;
	shr.s32 	%r16, %r158, 1;
	neg.s32 	%r15, %r16;
	setp.lt.s32 	%p17, %r16, %r15;
	mov.f32 	%f107, 0f00000000;
	@%p17 bra 	$L__BB4_33;
	setp.lt.s32 	%p18, %r132, 1;
	mad.lo.s32 	%r17, %r134, %r145, %r1;
	@%p18 bra 	$L__BB4_47;
	and.b32  	%r18, %r132, 7;
	and.b32  	%r19, %r132, 2147483640;
	neg.s32 	%r20, %r19;
	mul.lo.s32 	%r225, %r136, %r135;
	shl.b32 	%r21, %r225, 3;
	mul.lo.s32 	%r22, %r135, 5;
	mul.lo.s32 	%r23, %r135, 6;
	mul.lo.s32 	%r24, %r135, 7;
	mov.b32 	%r319, 0;
	mul.wide.s32 	%rd91, %r3, 4;
	mov.u32 	%r291, %r15;
$L__BB4_16:
	add.s32 	%r27, %r291, %r1;
	setp.lt.s32 	%p118, %r27, %r134;
	setp.gt.s32 	%p119, %r27, -1;
	and.pred  	%p1, %p118, %p119;
	mov.u32 	%r293, %r15;
$L__BB4_17:
	mov.u32 	%r28, %r293;
	add.s32 	%r30, %r28, %r145;
	setp.lt.s32 	%p120, %r30, %r138;
	setp.gt.s32 	%p121, %r30, -1;
	and.pred  	%p122, %p120, %p121;
	and.pred  	%p124, %p1, %p122;
	not.pred 	%p125, %p124;
	@%p125 bra 	$L__BB4_30;
	mad.lo.s32 	%r226, %r30, %r134, %r27;
	mul.wide.s32 	%rd43, %r226, 4;
	add.s64 	%rd44, %rd3, %rd43;
	ld.global.u32 	%r227, [%rd44];
	and.b32  	%r31, %r227, 2047;
	shr.u32 	%r228, %r227, 11;
	and.b32  	%r32, %r228, 2047;
	sub.s32 	%r33, %r31, %r291;
	setp.lt.s32 	%p126, %r33, %r136;
	setp.ge.s32 	%p127, %r31, %r291;
	and.pred  	%p128, %p127, %p126;
	sub.s32 	%r34, %r32, %r28;
	setp.lt.s32 	%p129, %r34, %r135;
	setp.ge.s32 	%p130, %r32, %r28;
	and.pred  	%p131, %p130, %p129;
	and.pred  	%p133, %p128, %p131;
	not.pred 	%p134, %p133;
	@%p134 bra 	$L__BB4_30;
	setp.lt.u32 	%p135, %r132, 8;
	mov.b32 	%r307, 0;
	@%p135 bra 	$L__BB4_22;
	add.s32 	%r230, %r135, %r32;
	sub.s32 	%r231, %r230, %r28;
	mul.lo.s32 	%r232, %r136, %r231;
	sub.s32 	%r233, %r232, %r291;
	add.s32 	%r302, %r233, %r31;
	shl.b32 	%r234, %r135, 1;
	add.s32 	%r235, %r234, %r32;
	sub.s32 	%r236, %r235, %r28;
	mul.lo.s32 	%r237, %r136, %r236;
	sub.s32 	%r238, %r237, %r291;
	add.s32 	%r301, %r238, %r31;
	mad.lo.s32 	%r239, %r135, 3, %r32;
	sub.s32 	%r240, %r239, %r28;
	mul.lo.s32 	%r241, %r136, %r240;
	sub.s32 	%r242, %r241, %r291;
	add.s32 	%r300, %r242, %r31;
	shl.b32 	%r243, %r135, 2;
	add.s32 	%r244, %r243, %r32;
	sub.s32 	%r245, %r244, %r28;
	mul.lo.s32 	%r246, %r136, %r245;
	sub.s32 	%r247, %r246, %r291;
	add.s32 	%r299, %r247, %r31;
	add.s32 	%r248, %r22, %r32;
	sub.s32 	%r249, %r248, %r28;
	mul.lo.s32 	%r250, %r136, %r249;
	sub.s32 	%r251, %r250, %r291;
	add.s32 	%r298, %r251, %r31;
	add.s32 	%r252, %r23, %r32;
	sub.s32 	%r253, %r252, %r28;
	mul.lo.s32 	%r254, %r136, %r253;
	sub.s32 	%r255, %r254, %r291;
	add.s32 	%r297, %r255, %r31;
	add.s32 	%r256, %r24, %r32;
	sub.s32 	%r257, %r256, %r28;
	mul.lo.s32 	%r258, %r136, %r257;
	sub.s32 	%r259, %r258, %r291;
	add.s32 	%r296, %r259, %r31;
	mul.lo.s32 	%r260, %r136, %r34;
	sub.s32 	%r261, %r260, %r291;
	add.s32 	%r295, %r261, %r31;
	mov.u32 	%r303, %r17;
	mov.u32 	%r304, %r20;
$L__BB4_21:
	.pragma "nounroll";
	mul.wide.s32 	%rd45, %r295, 4;
	add.s64 	%rd46, %rd2, %rd45;
	ld.global.f32 	%f4, [%rd46];
	mul.wide.s32 	%rd47, %r303, 4;
	add.s64 	%rd48, %rd1, %rd47;
	ld.global.f32 	%f5, [%rd48];
	add.f32 	%f6, %f4, %f5;
	st.global.f32 	[%rd48], %f6;
	mul.wide.s32 	%rd49, %r302, 4;
	add.s64 	%rd50, %rd2, %rd49;
	ld.global.f32 	%f7, [%rd50];
	mul.wide.s32 	%rd51, %r3, 4;
	add.s64 	%rd52, %rd48, %rd51;
	ld.global.f32 	%f8, [%rd52];
	add.f32 	%f9, %f7, %f8;
	st.global.f32 	[%rd52], %f9;
	mul.wide.s32 	%rd53, %r301, 4;
	add.s64 	%rd54, %rd2, %rd53;
	ld.global.f32 	%f10, [%rd54];
	add.s64 	%rd55, %rd52, %rd51;
	ld.global.f32 	%f11, [%rd55];
	add.f32 	%f12, %f10, %f11;
	st.global.f32 	[%rd55], %f12;
	mul.wide.s32 	%rd56, %r300, 4;
	add.s64 	%rd57, %rd2, %rd56;
	ld.global.f32 	%f13, [%rd57];
	add.s64 	%rd58, %rd55, %rd51;
	ld.global.f32 	%f14, [%rd58];
	add.f32 	%f15, %f13, %f14;
	st.global.f32 	[%rd58], %f15;
	mul.wide.s32 	%rd59, %r299, 4;
	add.s64 	%rd60, %rd2, %rd59;
	ld.global.f32 	%f16, [%rd60];
	add.s64 	%rd61, %rd58, %rd51;
	ld.global.f32 	%f17, [%rd61];
	add.f32 	%f18, %f16, %f17;
	st.global.f32 	[%rd61], %f18;
	mul.wide.s32 	%rd62, %r298, 4;
	add.s64 	%rd63, %rd2, %rd62;
	ld.global.f32 	%f19, [%rd63];
	add.s64 	%rd64, %rd61, %rd51;
	ld.global.f32 	%f20, [%rd64];
	add.f32 	%f21, %f19, %f20;
	st.global.f32 	[%rd64], %f21;
	mul.wide.s32 	%rd65, %r297, 4;
	add.s64 	%rd66, %rd2, %rd65;
	ld.global.f32 	%f22, [%rd66];
	add.s64 	%rd67, %rd64, %rd51;
	ld.global.f32 	%f23, [%rd67];
	add.f32 	%f24, %f22, %f23;
	st.global.f32 	[%rd67], %f24;
	mul.wide.s32 	%rd68, %r296, 4;
	add.s64 	%rd69, %rd2, %rd68;
	ld.global.f32 	%f25, [%rd69];
	add.s64 	%rd70, %rd67, %rd51;
	ld.global.f32 	%f26, [%rd70];
	add.f32 	%f27, %f25, %f26;
	st.global.f32 	[%rd70], %f27;
	add.s32 	%r304, %r304, 8;
	shl.b32 	%r262, %r3, 3;
	add.s32 	%r303, %r303, %r262;
	add.s32 	%r302, %r302, %r21;
	add.s32 	%r301, %r301, %r21;
	add.s32 	%r300, %r300, %r21;
	add.s32 	%r299, %r299, %r21;
	add.s32 	%r298, %r298, %r21;
	add.s32 	%r297, %r297, %r21;
	add.s32 	%r296, %r296, %r21;
	add.s32 	%r295, %r295, %r21;
	setp.eq.s32 	%p136, %r304, 0;
	mov.u32 	%r307, %r19;
	@%p136 bra 	$L__BB4_22;
	bra.uni 	$L__BB4_21;
$L__BB4_22:
	add.s32 	%r319, %r319, 1;
	setp.eq.s32 	%p137, %r18, 0;
	@%p137 bra 	$L__BB4_30;
	add.s32 	%r263, %r18, -1;
	setp.lt.u32 	%p138, %r263, 3;
	@%p138 bra 	$L__BB4_25;
	mad.lo.s32 	%r264, %r307, %r135, %r34;
	mad.lo.s32 	%r265, %r264, %r136, %r33;
	mul.wide.s32 	%rd71, %r265, 4;
	add.s64 	%rd72, %rd2, %rd71;
	ld.global.f32 	%f28, [%rd72];
	mad.lo.s32 	%r266, %r307, %r3, %r17;
	mul.wide.s32 	%rd73, %r266, 4;
	add.s64 	%rd74, %rd1, %rd73;
	ld.global.f32 	%f29, [%rd74];
	add.f32 	%f30, %f28, %f29;
	st.global.f32 	[%rd74], %f30;
	add.s32 	%r267, %r264, %r135;
	mad.lo.s32 	%r268, %r267, %r136, %r33;
	mul.wide.s32 	%rd75, %r268, 4;
	add.s64 	%rd76, %rd2, %rd75;
	ld.global.f32 	%f31, [%rd76];
	add.s64 	%rd78, %rd74, %rd91;
	ld.global.f32 	%f32, [%rd78];
	add.f32 	%f33, %f31, %f32;
	st.global.f32 	[%rd78], %f33;
	add.s32 	%r269, %r267, %r135;
	mad.lo.s32 	%r270, %r269, %r136, %r33;
	mul.wide.s32 	%rd79, %r270, 4;
	add.s64 	%rd80, %rd2, %rd79;
	ld.global.f32 	%f34, [%rd80];
	add.s64 	%rd81, %rd78, %rd91;
	ld.global.f32 	%f35, [%rd81];
	add.f32 	%f36, %f34, %f35;
	st.global.f32 	[%rd81], %f36;
	add.s32 	%r271, %r269, %r135;
	mad.lo.s32 	%r272, %r271, %r136, %r33;
	mul.wide.s32 	%rd82, %r272, 4;
	add.s64 	%rd83, %rd2, %rd82;
	ld.global.f32 	%f37, [%rd83];
	add.s64 	%rd84, %rd81, %rd91;
	ld.global.f32 	%f38, [%rd84];
	add.f32 	%f39, %f37, %f38;
	st.global.f32 	[%rd84], %f39;
	add.s32 	%r307, %r307, 4;
$L__BB4_25:
	and.b32  	%r273, %r132, 3;
	setp.eq.s32 	%p139, %r273, 0;
	@%p139 bra 	$L__BB4_30;
	setp.eq.s32 	%p140, %r273, 1;
	@%p140 bra 	$L__BB4_28;
	mad.lo.s32 	%r274, %r307, %r135, %r34;
	mad.lo.s32 	%r275, %r274, %r136, %r33;
	mul.wide.s32 	%rd85, %r275, 4;
	add.s64 	%rd86, %rd2, %rd85;
	ld.global.f32 	%f40, [%rd86];
	mad.lo.s32 	%r276, %r307, %r3, %r17;
	mul.wide.s32 	%rd87, %r276, 4;
	add.s64 	%rd88, %rd1, %rd87;
	ld.global.f32 	%f41, [%rd88];
	add.f32 	%f42, %f40, %f41;
	st.global.f32 	[%rd88], %f42;
	add.s32 	%r277, %r274, %r135;
	mad.lo.s32 	%r278, %r277, %r136, %r33;
	mul.wide.s32 	%rd89, %r278, 4;
	add.s64 	%rd90, %rd2, %rd89;
	ld.global.f32 	%f43, [%rd90];
	add.s64 	%rd92, %rd88, %rd91;
	ld.global.f32 	%f44, [%rd92];
	add.f32 	%f45, %f43, %f44;
	st.global.f32 	[%rd92], %f45;
	add.s32 	%r307, %r307, 2;
$L__BB4_28:
	and.b32  	%r279, %r132, 1;
	setp.eq.b32 	%p141, %r279, 1;
	not.pred 	%p142, %p141;
	@%p142 bra 	$L__BB4_30;
	mad.lo.s32 	%r280, %r307, %r135, %r34;
	mad.lo.s32 	%r281, %r280, %r136, %r33;
	mul.wide.s32 	%rd93, %r281, 4;
	add.s64 	%rd94, %rd2, %rd93;
	ld.global.f32 	%f46, [%rd94];
	mad.lo.s32 	%r282, %r307, %r3, %r17;
	mul.wide.s32 	%rd95, %r282, 4;
	add.s64 	%rd96, %rd1, %rd95;
	ld.global.f32 	%f47, [%rd96];
	add.f32 	%f48, %f46, %f47;
	st.global.f32 	[%rd96], %f48;
$L__BB4_30:
	add.s32 	%r293, %r28, 1;
	setp.eq.s32 	%p143, %r28, %r16;
	@%p143 bra 	$L__BB4_31;
	bra.uni 	$L__BB4_17;
$L__BB4_31:
	add.s32 	%r71, %r291, 1;
	setp.eq.s32 	%p144, %r291, %r16;
	mov.u32 	%r291, %r71;
	@%p144 bra 	$L__BB4_32;
	bra.uni 	$L__BB4_16;
$L__BB4_32:
	cvt.rn.f32.s32 	%f107, %r319;
$L__BB4_33:
	setp.lt.s32 	%p145, %r132, 1;
	@%p145 bra 	$L__BB4_46;
	mad.lo.s32 	%r92, %r134, %r145, %r1;
	and.b32  	%r93, %r132, 15;
	setp.lt.u32 	%p146, %r132, 16;
	mov.b32 	%r326, 0;
	@%p146 bra 	$L__BB4_37;
	and.b32  	%r326, %r132, 2147483632;
	neg.s32 	%r325, %r326;
	shl.b32 	%r96, %r3, 4;
	mul.wide.s32 	%rd99, %r3, 4;
	mov.u32 	%r324, %r92;
$L__BB4_36:
	.pragma "nounroll";
	mul.wide.s32 	%rd97, %r324, 4;
	add.s64 	%rd98, %rd1, %rd97;
	ld.global.f32 	%f49, [%rd98];
	div.rn.f32 	%f50, %f49, %f107;
	st.global.f32 	[%rd98], %f50;
	add.s64 	%rd100, %rd98, %rd99;
	ld.global.f32 	%f51, [%rd100];
	div.rn.f32 	%f52, %f51, %f107;
	st.global.f32 	[%rd100], %f52;
	add.s64 	%rd101, %rd100, %rd99;
	ld.global.f32 	%f53, [%rd101];
	div.rn.f32 	%f54, %f53, %f107;
	st.global.f32 	[%rd101], %f54;
	add.s64 	%rd102, %rd101, %rd99;
	ld.global.f32 	%f55, [%rd102];
	div.rn.f32 	%f56, %f55, %f107;
	st.global.f32 	[%rd102], %f56;
	add.s64 	%rd103, %rd102, %rd99;
	ld.global.f32 	%f57, [%rd103];
	div.rn.f32 	%f58, %f57, %f107;
	st.global.f32 	[%rd103], %f58;
	add.s64 	%rd104, %rd103, %rd99;
	ld.global.f32 	%f59, [%rd104];
	div.rn.f32 	%f60, %f59, %f107;
	st.global.f32 	[%rd104], %f60;
	add.s64 	%rd105, %rd104, %rd99;
	ld.global.f32 	%f61, [%rd105];
	div.rn.f32 	%f62, %f61, %f107;
	st.global.f32 	[%rd105], %f62;
	add.s64 	%rd106, %rd105, %rd99;
	ld.global.f32 	%f63, [%rd106];
	div.rn.f32 	%f64, %f63, %f107;
	st.global.f32 	[%rd106], %f64;
	add.s64 	%rd107, %rd106, %rd99;
	ld.global.f32 	%f65, [%rd107];
	div.rn.f32 	%f66, %f65, %f107;
	st.global.f32 	[%rd107], %f66;
	add.s64 	%rd108, %rd107, %rd99;
	ld.global.f32 	%f67, [%rd108];
	div.rn.f32 	%f68, %f67, %f107;
	st.global.f32 	[%rd108], %f68;
	add.s64 	%rd109, %rd108, %rd99;
	ld.global.f32 	%f69, [%rd109];
	div.rn.f32 	%f70, %f69, %f107;
	st.global.f32 	[%rd109], %f70;
	add.s64 	%rd110, %rd109, %rd99;
	ld.global.f32 	%f71, [%rd110];
	div.rn.f32 	%f72, %f71, %f107;
	st.global.f32 	[%rd110], %f72;
	add.s64 	%rd111, %rd110, %rd99;
	ld.global.f32 	%f73, [%rd111];
	div.rn.f32 	%f74, %f73, %f107;
	st.global.f32 	[%rd111], %f74;
	add.s64 	%rd112, %rd111, %rd99;
	ld.global.f32 	%f75, [%rd112];
	div.rn.f32 	%f76, %f75, %f107;
	st.global.f32 	[%rd112], %f76;
	add.s64 	%rd113, %rd112, %rd99;
	ld.global.f32 	%f77, [%rd113];
	div.rn.f32 	%f78, %f77, %f107;
	st.global.f32 	[%rd113], %f78;
	add.s64 	%rd114, %rd113, %rd99;
	ld.global.f32 	%f79, [%rd114];
	div.rn.f32 	%f80, %f79, %f107;
	st.global.f32 	[%rd114], %f80;
	add.s32 	%r325, %r325, 16;
	add.s32 	%r324, %r324, %r96;
	setp.ne.s32 	%p147, %r325, 0;
	@%p147 bra 	$L__BB4_36;
$L__BB4_37:
	setp.eq.s32 	%p148, %r93, 0;
	@%p148 bra 	$L__BB4_46;
	and.b32  	%r120, %r132, 7;
	setp.lt.u32 	%p149, %r93, 8;
	@%p149 bra 	$L__BB4_40;
	mad.lo.s32 	%r284, %r326, %r3, %r92;
	mul.wide.s32 	%rd115, %r284, 4;
	add.s64 	%rd116, %rd1, %rd115;
	ld.global.f32 	%f81, [%rd116];
	div.rn.f32 	%f82, %f81, %f107;
	st.global.f32 	[%rd116], %f82;
	mul.wide.s32 	%rd117, %r3, 4;
	add.s64 	%rd118, %rd116, %rd117;
	ld.global.f32 	%f83, [%rd118];
	div.rn.f32 	%f84, %f83, %f107;
	st.global.f32 	[%rd118], %f84;
	add.s64 	%rd119, %rd118, %rd117;
	ld.global.f32 	%f85, [%rd119];
	div.rn.f32 	%f86, %f85, %f107;
	st.global.f32 	[%rd119], %f86;
	add.s64 	%rd120, %rd119, %rd117;
	ld.global.f32 	%f87, [%rd120];
	div.rn.f32 	%f88, %f87, %f107;
	st.global.f32 	[%rd120], %f88;
	add.s64 	%rd121, %rd120, %rd117;
	ld.global.f32 	%f89, [%rd121];
	div.rn.f32 	%f90, %f89, %f107;
	st.global.f32 	[%rd121], %f90;
	add.s64 	%rd122, %rd121, %rd117;
	ld.global.f32 	%f91, [%rd122];
	div.rn.f32 	%f92, %f91, %f107;
	st.global.f32 	[%rd122], %f92;
	add.s64 	%rd123, %rd122, %rd117;
	ld.global.f32 	%f93, [%rd123];
	div.rn.f32 	%f94, %f93, %f107;
	st.global.f32 	[%rd123], %f94;
	add.s64 	%rd124, %rd123, %rd117;
	ld.global.f32 	%f95, [%rd124];
	div.rn.f32 	%f96, %f95, %f107;
	st.global.f32 	[%rd124], %f96;
	add.s32 	%r326, %r326, 8;
$L__BB4_40:
	setp.eq.s32 	%p150, %r120, 0;
	@%p150 bra 	$L__BB4_46;
	and.b32  	%r123, %r132, 3;
	setp.lt.u32 	%p151, %r120, 4;
	@%p151 bra 	$L__BB4_43;
	mad.lo.s32 	%r285, %r326, %r3, %r92;
	mul.wide.s32 	%rd125, %r285, 4;
	add.s64 	%rd126, %rd1, %rd125;
	ld.global.f32 	%f97, [%rd126];
	div.rn.f32 	%f98, %f97, %f107;
	st.global.f32 	[%rd126], %f98;
	mul.wide.s32 	%rd127, %r3, 4;
	add.s64 	%rd128, %rd126, %rd127;
	ld.global.f32 	%f99, [%rd128];
	div.rn.f32 	%f100, %f99, %f107;
	st.global.f32 	[%rd128], %f100;
	add.s64 	%rd129, %rd128, %rd127;
	ld.global.f32 	%f101, [%rd129];
	div.rn.f32 	%f102, %f101, %f107;
	st.global.f32 	[%rd129], %f102;
	add.s64 	%rd130, %rd129, %rd127;
	ld.global.f32 	%f103, [%rd130];
	div.rn.f32 	%f104, %f103, %f107;
	st.global.f32 	[%rd130], %f104;
	add.s32 	%r326, %r326, 4;
$L__BB4_43:
	setp.eq.s32 	%p152, %r123, 0;
	@%p152 bra 	$L__BB4_46;
	mad.lo.s32 	%r286, %r326, %r138, %r145;
	mad.lo.s32 	%r330, %r134, %r286, %r1;
	neg.s32 	%r329, %r123;
$L__BB4_45:
	.pragma "nounroll";
	mul.wide.s32 	%rd131, %r330, 4;
	add.s64 	%rd132, %rd1, %rd131;
	ld.global.f32 	%f105, [%rd132];
	div.rn.f32 	%f106, %f105, %f107;
	st.global.f32 	[%rd132], %f106;
	add.s32 	%r330, %r330, %r3;
	add.s32 	%r329, %r329, 1;
	setp.ne.s32 	%p153, %r329, 0;
	@%p153 bra 	$L__BB4_45;
$L__BB4_46:
	ret;
$L__BB4_47:
	sub.s32 	%r72, %r16, %r15;
	add.s32 	%r160, %r72, 1;
	and.b32  	%r73, %r160, 3;
	add.s32 	%r161, %r15, %r145;
	mul.lo.s32 	%r74, %r161, %r134;
	add.s32 	%r75, %r15, 1;
	add.s32 	%r162, %r161, 1;
	setp.lt.s32 	%p19, %r162, %r138;
	setp.gt.s32 	%p20, %r162, -1;
	and.pred  	%p2, %p19, %p20;
	add.s32 	%r76, %r74, %r134;
	add.s32 	%r77, %r15, 2;
	add.s32 	%r163, %r161, 2;
	setp.lt.s32 	%p21, %r163, %r138;
	setp.gt.s32 	%p22, %r163, -1;
	and.pred  	%p3, %p21, %p22;
	mul.lo.s32 	%r78, %r163, %r134;
	add.s32 	%r79, %r15, 3;
	mov.b32 	%r319, 0;
	mov.u32 	%r309, %r15;
$L__BB4_48:
	setp.eq.s32 	%p23, %r73, 0;
	add.s32 	%r82, %r309, %r1;
	setp.lt.s32 	%p24, %r82, %r134;
	setp.gt.s32 	%p25, %r82, -1;
	and.pred  	%p4, %p24, %p25;
	mov.u32 	%r313, %r15;
	@%p23 bra 	$L__BB4_57;
	setp.lt.s32 	%p26, %r161, %r138;
	setp.gt.s32 	%p27, %r161, -1;
	and.pred  	%p28, %p26, %p27;
	and.pred  	%p30, %p4, %p28;
	not.pred 	%p31, %p30;
	@%p31 bra 	$L__BB4_51;
	add.s32 	%r166, %r82, %r74;
	mul.wide.s32 	%rd29, %r166, 4;
	add.s64 	%rd30, %rd3, %rd29;
	ld.global.u32 	%r167, [%rd30];
	and.b32  	%r168, %r167, 2047;
	shr.u32 	%r169, %r167, 11;
	and.b32  	%r170, %r169, 2047;
	sub.s32 	%r171, %r168, %r309;
	setp.lt.s32 	%p32, %r171, %r136;
	setp.ge.s32 	%p33, %r168, %r309;
	and.pred  	%p34, %p33, %p32;
	sub.s32 	%r172, %r170, %r15;
	setp.lt.s32 	%p35, %r172, %r135;
	setp.ge.s32 	%p36, %r170, %r15;
	and.pred  	%p37, %p36, %p35;
	and.pred  	%p39, %p34, %p37;
	selp.u32 	%r173, 1, 0, %p39;
	add.s32 	%r319, %r319, %r173;
$L__BB4_51:
	setp.eq.s32 	%p40, %r73, 1;
	mov.u32 	%r313, %r75;
	@%p40 bra 	$L__BB4_57;
	and.pred  	%p41, %p4, %p2;
	not.pred 	%p42, %p41;
	@%p42 bra 	$L__BB4_54;
	add.s32 	%r174, %r82, %r76;
	mul.wide.s32 	%rd31, %r174, 4;
	add.s64 	%rd32, %rd3, %rd31;
	ld.global.u32 	%r175, [%rd32];
	and.b32  	%r176, %r175, 2047;
	shr.u32 	%r177, %r175, 11;
	and.b32  	%r178, %r177, 2047;
	sub.s32 	%r179, %r176, %r309;
	setp.lt.s32 	%p43, %r179, %r136;
	setp.ge.s32 	%p44, %r176, %r309;
	and.pred  	%p45, %p44, %p43;
	sub.s32 	%r180, %r178, %r75;
	setp.lt.s32 	%p46, %r180, %r135;
	setp.gt.s32 	%p47, %r178, %r15;
	and.pred  	%p48, %p47, %p46;
	and.pred  	%p50, %p45, %p48;
	selp.u32 	%r181, 1, 0, %p50;
	add.s32 	%r319, %r319, %r181;
$L__BB4_54:
	setp.eq.s32 	%p51, %r73, 2;
	mov.u32 	%r313, %r77;
	@%p51 bra 	$L__BB4_57;
	and.pred  	%p52, %p4, %p3;
	not.pred 	%p53, %p52;
	mov.u32 	%r313, %r79;
	@%p53 bra 	$L__BB4_57;
	add.s32 	%r182, %r82, %r78;
	mul.wide.s32 	%rd33, %r182, 4;
	add.s64 	%rd34, %rd3, %rd33;
	ld.global.u32 	%r183, [%rd34];
	and.b32  	%r184, %r183, 2047;
	shr.u32 	%r185, %r183, 11;
	and.b32  	%r186, %r185, 2047;
	sub.s32 	%r187, %r184, %r309;
	setp.lt.s32 	%p54, %r187, %r136;
	setp.ge.s32 	%p55, %r184, %r309;
	and.pred  	%p56, %p55, %p54;
	sub.s32 	%r188, %r186, %r77;
	setp.lt.s32 	%p57, %r188, %r135;
	setp.ge.s32 	%p58, %r186, %r77;
	and.pred  	%p59, %p58, %p57;
	and.pred  	%p61, %p56, %p59;
	selp.u32 	%r189, 1, 0, %p61;
	add.s32 	%r319, %r319, %r189;
	mov.u32 	%r313, %r79;
$L__BB4_57:
	setp.lt.u32 	%p62, %r72, 3;
	@%p62 bra 	$L__BB4_67;
$L__BB4_58:
	add.s32 	%r99, %r313, %r145;
	setp.lt.s32 	%p63, %r99, %r138;
	setp.gt.s32 	%p64, %r99, -1;
	and.pred  	%p65, %p63, %p64;
	and.pred  	%p67, %p4, %p65;
	not.pred 	%p68, %p67;
	@%p68 bra 	$L__BB4_60;
	mad.lo.s32 	%r190, %r99, %r134, %r82;
	mul.wide.s32 	%rd35, %r190, 4;
	add.s64 	%rd36, %rd3, %rd35;
	ld.global.u32 	%r191, [%rd36];
	and.b32  	%r192, %r191, 2047;
	shr.u32 	%r193, %r191, 11;
	and.b32  	%r194, %r193, 2047;
	sub.s32 	%r195, %r192, %r309;
	setp.lt.s32 	%p69, %r195, %r136;
	setp.ge.s32 	%p70, %r192, %r309;
	and.pred  	%p71, %p70, %p69;
	sub.s32 	%r196, %r194, %r313;
	setp.lt.s32 	%p72, %r196, %r135;
	setp.ge.s32 	%p73, %r194, %r313;
	and.pred  	%p74, %p73, %p72;
	and.pred  	%p76, %p71, %p74;
	selp.u32 	%r197, 1, 0, %p76;
	add.s32 	%r319, %r319, %r197;
$L__BB4_60:
	add.s32 	%r102, %r99, 1;
	setp.lt.s32 	%p77, %r102, %r138;
	setp.gt.s32 	%p78, %r102, -1;
	and.pred  	%p79, %p77, %p78;
	and.pred  	%p80, %p4, %p79;
	not.pred 	%p81, %p80;
	@%p81 bra 	$L__BB4_62;
	add.s32 	%r198, %r313, 1;
	mad.lo.s32 	%r199, %r102, %r134, %r82;
	mul.wide.s32 	%rd37, %r199, 4;
	add.s64 	%rd38, %rd3, %rd37;
	ld.global.u32 	%r200, [%rd38];
	and.b32  	%r201, %r200, 2047;
	shr.u32 	%r202, %r200, 11;
	and.b32  	%r203, %r202, 2047;
	sub.s32 	%r204, %r201, %r309;
	setp.lt.s32 	%p82, %r204, %r136;
	setp.ge.s32 	%p83, %r201, %r309;
	and.pred  	%p84, %p83, %p82;
	sub.s32 	%r205, %r203, %r198;
	setp.lt.s32 	%p85, %r205, %r135;
	setp.ge.s32 	%p86, %r203, %r198;
	and.pred  	%p87, %p86, %p85;
	and.pred  	%p89, %p84, %p87;
	selp.u32 	%r206, 1, 0, %p89;
	add.s32 	%r319, %r319, %r206;
$L__BB4_62:
	add.s32 	%r105, %r99, 2;
	setp.lt.s32 	%p90, %r105, %r138;
	setp.gt.s32 	%p91, %r105, -1;
	and.pred  	%p92, %p90, %p91;
	and.pred  	%p93, %p4, %p92;
	not.pred 	%p94, %p93;
	@%p94 bra 	$L__BB4_64;
	add.s32 	%r207, %r313, 2;
	mad.lo.s32 	%r208, %r105, %r134, %r82;
	mul.wide.s32 	%rd39, %r208, 4;
	add.s64 	%rd40, %rd3, %rd39;
	ld.global.u32 	%r209, [%rd40];
	and.b32  	%r210, %r209, 2047;
	shr.u32 	%r211, %r209, 11;
	and.b32  	%r212, %r211, 2047;
	sub.s32 	%r213, %r210, %r309;
	setp.lt.s32 	%p95, %r213, %r136;
	setp.ge.s32 	%p96, %r210, %r309;
	and.pred  	%p97, %p96, %p95;
	sub.s32 	%r214, %r212, %r207;
	setp.lt.s32 	%p98, %r214, %r135;
	setp.ge.s32 	%p99, %r212, %r207;
	and.pred  	%p100, %p99, %p98;
	and.pred  	%p102, %p97, %p100;
	selp.u32 	%r215, 1, 0, %p102;
	add.s32 	%r319, %r319, %r215;
$L__BB4_64:
	add.s32 	%r108, %r313, 3;
	add.s32 	%r109, %r99, 3;
	setp.lt.s32 	%p103, %r109, %r138;
	setp.gt.s32 	%p104, %r109, -1;
	and.pred  	%p105, %p103, %p104;
	and.pred  	%p106, %p4, %p105;
	not.pred 	%p107, %p106;
	@%p107 bra 	$L__BB4_66;
	mad.lo.s32 	%r216, %r109, %r134, %r82;
	mul.wide.s32 	%rd41, %r216, 4;
	add.s64 	%rd42, %rd3, %rd41;
	ld.global.u32 	%r217, [%rd42];
	and.b32  	%r218, %r217, 2047;
	shr.u32 	%r219, %r217, 11;
	and.b32  	%r220, %r219, 2047;
	sub.s32 	%r221, %r218, %r309;
	setp.lt.s32 	%p108, %r221, %r136;
	setp.ge.s32 	%p109, %r218, %r309;
	and.pred  	%p110, %p109, %p108;
	sub.s32 	%r222, %r220, %r108;
	setp.lt.s32 	%p111, %r222, %r135;
	setp.ge.s32 	%p112, %r220, %r108;
	and.pred  	%p113, %p112, %p111;
	and.pred  	%p115, %p110, %p113;
	selp.u32 	%r223, 1, 0, %p115;
	add.s32 	%r319, %r319, %r223;
$L__BB4_66:
	add.s32 	%r313, %r313, 4;
	setp.ne.s32 	%p116, %r108, %r16;
	@%p116 bra 	$L__BB4_58;
$L__BB4_67:
	add.s32 	%r114, %r309, 1;
	setp.eq.s32 	%p117, %r309, %r16;
	mov.u32 	%r309, %r114;
	@%p117 bra 	$L__BB4_32;
	bra.uni 	$L__BB4_48;

}


// ===== COMPILED SASS (sm_100) =====

	.target	sm_100

	.elftype	@"ET_EXEC"


//--------------------- .note.nv.tkinfo           --------------------------
	.section	.note.nv.tkinfo,"",@"SHT_NOTE"
	.sectionflags	@"SHF_NOTE_NV_TKINFO"
	.tkinfo
        /*0018*/ 	.word	0x00000002
        /*0030*/ 	.string	""
        /*0030*/ 	.string	"ptxas"
        /*0030*/ 	.string	"Cuda compilation tools, release 13.0, V13.0.88"
        /*0030*/ 	.string	"Build cuda_13.0.r13.0/compiler.36424714_0"
        /*0030*/ 	.string	"-arch sm_100 -m 64 "



//--------------------- .note.nv.cuinfo           --------------------------
	.section	.note.nv.cuinfo,"",@"SHT_NOTE"
	.sectionflags	@"SHF_NOTE_NV_CUINFO"
        /*0018*/ 	.short	0x0002
        /*001a*/ 	.short	0x0064
        /*001c*/ 	.short	0x0082
	.zero		2


//--------------------- .nv.info                  --------------------------
	.section	.nv.info,"",@"SHT_CUDA_INFO"
	.align	4


	//----- nvinfo : EIATTR_REGCOUNT
	.align		4
        /*0000*/ 	.byte	0x04, 0x2f
        /*0002*/ 	.short	(.L_10 - .L_9)
	.align		4
.L_9:
        /*0004*/ 	.word	index@(_Z17initialAnn_kernelPjPi)
        /*0008*/ 	.word	0x0000000b


	//----- nvinfo : EIATTR_FRAME_SIZE
	.align		4
.L_10:
        /*000c*/ 	.byte	0x04, 0x11
        /*000e*/ 	.short	(.L_12 - .L_11)
	.align		4
.L_11:
        /*0010*/ 	.word	index@(_Z17initialAnn_kernelPjPi)
        /*0014*/ 	.word	0x00000000


	//----- nvinfo : EIATTR_REGCOUNT
	.align		4
.L_12:
        /*0018*/ 	.byte	0x04, 0x2f
        /*001a*/ 	.short	(.L_14 - .L_13)
	.align		4
.L_13:
        /*001c*/ 	.word	index@(_Z15upSample_kernelPjS_Piii)
        /*0020*/ 	.word	0x0000001d


	//----- nvinfo : EIATTR_FRAME_SIZE
	.align		4
.L_14:
        /*0024*/ 	.byte	0x04, 0x11
        /*0026*/ 	.short	(.L_16 - .L_15)
	.align		4
.L_15:
        /*0028*/ 	.word	index@($__internal_3_$__cuda_sm3x_div_rn_noftz_f32_slowpath)
        /*002c*/ 	.word	0x00000000


	//----- nvinfo : EIATTR_FRAME_SIZE
	.align		4
.L_16:
        /*0030*/ 	.byte	0x04, 0x11
        /*0032*/ 	.short	(.L_18 - .L_17)
	.align		4
.L_17:
        /*0034*/ 	.word	index@($__internal_2_$__cuda_sm20_div_rn_f64_full)
        /*0038*/ 	.word	0x00000000


	//----- nvinfo : EIATTR_FRAME_SIZE
	.align		4
.L_18:
        /*003c*/ 	.byte	0x04, 0x11
        /*003e*/ 	.short	(.L_20 - .L_19)
	.align		4
.L_19:
        /*0040*/ 	.word	index@(_Z15upSample_kernelPjS_Piii)
        /*0044*/ 	.word	0x00000000


	//----- nvinfo : EIATTR_REGCOUNT
	.align		4
.L_20:
        /*0048*/ 	.byte	0x04, 0x2f
        /*004a*/ 	.short	(.L_22 - .L_21)
	.align		4
.L_21:
        /*004c*/ 	.word	index@(patch_match)
        /*0050*/ 	.word	0x00000030


	//----- nvinfo : EIATTR_FRAME_SIZE
	.align		4
.L_22:
        /*0054*/ 	.byte	0x04, 0x11
        /*0056*/ 	.short	(.L_24 - .L_23)
	.align		4
.L_23:
        /*0058*/ 	.word	index@($__internal_1_$__cuda_sm3x_div_rn_noftz_f32_slowpath)
        /*005c*/ 	.word	0x00000000


	//----- nvinfo : EIATTR_FRAME_SIZE
	.align		4
.L_24:
        /*0060*/ 	.byte	0x04, 0x11
        /*0062*/ 	.short	(.L_26 - .L_25)
	.align		4
.L_25:
        /*0064*/ 	.word	index@(patch_match)
        /*0068*/ 	.word	0x00000000


	//----- nvinfo : EIATTR_REGCOUNT
	.align		4
.L_26:
        /*006c*/ 	.byte	0x04, 0x2f
        /*006e*/ 	.short	(.L_28 - .L_27)
	.align		4
.L_27:
        /*0070*/ 	.word	index@(_Z5blendPfS_S_fPi)
        /*0074*/ 	.word	0x00000020


	//----- nvinfo : EIATTR_FRAME_SIZE
	.align		4
.L_28:
        /*0078*/ 	.byte	0x04, 0x11
        /*007a*/ 	.short	(.L_30 - .L_29)
	.align		4
.L_29:
        /*007c*/ 	.word	index@(_Z5blendPfS_S_fPi)
        /*0080*/ 	.word	0x00000000


	//----- nvinfo : EIATTR_REGCOUNT
	.align		4
.L_30:
        /*0084*/ 	.byte	0x04, 0x2f
        /*0086*/ 	.short	(.L_32 - .L_31)
	.align		4
.L_31:
        /*0088*/ 	.word	index@(avg_vote)
        /*008c*/ 	.word	0x00000020


	//----- nvinfo : EIATTR_FRAME_SIZE
	.align		4
.L_32:
        /*0090*/ 	.byte	0x04, 0x11
        /*0092*/ 	.short	(.L_34 - .L_33)
	.align		4
.L_33:
        /*0094*/ 	.word	index@($__internal_0_$__cuda_sm3x_div_rn_noftz_f32_slowpath)
        /*0098*/ 	.word	0x00000000


	//----- nvinfo : EIATTR_FRAME_SIZE
	.align		4
.L_34:
        /*009c*/ 	.byte	0x04, 0x11
        /*009e*/ 	.short	(.L_36 - .L_35)
	.align		4
.L_35:
        /*00a0*/ 	.word	index@(avg_vote)
        /*00a4*/ 	.word	0x00000000


	//----- nvinfo : EIATTR_MIN_STACK_SIZE
	.align		4
.L_36:
        /*00a8*/ 	.byte	0x04, 0x12
        /*00aa*/ 	.short	(.L_38 - .L_37)
	.align		4
.L_37:
        /*00ac*/ 	.word	index@(avg_vote)
        /*00b0*/ 	.word	0x00000000


	//----- nvinfo : EIATTR_MIN_STACK_SIZE
	.align		4
.L_38:
        /*00b4*/ 	.byte	0x04, 0x12
        /*00b6*/ 	.short	(.L_40 - .L_39)
	.align		4
.L_39:
        /*00b8*/ 	.word	index@(_Z5blendPfS_S_fPi)
        /*00bc*/ 	.word	0x00000000


	//----- nvinfo : EIATTR_MIN_STACK_SIZE
	.align		4
.L_40:
        /*00c0*/ 	.byte	0x04, 0x12
        /*00c2*/ 	.short	(.L_42 - .L_41)
	.align		4
.L_41:
        /*00c4*/ 	.word	index@(patch_match)
        /*00c8*/ 	.word	0x00000000


	//----- nvinfo : EIATTR_MIN_STACK_SIZE
	.align		4
.L_42:
        /*00cc*/ 	.byte	0x04, 0x12
        /*00ce*/ 	.short	(.L_44 - .L_43)
	.align		4
.L_43:
        /*00d0*/ 	.word	index@(_Z15upSample_kernelPjS_Piii)
        /*00d4*/ 	.word	0x00000000


	//----- nvinfo : EIATTR_MIN_STACK_SIZE
	.align		4
.L_44:
        /*00d8*/ 	.byte	0x04, 0x12
        /*00da*/ 	.short	(.L_46 - .L_45)
	.align		4
.L_45:
        /*00dc*/ 	.word	index@(_Z17initialAnn_kernelPjPi)
        /*00e0*/ 	.word	0x00000000
.L_46:


//--------------------- .nv.compat                --------------------------
	.section	.nv.compat,"",@"SHT_CUDA_COMPAT_INFO"
	.align	4
        /*0000*/ 	.byte	0x02, 0x09, 0x00, 0x00, 0x02, 0x02, 0x01, 0x00, 0x02, 0x05, 0x05, 0x00, 0x03, 0x07, 0x01, 0x01
        /*0010*/ 	.byte	0x02, 0x03, 0x00, 0x00, 0x02, 0x06, 0x01, 0x00, 0x04, 0x0b, 0x08, 0x00, 0x01, 0x00, 0x00, 0x00
        /*0020*/ 	.byte	0x00, 0x00, 0x00, 0x00


//--------------------- .nv.info.avg_vote         --------------------------
	.section	.nv.info.avg_vote,"",@"SHT_CUDA_INFO"
	.sectionflags	@""
	.align	4


	//----- nvinfo : EIATTR_CUDA_API_VERSION
	.align		4
        /*0000*/ 	.byte	0x04, 0x37
        /*0002*/ 	.short	(.L_48 - .L_47)
.L_47:
        /*0004*/ 	.word	0x00000082


	//----- nvinfo : EIATTR_KPARAM_INFO
	.align		4
.L_48:
        /*0008*/ 	.byte	0x04, 0x17
        /*000a*/ 	.short	(.L_50 - .L_49)
.L_49:
        /*000c*/ 	.word	0x00000000
        /*0010*/ 	.short	0x0008
        /*0012*/ 	.short	0x002c
        /*0014*/ 	.byte	0x00, 0xf0, 0x11, 0x00


	//----- nvinfo : EIATTR_KPARAM_INFO
	.align		4
.L_50:
        /*0018*/ 	.byte	0x04, 0x17
        /*001a*/ 	.short	(.L_52 - .L_51)
.L_51:
        /*001c*/ 	.word	0x00000000
        /*0020*/ 	.short	0x0007
        /*0022*/ 	.short	0x0028
        /*0024*/ 	.byte	0x00, 0xf0, 0x11, 0x00


	//----- nvinfo : EIATTR_KPARAM_INFO
	.align		4
.L_52:
        /*0028*/ 	.byte	0x04, 0x17
        /*002a*/ 	.short	(.L_54 - .L_53)
.L_53:
        /*002c*/ 	.word	0x00000000
        /*0030*/ 	.short	0x0006
        /*0032*/ 	.short	0x0024
        /*0034*/ 	.byte	0x00, 0xf0, 0x11, 0x00


	//----- nvinfo : EIATTR_KPARAM_INFO
	.align		4
.L_54:
        /*0038*/ 	.byte	0x04, 0x17
        /*003a*/ 	.short	(.L_56 - .L_55)
.L_55:
        /*003c*/ 	.word	0x00000000
        /*0040*/ 	.short	0x0005
        /*0042*/ 	.short	0x0020
        /*0044*/ 	.byte	0x00, 0xf0, 0x11, 0x00


	//----- nvinfo : EIATTR_KPARAM_INFO
	.align		4
.L_56:
        /*0048*/ 	.byte	0x04, 0x17
        /*004a*/ 	.short	(.L_58 - .L_57)
.L_57:
        /*004c*/ 	.word	0x00000000
        /*0050*/ 	.short	0x0004
        /*0052*/ 	.short	0x001c
        /*0054*/ 	.byte	0x00, 0xf0, 0x11, 0x00


	//----- nvinfo : EIATTR_KPARAM_INFO
	.align		4
.L_58:
        /*0058*/ 	.byte	0x04, 0x17
        /*005a*/ 	.short	(.L_60 - .L_59)
.L_59:
        /*005c*/ 	.word	0x00000000
        /*0060*/ 	.short	0x0003
        /*0062*/ 	.short	0x0018
        /*0064*/ 	.byte	0x00, 0xf0, 0x11, 0x00


	//----- nvinfo : EIATTR_KPARAM_INFO
	.align		4
.L_60:
        /*0068*/ 	.byte	0x04, 0x17
        /*006a*/ 	.short	(.L_62 - .L_61)
.L_61:
        /*006c*/ 	.word	0x00000000
        /*0070*/ 	.short	0x0002
        /*0072*/ 	.short	0x0010
        /*0074*/ 	.byte	0x00, 0xf5, 0x21, 0x00


	//----- nvinfo : EIATTR_KPARAM_INFO
	.align		4
.L_62:
        /*0078*/ 	.byte	0x04, 0x17
        /*007a*/ 	.short	(.L_64 - .L_63)
.L_63:
        /*007c*/ 	.word	0x00000000
        /*0080*/ 	.short	0x0001
        /*0082*/ 	.short	0x0008
        /*0084*/ 	.byte	0x00, 0xf5, 0x21, 0x00


	//----- nvinfo : EIATTR_KPARAM_INFO
	.align		4
.L_64:
        /*0088*/ 	.byte	0x04, 0x17
        /*008a*/ 	.short	(.L_66 - .L_65)
.L_65:
        /*008c*/ 	.word	0x00000000
        /*0090*/ 	.short	0x0000
        /*0092*/ 	.short	0x0000
        /*0094*/ 	.byte	0x00, 0xf5, 0x21, 0x00


	//----- nvinfo : EIATTR_SPARSE_MMA_MASK
	.align		4
.L_66:
        /*0098*/ 	.byte	0x03, 0x50
        /*009a*/ 	.short	0x0000


	//----- nvinfo : EIATTR_MAXREG_COUNT
	.align		4
        /*009c*/ 	.byte	0x03, 0x1b
        /*009e*/ 	.short	0x00ff


	//----- nvinfo : EIATTR_MERCURY_ISA_VERSION
	.align		4
        /*00a0*/ 	.byte	0x03, 0x5f
        /*00a2*/ 	.short	0x0101


	//----- nvinfo : EIATTR_VRC_CTA_INIT_COUNT
	.align		4
        /*00a4*/ 	.byte	0x02, 0x4a
	.zero		1
	.zero		1


	//----- nvinfo : EIATTR_EXIT_INSTR_OFFSETS
	.align		4
        /*00a8*/ 	.byte	0x04, 0x1c
        /*00aa*/ 	.short	(.L_68 - .L_67)


	//   ....[0]....
.L_67:
        /*00ac*/ 	.word	0x000000d0


	//   ....[1]....
        /*00b0*/ 	.word	0x00002230


	//   ....[2]....
        /*00b4*/ 	.word	0x00003420


	//   ....[3]....
        /*00b8*/ 	.word	0x00003d20


	//   ....[4]....
        /*00bc*/ 	.word	0x000041e0


	//   ....[5]....
        /*00c0*/ 	.word	0x00004390


	//----- nvinfo : EIATTR_CRS_STACK_SIZE
	.align		4
.L_68:
        /*00c4*/ 	.byte	0x04, 0x1e
        /*00c6*/ 	.short	(.L_70 - .L_69)
.L_69:
        /*00c8*/ 	.word	0x00000000


	//----- nvinfo : EIATTR_CBANK_PARAM_SIZE
	.align		4
.L_70:
        /*00cc*/ 	.byte	0x03, 0x19
        /*00ce*/ 	.short	0x0030


	//----- nvinfo : EIATTR_PARAM_CBANK
	.align		4
        /*00d0*/ 	.byte	0x04, 0x0a
        /*00d2*/ 	.short	(.L_72 - .L_71)
	.align		4
.L_71:
        /*00d4*/ 	.word	index@(.nv.constant0.avg_vote)
        /*00d8*/ 	.short	0x0380
        /*00da*/ 	.short	0x0030


	//----- nvinfo : EIATTR_SW_WAR
	.align		4
.L_72:
        /*00dc*/ 	.byte	0x04, 0x36
        /*00de*/ 	.short	(.L_74 - .L_73)
.L_73:
        /*00e0*/ 	.word	0x00000008
.L_74:


//--------------------- .nv.info._Z5blendPfS_S_fPi --------------------------
	.section	.nv.info._Z5blendPfS_S_fPi,"",@"SHT_CUDA_INFO"
	.sectionflags	@""
	.align	4


	//----- nvinfo : EIATTR_CUDA_API_VERSION
	.align		4
        /*0000*/ 	.byte	0x04, 0x37
        /*0002*/ 	.short	(.L_76 - .L_75)
.L_75:
        /*0004*/ 	.word	0x00000082


	//----- nvinfo : EIATTR_KPARAM_INFO
	.align		4
.L_76:
        /*0008*/ 	.byte	0x04, 0x17
        /*000a*/ 	.short	(.L_78 - .L_77)
.L_77:
        /*000c*/ 	.word	0x00000000
        /*0010*/ 	.short	0x0004
        /*0012*/ 	.short	0x0020
        /*0014*/ 	.byte	0x00, 0xf5, 0x21, 0x00


	//----- nvinfo : EIATTR_KPARAM_INFO
	.align		4
.L_78:
        /*0018*/ 	.byte	0x04, 0x17
        /*001a*/ 	.short	(.L_80 - .L_79)
.L_79:
        /*001c*/ 	.word	0x00000000
        /*0020*/ 	.short	0x0003
        /*0022*/ 	.short	0x0018
        /*0024*/ 	.byte	0x00, 0xf0, 0x11, 0x00


	//----- nvinfo : EIATTR_KPARAM_INFO
	.align		4
.L_80:
        /*0028*/ 	.byte	0x04, 0x17
        /*002a*/ 	.short	(.L_82 - .L_81)
.L_81:
        /*002c*/ 	.word	0x00000000
        /*0030*/ 	.short	0x0002
        /*0032*/ 	.short	0x0010
        /*0034*/ 	.byte	0x00, 0xf5, 0x21, 0x00


	//----- nvinfo : EIATTR_KPARAM_INFO
	.align		4
.L_82:
        /*0038*/ 	.byte	0x04, 0x17
        /*003a*/ 	.short	(.L_84 - .L_83)
.L_83:
        /*003c*/ 	.word	0x00000000
        /*0040*/ 	.short	0x0001
        /*0042*/ 	.short	0x0008
        /*0044*/ 	.byte	0x00, 0xf5, 0x21, 0x00


	//----- nvinfo : EIATTR_KPARAM_INFO
	.align		4
.L_84:
        /*0048*/ 	.byte	0x04, 0x17
        /*004a*/ 	.short	(.L_86 - .L_85)
.L_85:
        /*004c*/ 	.word	0x00000000
        /*0050*/ 	.short	0x0000
        /*0052*/ 	.short	0x0000
        /*0054*/ 	.byte	0x00, 0xf5, 0x21, 0x00


	//----- nvinfo : EIATTR_SPARSE_MMA_MASK
	.align		4
.L_86:
        /*0058*/ 	.byte	0x03, 0x50
        /*005a*/ 	.short	0x0000


	//----- nvinfo : EIATTR_MAXREG_COUNT
	.align		4
        /*005c*/ 	.byte	0x03, 0x1b
        /*005e*/ 	.short	0x00ff


	//----- nvinfo : EIATTR_MERCURY_ISA_VERSION
	.align		4
        /*0060*/ 	.byte	0x03, 0x5f
        /*0062*/ 	.short	0x0101


	//----- nvinfo : EIATTR_VRC_CTA_INIT_COUNT
	.align		4
        /*0064*/ 	.byte	0x02, 0x4a
	.zero		1
	.zero		1


	//----- nvinfo : EIATTR_EXIT_INSTR_OFFSETS
	.align		4
        /*0068*/ 	.byte	0x04, 0x1c
        /*006a*/ 	.short	(.L_88 - .L_87)


	//   ....[0]....
.L_87:
        /*006c*/ 	.word	0x00000100


	//   ....[1]....
        /*0070*/ 	.word	0x000001a0


	//   ....[2]....
        /*0074*/ 	.word	0x00000910


	//   ....[3]....
        /*0078*/ 	.word	0x00000c50


	//   ....[4]....
        /*007c*/ 	.word	0x00000e30


	//   ....[5]....
        /*0080*/ 	.word	0x00000f10


	//----- nvinfo : EIATTR_CBANK_PARAM_SIZE
	.align		4
.L_88:
        /*0084*/ 	.byte	0x03, 0x19
        /*0086*/ 	.short	0x0028


	//----- nvinfo : EIATTR_PARAM_CBANK
	.align		4
        /*0088*/ 	.byte	0x04, 0x0a
        /*008a*/ 	.short	(.L_90 - .L_89)
	.align		4
.L_89:
        /*008c*/ 	.word	index@(.nv.constant0._Z5blendPfS_S_fPi)
        /*0090*/ 	.short	0x0380
        /*0092*/ 	.short	0x0028


	//----- nvinfo : EIATTR_SW_WAR
	.align		4
.L_90:
        /*0094*/ 	.byte	0x04, 0x36
        /*0096*/ 	.short	(.L_92 - .L_91)
.L_91:
        /*0098*/ 	.word	0x00000008
.L_92:


//--------------------- .nv.info.patch_match      --------------------------
	.section	.nv.info.patch_match,"",@"SHT_CUDA_INFO"
	.sectionflags	@""
	.align	4


	//----- nvinfo : EIATTR_CUDA_API_VERSION
	.align		4
        /*0000*/ 	.byte	0x04, 0x37
        /*0002*/ 	.short	(.L_94 - .L_93)
.L_93:
        /*0004*/ 	.word	0x00000082


	//----- nvinfo : EIATTR_KPARAM_INFO
	.align		4
.L_94:
        /*0008*/ 	.byte	0x04, 0x17
        /*000a*/ 	.short	(.L_96 - .L_95)
.L_95:
        /*000c*/ 	.word	0x00000000
        /*0010*/ 	.short	0x000d
        /*0012*/ 	.short	0x004c
        /*0014*/ 	.byte	0x00, 0xf0, 0x11, 0x00


	//----- nvinfo : EIATTR_KPARAM_INFO
	.align		4
.L_96:
        /*0018*/ 	.byte	0x04, 0x17
        /*001a*/ 	.short	(.L_98 - .L_97)
.L_97:
        /*001c*/ 	.word	0x00000000
        /*0020*/ 	.short	0x000c
        /*0022*/ 	.short	0x0048
        /*0024*/ 	.byte	0x00, 0xf0, 0x11, 0x00


	//----- nvinfo : EIATTR_KPARAM_INFO
	.align		4
.L_98:
        /*0028*/ 	.byte	0x04, 0x17
        /*002a*/ 	.short	(.L_100 - .L_99)
.L_99:
        /*002c*/ 	.word	0x00000000
        /*0030*/ 	.short	0x000b
        /*0032*/ 	.short	0x0044
        /*0034*/ 	.byte	0x00, 0xf0, 0x11, 0x00


	//----- nvinfo : EIATTR_KPARAM_INFO
	.align		4
.L_100:
        /*0038*/ 	.byte	0x04, 0x17
        /*003a*/ 	.short	(.L_102 - .L_101)
.L_101:
        /*003c*/ 	.word	0x00000000
        /*0040*/ 	.short	0x000a
        /*0042*/ 	.short	0x0040
        /*0044*/ 	.byte	0x00, 0xf0, 0x11, 0x00


	//----- nvinfo : EIATTR_KPARAM_INFO
	.align		4
.L_102:
        /*0048*/ 	.byte	0x04, 0x17
        /*004a*/ 	.short	(.L_104 - .L_103)
.L_103:
        /*004c*/ 	.word	0x00000000
        /*0050*/ 	.short	0x0009
        /*0052*/ 	.short	0x003c
        /*0054*/ 	.byte	0x00, 0xf0, 0x11, 0x00


	//----- nvinfo : EIATTR_KPARAM_INFO
	.align		4
.L_104:
        /*0058*/ 	.byte	0x04, 0x17
        /*005a*/ 	.short	(.L_106 - .L_105)
.L_105:
        /*005c*/ 	.word	0x00000000
        /*0060*/ 	.short	0x0008
        /*0062*/ 	.short	0x0038
        /*0064*/ 	.byte	0x00, 0xf0, 0x11, 0x00


	//----- nvinfo : EIATTR_KPARAM_INFO
	.align		4
.L_106:
        /*0068*/ 	.byte	0x04, 0x17
        /*006a*/ 	.short	(.L_108 - .L_107)
.L_107:
        /*006c*/ 	.word	0x00000000
        /*0070*/ 	.short	0x0007
        /*0072*/ 	.short	0x0034
        /*0074*/ 	.byte	0x00, 0xf0, 0x11, 0x00


	//----- nvinfo : EIATTR_KPARAM_INFO
	.align		4
.L_108:
        /*0078*/ 	.byte	0x04, 0x17
        /*007a*/ 	.short	(.L_110 - .L_109)
.L_109:
        /*007c*/ 	.word	0x00000000
        /*0080*/ 	.short	0x0006
        /*0082*/ 	.short	0x0030
        /*0084*/ 	.byte	0x00, 0xf0, 0x11, 0x00


	//----- nvinfo : EIATTR_KPARAM_INFO
	.align		4
.L_110:
        /*0088*/ 	.byte	0x04, 0x17
        /*008a*/ 	.short	(.L_112 - .L_111)
.L_111:
        /*008c*/ 	.word	0x00000000
        /*0090*/ 	.short	0x0005
        /*0092*/ 	.short	0x0028
        /*0094*/ 	.byte	0x00, 0xf5, 0x21, 0x00


	//----- nvinfo : EIATTR_KPARAM_INFO
	.align		4
.L_112:
        /*0098*/ 	.byte	0x04, 0x17
        /*009a*/ 	.short	(.L_114 - .L_113)
.L_113:
        /*009c*/ 	.word	0x00000000
        /*00a0*/ 	.short	0x0004
        /*00a2*/ 	.short	0x0020
        /*00a4*/ 	.byte	0x00, 0xf5, 0x21, 0x00


	//----- nvinfo : EIATTR_KPARAM_INFO
	.align		4
.L_114:
        /*00a8*/ 	.byte	0x04, 0x17
        /*00aa*/ 	.short	(.L_116 - .L_115)
.L_115:
        /*00ac*/ 	.word	0x00000000
        /*00b0*/ 	.short	0x0003
        /*00b2*/ 	.short	0x0018
        /*00b4*/ 	.byte	0x00, 0xf5, 0x21, 0x00


	//----- nvinfo : EIATTR_KPARAM_INFO
	.align		4
.L_116:
        /*00b8*/ 	.byte	0x04, 0x17
        /*00ba*/ 	.short	(.L_118 - .L_117)
.L_117:
        /*00bc*/ 	.word	0x00000000
        /*00c0*/ 	.short	0x0002
        /*00c2*/ 	.short	0x0010
        /*00c4*/ 	.byte	0x00, 0xf5, 0x21, 0x00


	//----- nvinfo : EIATTR_KPARAM_INFO
	.align		4
.L_118:
        /*00c8*/ 	.byte	0x04, 0x17
        /*00ca*/ 	.short	(.L_120 - .L_119)
.L_119:
        /*00cc*/ 	.word	0x00000000
        /*00d0*/ 	.short	0x0001
        /*00d2*/ 	.short	0x0008
        /*00d4*/ 	.byte	0x00, 0xf5, 0x21, 0x00


	//----- nvinfo : EIATTR_KPARAM_INFO
	.align		4
.L_120:
        /*00d8*/ 	.byte	0x04, 0x17
        /*00da*/ 	.short	(.L_122 - .L_121)
.L_121:
        /*00dc*/ 	.word	0x00000000
        /*00e0*/ 	.short	0x0000
        /*00e2*/ 	.short	0x0000
        /*00e4*/ 	.byte	0x00, 0xf5, 0x21, 0x00


	//----- nvinfo : EIATTR_SPARSE_MMA_MASK
	.align		4
.L_122:
        /*00e8*/ 	.byte	0x03, 0x50
        /*00ea*/ 	.short	0x0000


	//----- nvinfo : EIATTR_MAXREG_COUNT
	.align		4
        /*00ec*/ 	.byte	0x03, 0x1b
        /*00ee*/ 	.short	0x00ff


	//----- nvinfo : EIATTR_NUM_BARRIERS
	.align		4
        /*00f0*/ 	.byte	0x02, 0x4c
        /*00f2*/ 	.byte	0x01
	.zero		1


	//----- nvinfo : EIATTR_MERCURY_ISA_VERSION
	.align		4
        /*00f4*/ 	.byte	0x03, 0x5f
        /*00f6*/ 	.short	0x0101


	//----- nvinfo : EIATTR_VRC_CTA_INIT_COUNT
	.align		4
        /*00f8*/ 	.byte	0x02, 0x4a
	.zero		1
	.zero		1


	//----- nvinfo : EIATTR_EXIT_INSTR_OFFSETS
	.align		4
        /*00fc*/ 	.byte	0x04, 0x1c
        /*00fe*/ 	.short	(.L_124 - .L_123)


	//   ....[0]....
.L_123:
        /*0100*/ 	.word	0x000000d0


	//   ....[1]....
        /*0104*/ 	.word	0x000025c0


	//   ....[2]....
        /*0108*/ 	.word	0x0000ef40


	//----- nvinfo : EIATTR_CRS_STACK_SIZE
	.align		4
.L_124:
        /*010c*/ 	.byte	0x04, 0x1e
        /*010e*/ 	.short	(.L_126 - .L_125)
.L_125:
        /*0110*/ 	.word	0x00000000


	//----- nvinfo : EIATTR_CBANK_PARAM_SIZE
	.align		4
.L_126:
        /*0114*/ 	.byte	0x03, 0x19
        /*0116*/ 	.short	0x0050


	//----- nvinfo : EIATTR_PARAM_CBANK
	.align		4
        /*0118*/ 	.byte	0x04, 0x0a
        /*011a*/ 	.short	(.L_128 - .L_127)
	.align		4
.L_127:
        /*011c*/ 	.word	index@(.nv.constant0.patch_match)
        /*0120*/ 	.short	0x0380
        /*0122*/ 	.short	0x0050


	//----- nvinfo : EIATTR_SW_WAR
	.align		4
.L_128:
        /*0124*/ 	.byte	0x04, 0x36
        /*0126*/ 	.short	(.L_130 - .L_129)
.L_129:
        /*0128*/ 	.word	0x00000008
.L_130:


//--------------------- .nv.info._Z15upSample_kernelPjS_Piii --------------------------
	.section	.nv.info._Z15upSample_kernelPjS_Piii,"",@"SHT_CUDA_INFO"
	.sectionflags	@""
	.align	4


	//----- nvinfo : EIATTR_CUDA_API_VERSION
	.align		4
        /*0000*/ 	.byte	0x04, 0x37
        /*0002*/ 	.short	(.L_132 - .L_131)
.L_131:
        /*0004*/ 	.word	0x00000082


	//----- nvinfo : EIATTR_KPARAM_INFO
	.align		4
.L_132:
        /*0008*/ 	.byte	0x04, 0x17
        /*000a*/ 	.short	(.L_134 - .L_133)
.L_133:
        /*000c*/ 	.word	0x00000000
        /*0010*/ 	.short	0x0004
        /*0012*/ 	.short	0x001c
        /*0014*/ 	.byte	0x00, 0xf0, 0x11, 0x00


	//----- nvinfo : EIATTR_KPARAM_INFO
	.align		4
.L_134:
        /*0018*/ 	.byte	0x04, 0x17
        /*001a*/ 	.short	(.L_136 - .L_135)
.L_135:
        /*001c*/ 	.word	0x00000000
        /*0020*/ 	.short	0x0003
        /*0022*/ 	.short	0x0018
        /*0024*/ 	.byte	0x00, 0xf0, 0x11, 0x00


	//----- nvinfo : EIATTR_KPARAM_INFO
	.align		4
.L_136:
        /*0028*/ 	.byte	0x04, 0x17
        /*002a*/ 	.short	(.L_138 - .L_137)
.L_137:
        /*002c*/ 	.word	0x00000000
        /*0030*/ 	.short	0x0002
        /*0032*/ 	.short	0x0010
        /*0034*/ 	.byte	0x00, 0xf5, 0x21, 0x00


	//----- nvinfo : EIATTR_KPARAM_INFO
	.align		4
.L_138:
        /*0038*/ 	.byte	0x04, 0x17
        /*003a*/ 	.short	(.L_140 - .L_139)
.L_139:
        /*003c*/ 	.word	0x00000000
        /*0040*/ 	.short	0x0001
        /*0042*/ 	.short	0x0008
        /*0044*/ 	.byte	0x00, 0xf5, 0x21, 0x00


	//----- nvinfo : EIATTR_KPARAM_INFO
	.align		4
.L_140:
        /*0048*/ 	.byte	0x04, 0x17
        /*004a*/ 	.short	(.L_142 - .L_141)
.L_141:
        /*004c*/ 	.word	0x00000000
        /*0050*/ 	.short	0x0000
        /*0052*/ 	.short	0x0000
        /*0054*/ 	.byte	0x00, 0xf5, 0x21, 0x00


	//----- nvinfo : EIATTR_SPARSE_MMA_MASK
	.align		4
.L_142:
        /*0058*/ 	.byte	0x03, 0x50
        /*005a*/ 	.short	0x0000


	//----- nvinfo : EIATTR_MAXREG_COUNT
	.align		4
        /*005c*/ 	.byte	0x03, 0x1b
        /*005e*/ 	.short	0x00ff


	//----- nvinfo : EIATTR_MERCURY_ISA_VERSION
	.align		4
        /*0060*/ 	.byte	0x03, 0x5f
        /*0062*/ 	.short	0x0101


	//----- nvinfo : EIATTR_VRC_CTA_INIT_COUNT
	.align		4
        /*0064*/ 	.byte	0x02, 0x4a
	.zero		1
	.zero		1


	//----- nvinfo : EIATTR_EXIT_INSTR_OFFSETS
	.align		4
        /*0068*/ 	.byte	0x04, 0x1c
        /*006a*/ 	.short	(.L_144 - .L_143)


	//   ....[0]....
.L_143:
        /*006c*/ 	.word	0x000000f0


	//   ....[1]....
        /*0070*/ 	.word	0x000008a0


	//----- nvinfo : EIATTR_CRS_STACK_SIZE
	.align		4
.L_144:
        /*0074*/ 	.byte	0x04, 0x1e
        /*0076*/ 	.short	(.L_146 - .L_145)
.L_145:
        /*0078*/ 	.word	0x00000000


	//----- nvinfo : EIATTR_CBANK_PARAM_SIZE
	.align		4
.L_146:
        /*007c*/ 	.byte	0x03, 0x19
        /*007e*/ 	.short	0x0020


	//----- nvinfo : EIATTR_PARAM_CBANK
	.align		4
        /*0080*/ 	.byte	0x04, 0x0a
        /*0082*/ 	.short	(.L_148 - .L_147)
	.align		4
.L_147:
        /*0084*/ 	.word	index@(.nv.constant0._Z15upSample_kernelPjS_Piii)
        /*0088*/ 	.short	0x0380
        /*008a*/ 	.short	0x0020


	//----- nvinfo : EIATTR_SW_WAR
	.align		4
.L_148:
        /*008c*/ 	.byte	0x04, 0x36
        /*008e*/ 	.short	(.L_150 - .L_149)
.L_149:
        /*0090*/ 	.word	0x00000008
.L_150:


//--------------------- .nv.info._Z17initialAnn_kernelPjPi --------------------------
	.section	.nv.info._Z17initialAnn_kernelPjPi,"",@"SHT_CUDA_INFO"
	.sectionflags	@""
	.align	4


	//----- nvinfo : EIATTR_CUDA_API_VERSION
	.align		4
        /*0000*/ 	.byte	0x04, 0x37
        /*0002*/ 	.short	(.L_152 - .L_151)
.L_151:
        /*0004*/ 	.word	0x00000082


	//----- nvinfo : EIATTR_KPARAM_INFO
	.align		4
.L_152:
        /*0008*/ 	.byte	0x04, 0x17
        /*000a*/ 	.short	(.L_154 - .L_153)
.L_153:
        /*000c*/ 	.word	0x00000000
        /*0010*/ 	.short	0x0001
        /*0012*/ 	.short	0x0008
        /*0014*/ 	.byte	0x00, 0xf5, 0x21, 0x00


	//----- nvinfo : EIATTR_KPARAM_INFO
	.align		4
.L_154:
        /*0018*/ 	.byte	0x04, 0x17
        /*001a*/ 	.short	(.L_156 - .L_155)
.L_155:
        /*001c*/ 	.word	0x00000000
        /*0020*/ 	.short	0x0000
        /*0022*/ 	.short	0x0000
        /*0024*/ 	.byte	0x00, 0xf5, 0x21, 0x00


	//----- nvinfo : EIATTR_SPARSE_MMA_MASK
	.align		4
.L_156:
        /*0028*/ 	.byte	0x03, 0x50
        /*002a*/ 	.short	0x0000


	//----- nvinfo : EIATTR_MAXREG_COUNT
	.align		4
        /*002c*/ 	.byte	0x03, 0x1b
        /*002e*/ 	.short	0x00ff


	//----- nvinfo : EIATTR_MERCURY_ISA_VERSION
	.align		4
        /*0030*/ 	.byte	0x03, 0x5f
        /*0032*/ 	.short	0x0101


	//----- nvinfo : EIATTR_VRC_CTA_INIT_COUNT
	.align		4
        /*0034*/ 	.byte	0x02, 0x4a
	.zero		1
	.zero		1


	//----- nvinfo : EIATTR_EXIT_INSTR_OFFSETS
	.align		4
        /*0038*/ 	.byte	0x04, 0x1c
        /*003a*/ 	.short	(.L_158 - .L_157)


	//   ....[0]....
.L_157:
        /*003c*/ 	.word	0x000000f0


	//   ....[1]....
        /*0040*/ 	.word	0x00000160


	//----- nvinfo : EIATTR_CBANK_PARAM_SIZE
	.align		4
.L_158:
        /*0044*/ 	.byte	0x03, 0x19
        /*0046*/ 	.short	0x0010


	//----- nvinfo : EIATTR_PARAM_CBANK
	.align		4
        /*0048*/ 	.byte	0x04, 0x0a
        /*004a*/ 	.short	(.L_160 - .L_159)
	.align		4
.L_159:
        /*004c*/ 	.word	index@(.nv.constant0._Z17initialAnn_kernelPjPi)
        /*0050*/ 	.short	0x0380
        /*0052*/ 	.short	0x0010


	//----- nvinfo : EIATTR_SW_WAR
	.align		4
.L_160:
        /*0054*/ 	.byte	0x04, 0x36
        /*0056*/ 	.short	(.L_162 - .L_161)
.L_161:
        /*0058*/ 	.word	0x00000008
.L_162:


//--------------------- .nv.callgraph             --------------------------
	.section	.nv.callgraph,"",@"SHT_CUDA_CALLGRAPH"
	.align	4
	.sectionentsize	8
	.align		4
        /*0000*/ 	.word	0x00000000
	.align		4
        /*0004*/ 	.word	0xffffffff
	.align		4
        /*0008*/ 	.word	0x00000000
	.align		4
        /*000c*/ 	.word	0xfffffffe
	.align		4
        /*0010*/ 	.word	0x00000000
	.align		4
        /*0014*/ 	.word	0xfffffffd
	.align		4
        /*0018*/ 	.word	0x00000000
	.align		4
        /*001c*/ 	.word	0xfffffffc


//--------------------- .nv.constant4             --------------------------
	.section	.nv.constant4,"a",@progbits
	.align	8
	.align		8
.nv.constant4:
        /*0000*/ 	.dword	precalc_xorwow_matrix
	.align		8
        /*0008*/ 	.dword	precalc_xorwow_offset_matrix
	.align		8
        /*0010*/ 	.dword	mrg32k3aM1
	.align		8
        /*0018*/ 	.dword	mrg32k3aM2
	.align		8
        /*0020*/ 	.dword	mrg32k3aM1SubSeq
	.align		8
        /*0028*/ 	.dword	mrg32k3aM2SubSeq
	.align		8
        /*0030*/ 	.dword	mrg32k3aM1Seq
	.align		8
        /*0038*/ 	.dword	mrg32k3aM2Seq


//--------------------- .nv.constant3             --------------------------
	.section	.nv.constant3,"a",@progbits
	.align	8
.nv.constant3:
	.type		__cr_lgamma_table,@object
	.size		__cr_lgamma_table,(.L_8 - __cr_lgamma_table)
__cr_lgamma_table:
        /*0000*/ 	.byte	0x00, 0x00, 0x00, 0x00, 0x00, 0x00, 0x00, 0x00, 0x00, 0x00, 0x00, 0x00, 0x00, 0x00, 0x00, 0x00
        /*0010*/ 	.byte	0xef, 0x39, 0xfa, 0xfe, 0x42, 0x2e, 0xe6, 0x3f, 0x02, 0x20, 0x2a, 0xfa, 0x0b, 0xab, 0xfc, 0x3f
        /*0020*/ 	.byte	0xf9, 0x2c, 0x92, 0x7c, 0xa7, 0x6c, 0x09, 0x40, 0xc9, 0x79, 0x44, 0x3c, 0x64, 0x26, 0x13, 0x40
        /*0030*/ 	.byte	0xca, 0x01, 0xcf, 0x3a, 0x27, 0x51, 0x1a, 0x40, 0x30, 0xcc, 0x2d, 0xf3, 0xe1, 0x0c, 0x21, 0x40
        /*0040*/ 	.byte	0x0d, 0xb7, 0xfc, 0x82, 0x8e, 0x35, 0x25, 0x40
.L_8:


//--------------------- .text.avg_vote            --------------------------
	.section	.text.avg_vote,"ax",@progbits
	.align	128
        .global         avg_vote
        .type           avg_vote,@function
        .size           avg_vote,(.L_x_314 - avg_vote)
        .other          avg_vote,@"STO_CUDA_ENTRY STV_DEFAULT"
avg_vote:
.text.avg_vote:
[----:B------:R-:W-:Y:S01]  /*0000*/  LDC R1, c[0x0][0x37c] ;  /* 0x0000df00ff017b82 */ /* 0x000fe20000000800 */
[----:B------:R-:W0:Y:S07]  /*0010*/  S2R R0, SR_TID.Y ;  /* 0x0000000000007919 */ /* 0x000e2e0000002200 */
[----:B------:R-:W1:Y:S01]  /*0020*/  LDC R6, c[0x0][0x360] ;  /* 0x0000d800ff067b82 */ /* 0x000e620000000800 */
[----:B------:R-:W2:Y:S01]  /*0030*/  LDCU UR17, c[0x0][0x39c] ;  /* 0x00007380ff1177ac */ /* 0x000ea20008000800 */
[----:B------:R-:W1:Y:S06]  /*0040*/  S2R R5, SR_TID.X ;  /* 0x0000000000057919 */ /* 0x000e6c0000002100 */
[----:B------:R-:W0:Y:S08]  /*0050*/  S2UR UR5, SR_CTAID.Y ;  /* 0x00000000000579c3 */ /* 0x000e300000002600 */
[----:B------:R-:W0:Y:S08]  /*0060*/  LDC R9, c[0x0][0x364] ;  /* 0x0000d900ff097b82 */ /* 0x000e300000000800 */
[----:B------:R-:W1:Y:S08]  /*0070*/  S2UR UR4, SR_CTAID.X ;  /* 0x00000000000479c3 */ /* 0x000e700000002500 */
[----:B------:R-:W3:Y:S01]  /*0080*/  LDC R3, c[0x0][0x3a0] ;  /* 0x0000e800ff037b82 */ /* 0x000ee20000000800 */
[----:B0-----:R-:W-:-:S05]  /*0090*/  IMAD R9, R9, UR5, R0 ;  /* 0x0000000509097c24 */ /* 0x001fca000f8e0200 */
[----:B--2---:R-:W-:Y:S01]  /*00a0*/  ISETP.GE.AND P0, PT, R9, UR17, PT ;  /* 0x0000001109007c0c */ /* 0x004fe2000bf06270 */
[----:B-1----:R-:W-:-:S05]  /*00b0*/  IMAD R6, R6, UR4, R5 ;  /* 0x0000000406067c24 */ /* 0x002fca000f8e0205 */
[----:B---3--:R-:W-:-:S13]  /*00c0*/  ISETP.GE.OR P0, PT, R6, R3, P0 ;  /* 0x000000030600720c */ /* 0x008fda0000706670 */
[----:B------:R-:W-:Y:S05]  /*00d0*/  @P0 EXIT ;  /* 0x000000000000094d */ /* 0x000fea0003800000 */
[----:B------:R-:W0:Y:S01]  /*00e0*/  LDCU UR6, c[0x0][0x398] ;  /* 0x00007300ff0677ac */ /* 0x000e220008000800 */
[----:B------:R-:W-:Y:S01]  /*00f0*/  IMAD R7, R3, UR17, RZ ;  /* 0x0000001103077c24 */ /* 0x000fe2000f8e02ff */
[----:B------:R-:W1:Y:S01]  /*0100*/  LDCU.64 UR14, c[0x0][0x358] ;  /* 0x00006b00ff0e77ac */ /* 0x000e620008000a00 */
[----:B0-----:R-:W-:-:S09]  /*0110*/  UISETP.GE.AND UP0, UPT, UR6, 0x1, UPT ;  /* 0x000000010600788c */ /* 0x001fd2000bf06270 */
[----:B-1----:R-:W-:Y:S05]  /*0120*/  BRA.U !UP0, `(.L_x_0) ;  /* 0x0000000508007547 */ /* 0x002fea000b800000 */
[----:B------:R-:W-:Y:S01]  /*0130*/  UISETP.GE.U32.AND UP2, UPT, UR6, 0x8, UPT ;  /* 0x000000080600788c */ /* 0x000fe2000bf46070 */
[----:B------:R-:W-:Y:S01]  /*0140*/  IMAD R0, R9, R3, R6 ;  /* 0x0000000309007224 */ /* 0x000fe200078e0206 */
[----:B------:R-:W-:Y:S01]  /*0150*/  ULOP3.LUT UR7, UR6, 0x7, URZ, 0xc0, !UPT ;  /* 0x0000000706077892 */ /* 0x000fe2000f8ec0ff */
[----:B------:R-:W-:-:S03]  /*0160*/  UMOV UR4, URZ ;  /* 0x000000ff00047c82 */ /* 0x000fc60008000000 */
[----:B------:R-:W-:-:S03]  /*0170*/  UISETP.NE.AND UP1, UPT, UR7, URZ, UPT ;  /* 0x000000ff0700728c */ /* 0x000fc6000bf25270 */
[----:B------:R-:W-:Y:S08]  /*0180*/  BRA.U !UP2, `(.L_x_1) ;  /* 0x000000010a5c7547 */ /* 0x000ff0000b800000 */
[----:B------:R-:W0:Y:S01]  /*0190*/  LDC.64 R4, c[0x0][0x390] ;  /* 0x0000e400ff047b82 */ /* 0x000e220000000a00 */
[----:B------:R-:W-:Y:S01]  /*01a0*/  ULOP3.LUT UR4, UR6, 0x7ffffff8, URZ, 0xc0, !UPT ;  /* 0x7ffffff806047892 */ /* 0x000fe2000f8ec0ff */
[----:B------:R-:W-:-:S11]  /*01b0*/  UMOV UR5, URZ ;  /* 0x000000ff00057c82 */ /* 0x000fd60008000000 */
.L_x_2:
[----:B-1----:R-:W-:Y:S01]  /*01c0*/  IMAD R11, R7, UR5, R0 ;  /* 0x00000005070b7c24 */ /* 0x002fe2000f8e0200 */
[----:B------:R-:W-:-:S03]  /*01d0*/  UIADD3 UR5, UPT, UPT, UR5, 0x8, URZ ;  /* 0x0000000805057890 */ /* 0x000fc6000fffe0ff */
[----:B0-----:R-:W-:Y:S01]  /*01e0*/  IMAD.WIDE R10, R11, 0x4, R4 ;  /* 0x000000040b0a7825 */ /* 0x001fe200078e0204 */
[----:B------:R-:W-:-:S04]  /*01f0*/  UISETP.NE.AND UP2, UPT, UR5, UR4, UPT ;  /* 0x000000040500728c */ /* 0x000fc8000bf45270 */
[----:B------:R1:W-:Y:S01]  /*0200*/  STG.E desc[UR14][R10.64], RZ ;  /* 0x000000ff0a007986 */ /* 0x0003e2000c10190e */
[----:B------:R-:W-:-:S05]  /*0210*/  IMAD.WIDE R12, R7, 0x4, R10 ;  /* 0x00000004070c7825 */ /* 0x000fca00078e020a */
        /* <DEDUP_REMOVED lines=13> */
[----:B------:R-:W-:Y:S05]  /*02f0*/  BRA.U UP2, `(.L_x_2) ;  /* 0xfffffffd02b07547 */ /* 0x000fea000b83ffff */
.L_x_1:
[----:B------:R-:W-:Y:S05]  /*0300*/  BRA.U !UP1, `(.L_x_0) ;  /* 0x0000000109887547 */ /* 0x000fea000b800000 */
[----:B------:R-:W-:Y:S02]  /*0310*/  UISETP.GE.U32.AND UP1, UPT, UR7, 0x4, UPT ;  /* 0x000000040700788c */ /* 0x000fe4000bf26070 */
[----:B------:R-:W-:-:S04]  /*0320*/  ULOP3.LUT UR5, UR6, 0x3, URZ, 0xc0, !UPT ;  /* 0x0000000306057892 */ /* 0x000fc8000f8ec0ff */
[----:B------:R-:W-:-:S03]  /*0330*/  UISETP.NE.AND UP2, UPT, UR5, URZ, UPT ;  /* 0x000000ff0500728c */ /* 0x000fc6000bf45270 */
[----:B------:R-:W-:Y:S08]  /*0340*/  BRA.U !UP1, `(.L_x_3) ;  /* 0x00000001092c7547 */ /* 0x000ff0000b800000 */
[----:B------:R-:W0:Y:S01]  /*0350*/  LDC.64 R4, c[0x0][0x390] ;  /* 0x0000e400ff047b82 */ /* 0x000e220000000a00 */
[----:B-1----:R-:W-:Y:S01]  /*0360*/  IMAD R11, R7, UR4, R0 ;  /* 0x00000004070b7c24 */ /* 0x002fe2000f8e0200 */
[----:B------:R-:W-:-:S03]  /*0370*/  UIADD3 UR4, UPT, UPT, UR4, 0x4, URZ ;  /* 0x0000000404047890 */ /* 0x000fc6000fffe0ff */
[----:B0-----:R-:W-:-:S05]  /*0380*/  IMAD.WIDE R4, R11, 0x4, R4 ;  /* 0x000000040b047825 */ /* 0x001fca00078e0204 */
[----:B------:R0:W-:Y:S01]  /*0390*/  STG.E desc[UR14][R4.64], RZ ;  /* 0x000000ff04007986 */ /* 0x0001e2000c10190e */
[----:B------:R-:W-:-:S05]  /*03a0*/  IMAD.WIDE R10, R7, 0x4, R4 ;  /* 0x00000004070a7825 */ /* 0x000fca00078e0204 */
[----:B------:R0:W-:Y:S01]  /*03b0*/  STG.E desc[UR14][R10.64], RZ ;  /* 0x000000ff0a007986 */ /* 0x0001e2000c10190e */
[----:B------:R-:W-:-:S05]  /*03c0*/  IMAD.WIDE R12, R7, 0x4, R10 ;  /* 0x00000004070c7825 */ /* 0x000fca00078e020a */
[----:B------:R0:W-:Y:S01]  /*03d0*/  STG.E desc[UR14][R12.64], RZ ;  /* 0x000000ff0c007986 */ /* 0x0001e2000c10190e */
[----:B------:R-:W-:-:S05]  /*03e0*/  IMAD.WIDE R14, R7, 0x4, R12 ;  /* 0x00000004070e7825 */ /* 0x000fca00078e020c */
[----:B------:R0:W-:Y:S02]  /*03f0*/  STG.E desc[UR14][R14.64], RZ ;  /* 0x000000ff0e007986 */ /* 0x0001e4000c10190e */
.L_x_3:
[----:B------:R-:W-:Y:S05]  /*0400*/  BRA.U !UP2, `(.L_x_0) ;  /* 0x000000010a487547 */ /* 0x000fea000b800000 */
[----:B------:R-:W-:-:S04]  /*0410*/  ULOP3.LUT UR7, UR6, 0x1, URZ, 0xc0, !UPT ;  /* 0x0000000106077892 */ /* 0x000fc8000f8ec0ff */
[----:B------:R-:W-:-:S06]  /*0420*/  UISETP.NE.U32.AND UP1, UPT, UR7, 0x1, UPT ;  /* 0x000000010700788c */ /* 0x000fcc000bf25070 */
[----:B------:R-:W-:-:S05]  /*0430*/  PLOP3.LUT P0, PT, PT, PT, UP1, 0x80, 0x8 ;  /* 0x000000000008781c */ /* 0x000fca0003f0f018 */
[----:B------:R-:W2:Y:S01]  /*0440*/  @!UP1 LDCU.64 UR8, c[0x0][0x390] ;  /* 0x00007200ff0897ac */ /* 0x000ea20008000a00 */
[----:B------:R-:W-:-:S09]  /*0450*/  UISETP.NE.AND UP1, UPT, UR5, 0x1, UPT ;  /* 0x000000010500788c */ /* 0x000fd2000bf25270 */
[----:B------:R-:W-:Y:S05]  /*0460*/  BRA.U !UP1, `(.L_x_4) ;  /* 0x00000001091c7547 */ /* 0x000fea000b800000 */
[----:B0-----:R-:W0:Y:S01]  /*0470*/  LDC.64 R4, c[0x0][0x390] ;  /* 0x0000e400ff047b82 */ /* 0x001e220000000a00 */
[----:B-1----:R-:W-:Y:S01]  /*0480*/  IMAD R11, R7, UR4, R0 ;  /* 0x00000004070b7c24 */ /* 0x002fe2000f8e0200 */
[----:B------:R-:W-:-:S03]  /*0490*/  UIADD3 UR4, UPT, UPT, UR4, 0x2, URZ ;  /* 0x0000000204047890 */ /* 0x000fc6000fffe0ff */
[----:B0-----:R-:W-:-:S05]  /*04a0*/  IMAD.WIDE R4, R11, 0x4, R4 ;  /* 0x000000040b047825 */ /* 0x001fca00078e0204 */
[----:B------:R3:W-:Y:S01]  /*04b0*/  STG.E desc[UR14][R4.64], RZ ;  /* 0x000000ff04007986 */ /* 0x0007e2000c10190e */
[----:B------:R-:W-:-:S05]  /*04c0*/  IMAD.WIDE R10, R7, 0x4, R4 ;  /* 0x00000004070a7825 */ /* 0x000fca00078e0204 */
[----:B------:R3:W-:Y:S02]  /*04d0*/  STG.E desc[UR14][R10.64], RZ ;  /* 0x000000ff0a007986 */ /* 0x0007e4000c10190e */
.L_x_4:
[----:B0-23--:R-:W-:Y:S01]  /*04e0*/  MOV R4, UR8 ;  /* 0x0000000800047c02 */ /* 0x00dfe20008000f00 */
[----:B-1----:R-:W-:Y:S01]  /*04f0*/  @!P0 IMAD R11, R7, UR4, R0 ;  /* 0x00000004070b8c24 */ /* 0x002fe2000f8e0200 */
[----:B------:R-:W-:-:S03]  /*0500*/  MOV R5, UR9 ;  /* 0x0000000900057c02 */ /* 0x000fc60008000f00 */
[----:B------:R-:W-:-:S05]  /*0510*/  @!P0 IMAD.WIDE R4, R11, 0x4, R4 ;  /* 0x000000040b048825 */ /* 0x000fca00078e0204 */
[----:B------:R2:W-:Y:S02]  /*0520*/  @!P0 STG.E desc[UR14][R4.64], RZ ;  /* 0x000000ff04008986 */ /* 0x0005e4000c10190e */
.L_x_0:
[----:B------:R-:W3:Y:S01]  /*0530*/  LDCU UR4, c[0x0][0x3ac] ;  /* 0x00007580ff0477ac */ /* 0x000ee20008000800 */
[----:B0-2---:R-:W-:Y:S01]  /*0540*/  HFMA2 R5, -RZ, RZ, 0, 0 ;  /* 0x00000000ff057431 */ /* 0x005fe200000001ff */
[----:B---3--:R-:W-:-:S04]  /*0550*/  ULEA.HI UR4, UR4, UR4, URZ, 0x1 ;  /* 0x0000000404047291 */ /* 0x008fc8000f8f08ff */
[----:B------:R-:W-:-:S04]  /*0560*/  USHF.R.S32.HI UR5, URZ, 0x1, UR4 ;  /* 0x00000001ff057899 */ /* 0x000fc80008011404 */
[----:B------:R-:W-:-:S04]  /*0570*/  UIADD3 UR8, UPT, UPT, -UR5, URZ, URZ ;  /* 0x000000ff05087290 */ /* 0x000fc8000fffe1ff */
[----:B------:R-:W-:-:S09]  /*0580*/  UISETP.GE.AND UP1, UPT, UR5, UR8, UPT ;  /* 0x000000080500728c */ /* 0x000fd2000bf26270 */
[----:B------:R-:W-:Y:S05]  /*0590*/  BRA.U !UP1, `(.L_x_5) ;  /* 0x0000001d09187547 */ /* 0x000fea000b800000 */
[----:B------:R-:W-:Y:S05]  /*05a0*/  BRA.U !UP0, `(.L_x_6) ;  /* 0x0000000d08a07547 */ /* 0x000fea000b800000 */
[----:B------:R-:W0:Y:S01]  /*05b0*/  LDC R2, c[0x0][0x3a4] ;  /* 0x0000e900ff027b82 */ /* 0x000e220000000800 */
[----:B------:R-:W0:Y:S01]  /*05c0*/  LDCU UR4, c[0x0][0x3a8] ;  /* 0x00007500ff0477ac */ /* 0x000e220008000800 */
[----:B------:R-:W-:Y:S01]  /*05d0*/  IMAD R0, R9, R3, R6 ;  /* 0x0000000309007224 */ /* 0x000fe200078e0206 */
[----:B------:R-:W-:Y:S01]  /*05e0*/  MOV R5, RZ ;  /* 0x000000ff00057202 */ /* 0x000fe20000000f00 */
[----:B------:R-:W-:Y:S02]  /*05f0*/  ULOP3.LUT UR11, UR6, 0x7ffffff8, URZ, 0xc0, !UPT ;  /* 0x7ffffff8060b7892 */ /* 0x000fe4000f8ec0ff */
[----:B------:R-:W-:Y:S02]  /*0600*/  ULOP3.LUT UR10, UR6, 0x7, URZ, 0xc0, !UPT ;  /* 0x00000007060a7892 */ /* 0x000fe4000f8ec0ff */
[----:B------:R-:W-:Y:S01]  /*0610*/  UIADD3 UR9, UPT, UPT, -UR11, URZ, URZ ;  /* 0x000000ff0b097290 */ /* 0x000fe2000fffe1ff */
[----:B------:R-:W-:Y:S01]  /*0620*/  UMOV UR6, UR8 ;  /* 0x0000000800067c82 */ /* 0x000fe20008000000 */
[----:B0-----:R-:W-:-:S10]  /*0630*/  IMAD R2, R2, UR4, RZ ;  /* 0x0000000402027c24 */ /* 0x001fd4000f8e02ff */
.L_x_14:
[----:B0-----:R-:W0:Y:S01]  /*0640*/  LDCU UR4, c[0x0][0x3a0] ;  /* 0x00007400ff0477ac */ /* 0x001e220008000800 */
[----:B------:R-:W-:Y:S01]  /*0650*/  VIADD R3, R6, UR6 ;  /* 0x0000000606037c36 */ /* 0x000fe20008000000 */
[----:B------:R-:W-:-:S04]  /*0660*/  UMOV UR7, UR8 ;  /* 0x0000000800077c82 */ /* 0x000fc80008000000 */
[----:B------:R-:W-:-:S04]  /*0670*/  ISETP.GT.AND P0, PT, R3, -0x1, PT ;  /* 0xffffffff0300780c */ /* 0x000fc80003f04270 */
[----:B012---:R-:W-:-:S13]  /*0680*/  ISETP.LT.AND P0, PT, R3, UR4, P0 ;  /* 0x0000000403007c0c */ /* 0x007fda0008701270 */
.L_x_12:
[----:B0-----:R-:W0:Y:S01]  /*0690*/  LDCU UR4, c[0x0][0x39c] ;  /* 0x00007380ff0477ac */ /* 0x001e220008000800 */
[----:B-1----:R-:W-:Y:S01]  /*06a0*/  IADD3 R13, PT, PT, R9, UR7, RZ ;  /* 0x00000007090d7c10 */ /* 0x002fe2000fffe0ff */
[----:B------:R-:W-:Y:S03]  /*06b0*/  BSSY.RECONVERGENT B0, `(.L_x_7) ;  /* 0x00000cf000007945 */ /* 0x000fe60003800200 */
[----:B------:R-:W-:-:S04]  /*06c0*/  ISETP.GT.AND P1, PT, R13, -0x1, PT ;  /* 0xffffffff0d00780c */ /* 0x000fc80003f24270 */
[----:B0-----:R-:W-:-:S04]  /*06d0*/  ISETP.LT.AND P1, PT, R13, UR4, P1 ;  /* 0x000000040d007c0c */ /* 0x001fc80008f21270 */
[----:B------:R-:W-:-:S13]  /*06e0*/  PLOP3.LUT P1, PT, P0, P1, PT, 0x80, 0x8 ;  /* 0x000000000008781c */ /* 0x000fda0000723070 */
[----:B--2---:R-:W-:Y:S05]  /*06f0*/  @!P1 BRA `(.L_x_8) ;  /* 0x0000000c00289947 */ /* 0x004fea0003800000 */
[----:B------:R-:W0:Y:S08]  /*0700*/  LDC.64 R10, c[0x0][0x3a0] ;  /* 0x0000e800ff0a7b82 */ /* 0x000e300000000a00 */
[----:B------:R-:W1:Y:S08]  /*0710*/  LDC.64 R14, c[0x0][0x380] ;  /* 0x0000e000ff0e7b82 */ /* 0x000e700000000a00 */
[----:B------:R-:W2:Y:S01]  /*0720*/  LDC R4, c[0x0][0x3a8] ;  /* 0x0000ea00ff047b82 */ /* 0x000ea20000000800 */
[----:B0-----:R-:W-:-:S04]  /*0730*/  IMAD R13, R13, R10, R3 ;  /* 0x0000000a0d0d7224 */ /* 0x001fc800078e0203 */
[----:B-1----:R-:W-:-:S06]  /*0740*/  IMAD.WIDE R14, R13, 0x4, R14 ;  /* 0x000000040d0e7825 */ /* 0x002fcc00078e020e */
[----:B------:R-:W3:Y:S02]  /*0750*/  LDG.E R14, desc[UR14][R14.64] ;  /* 0x0000000e0e0e7981 */ /* 0x000ee4000c1e1900 */
[----:B---3--:R-:W-:Y:S02]  /*0760*/  SHF.R.U32.HI R8, RZ, 0xb, R14 ;  /* 0x0000000bff087819 */ /* 0x008fe4000001160e */
[----:B------:R-:W-:Y:S02]  /*0770*/  LOP3.LUT R20, R14, 0x7ff, RZ, 0xc0, !PT ;  /* 0x000007ff0e147812 */ /* 0x000fe400078ec0ff */
[----:B------:R-:W-:Y:S02]  /*0780*/  LOP3.LUT R22, R8, 0x7ff, RZ, 0xc0, !PT ;  /* 0x000007ff08167812 */ /* 0x000fe400078ec0ff */
[----:B------:R-:W-:Y:S02]  /*0790*/  IADD3 R13, PT, PT, R20, -UR6, RZ ;  /* 0x80000006140d7c10 */ /* 0x000fe4000fffe0ff */
[----:B------:R-:W-:-:S02]  /*07a0*/  IADD3 R8, PT, PT, R22, -UR7, RZ ;  /* 0x8000000716087c10 */ /* 0x000fc4000fffe0ff */
[----:B--2---:R-:W-:Y:S02]  /*07b0*/  ISETP.GE.AND P1, PT, R13, R4, PT ;  /* 0x000000040d00720c */ /* 0x004fe40003f26270 */
[----:B------:R-:W-:Y:S02]  /*07c0*/  ISETP.GE.AND P2, PT, R8, R11, PT ;  /* 0x0000000b0800720c */ /* 0x000fe40003f46270 */
[----:B------:R-:W-:Y:S02]  /*07d0*/  ISETP.GE.AND P1, PT, R20, UR6, !P1 ;  /* 0x0000000614007c0c */ /* 0x000fe4000cf26270 */
[----:B------:R-:W-:-:S04]  /*07e0*/  ISETP.GE.AND P2, PT, R22, UR7, !P2 ;  /* 0x0000000716007c0c */ /* 0x000fc8000d746270 */
[----:B------:R-:W-:-:S13]  /*07f0*/  PLOP3.LUT P1, PT, P1, P2, PT, 0x80, 0x8 ;  /* 0x000000000008781c */ /* 0x000fda0000f25070 */
[----:B------:R-:W-:Y:S05]  /*0800*/  @!P1 BRA `(.L_x_8) ;  /* 0x0000000800e49947 */ /* 0x000fea0003800000 */
[----:B------:R-:W0:Y:S01]  /*0810*/  LDCU UR12, c[0x0][0x398] ;  /* 0x00007300ff0c77ac */ /* 0x000e220008000800 */
[----:B------:R-:W-:Y:S01]  /*0820*/  UMOV UR4, URZ ;  /* 0x000000ff00047c82 */ /* 0x000fe20008000000 */
[----:B0-----:R-:W-:-:S09]  /*0830*/  UISETP.GE.U32.AND UP0, UPT, UR12, 0x8, UPT ;  /* 0x000000080c00788c */ /* 0x001fd2000bf06070 */
[----:B------:R-:W-:Y:S05]  /*0840*/  BRA.U !UP0, `(.L_x_9) ;  /* 0x0000000508787547 */ /* 0x000fea000b800000 */
[C-C-:B------:R-:W-:Y:S01]  /*0850*/  IADD3 R15, PT, PT, R11.reuse, -UR7, R22.reuse ;  /* 0x800000070b0f7c10 */ /* 0x140fe2000fffe016 */
[C-C-:B------:R-:W-:Y:S01]  /*0860*/  IMAD R14, R11.reuse, 0x4, R22.reuse ;  /* 0x000000040b0e7824 */ /* 0x140fe200078e0216 */
[C---:B------:R-:W-:Y:S01]  /*0870*/  LEA R10, R11.reuse, R22, 0x1 ;  /* 0x000000160b0a7211 */ /* 0x040fe200078e08ff */
[C-C-:B------:R-:W-:Y:S01]  /*0880*/  IMAD R16, R11.reuse, 0x5, R22.reuse ;  /* 0x000000050b107824 */ /* 0x140fe200078e0216 */
[----:B------:R-:W-:Y:S01]  /*0890*/  UMOV UR4, UR9 ;  /* 0x0000000900047c82 */ /* 0x000fe20008000000 */
[C-C-:B------:R-:W-:Y:S01]  /*08a0*/  IMAD R12, R11.reuse, 0x3, R22.reuse ;  /* 0x000000030b0c7824 */ /* 0x140fe200078e0216 */
[----:B------:R-:W-:Y:S01]  /*08b0*/  IADD3 R17, PT, PT, R10, -UR7, RZ ;  /* 0x800000070a117c10 */ /* 0x000fe2000fffe0ff */
[C-C-:B------:R-:W-:Y:S01]  /*08c0*/  IMAD R21, R11.reuse, 0x7, R22.reuse ;  /* 0x000000070b157824 */ /* 0x140fe200078e0216 */
[----:B------:R-:W-:Y:S01]  /*08d0*/  IADD3 R23, PT, PT, R14, -UR7, RZ ;  /* 0x800000070e177c10 */ /* 0x000fe2000fffe0ff */
[----:B------:R-:W-:Y:S01]  /*08e0*/  IMAD R18, R11, 0x6, R22 ;  /* 0x000000060b127824 */ /* 0x000fe200078e0216 */
[----:B------:R-:W-:Y:S01]  /*08f0*/  IADD3 R25, PT, PT, R16, -UR7, RZ ;  /* 0x8000000710197c10 */ /* 0x000fe2000fffe0ff */
[-C--:B------:R-:W-:Y:S01]  /*0900*/  IMAD R15, R15, R4.reuse, -UR6 ;  /* 0x800000060f0f7e24 */ /* 0x080fe2000f8e0204 */
[----:B------:R-:W-:Y:S01]  /*0910*/  IADD3 R19, PT, PT, R12, -UR7, RZ ;  /* 0x800000070c137c10 */ /* 0x000fe2000fffe0ff */
[----:B------:R-:W-:Y:S01]  /*0920*/  VIADD R27, R18, -UR7 ;  /* 0x80000007121b7c36 */ /* 0x000fe20008000000 */
[----:B------:R-:W-:Y:S01]  /*0930*/  IADD3 R29, PT, PT, R21, -UR7, RZ ;  /* 0x80000007151d7c10 */ /* 0x000fe2000fffe0ff */
[-C--:B------:R-:W-:Y:S01]  /*0940*/  IMAD R26, R8, R4.reuse, -UR6 ;  /* 0x80000006081a7e24 */ /* 0x080fe2000f8e0204 */
[----:B------:R-:W-:Y:S01]  /*0950*/  IADD3 R21, PT, PT, R20, R15, RZ ;  /* 0x0000000f14157210 */ /* 0x000fe20007ffe0ff */
[----:B------:R-:W-:-:S02]  /*0960*/  IMAD R17, R17, R4, -UR6 ;  /* 0x8000000611117e24 */ /* 0x000fc4000f8e0204 */
[----:B------:R-:W-:Y:S01]  /*0970*/  IMAD R23, R23, R4, -UR6 ;  /* 0x8000000617177e24 */ /* 0x000fe2000f8e0204 */
[C---:B------:R-:W-:Y:S01]  /*0980*/  IADD3 R26, PT, PT, R20.reuse, R26, RZ ;  /* 0x0000001a141a7210 */ /* 0x040fe20007ffe0ff */
[-C--:B------:R-:W-:Y:S01]  /*0990*/  IMAD R15, R25, R4.reuse, -UR6 ;  /* 0x80000006190f7e24 */ /* 0x080fe2000f8e0204 */
[C---:B------:R-:W-:Y:S01]  /*09a0*/  IADD3 R25, PT, PT, R20.reuse, R17, RZ ;  /* 0x0000001114197210 */ /* 0x040fe20007ffe0ff */
[-C--:B------:R-:W-:Y:S02]  /*09b0*/  IMAD R12, R27, R4.reuse, -UR6 ;  /* 0x800000061b0c7e24 */ /* 0x080fe4000f8e0204 */
[-C--:B------:R-:W-:Y:S01]  /*09c0*/  IMAD R19, R19, R4.reuse, -UR6 ;  /* 0x8000000613137e24 */ /* 0x080fe2000f8e0204 */
[C---:B------:R-:W-:Y:S01]  /*09d0*/  IADD3 R10, PT, PT, R20.reuse, R15, RZ ;  /* 0x0000000f140a7210 */ /* 0x040fe20007ffe0ff */
[----:B------:R-:W-:Y:S01]  /*09e0*/  IMAD R14, R29, R4, -UR6 ;  /* 0x800000061d0e7e24 */ /* 0x000fe2000f8e0204 */
[C---:B------:R-:W-:Y:S01]  /*09f0*/  IADD3 R29, PT, PT, R20.reuse, R23, RZ ;  /* 0x00000017141d7210 */ /* 0x040fe20007ffe0ff */
[C---:B------:R-:W-:Y:S01]  /*0a00*/  IMAD.IADD R27, R20.reuse, 0x1, R19 ;  /* 0x00000001141b7824 */ /* 0x040fe200078e0213 */
[C---:B------:R-:W-:Y:S01]  /*0a10*/  IADD3 R12, PT, PT, R20.reuse, R12, RZ ;  /* 0x0000000c140c7210 */ /* 0x040fe20007ffe0ff */
[----:B------:R-:W-:Y:S01]  /*0a20*/  IMAD.MOV.U32 R24, RZ, RZ, R0 ;  /* 0x000000ffff187224 */ /* 0x000fe200078e0000 */
[----:B------:R-:W-:-:S07]  /*0a30*/  IADD3 R20, PT, PT, R20, R14, RZ ;  /* 0x0000000e14147210 */ /* 0x000fce0007ffe0ff */
.L_x_10:
[----:B0-----:R-:W0:Y:S08]  /*0a40*/  LDC.64 R14, c[0x0][0x388] ;  /* 0x0000e200ff0e7b82 */ /* 0x001e300000000a00 */
[----:B------:R-:W1:Y:S01]  /*0a50*/  LDC.64 R22, c[0x0][0x390] ;  /* 0x0000e400ff167b82 */ /* 0x000e620000000a00 */
[----:B0-----:R-:W-:-:S06]  /*0a60*/  IMAD.WIDE R16, R26, 0x4, R14 ;  /* 0x000000041a107825 */ /* 0x001fcc00078e020e */
[----:B------:R-:W2:Y:S01]  /*0a70*/  LDG.E R16, desc[UR14][R16.64] ;  /* 0x0000000e10107981 */ /* 0x000ea2000c1e1900 */
[----:B-1----:R-:W-:-:S05]  /*0a80*/  IMAD.WIDE R22, R24, 0x4, R22 ;  /* 0x0000000418167825 */ /* 0x002fca00078e0216 */
[----:B------:R-:W2:Y:S02]  /*0a90*/  LDG.E R19, desc[UR14][R22.64] ;  /* 0x0000000e16137981 */ /* 0x000ea4000c1e1900 */
[----:B--2---:R-:W-:Y:S01]  /*0aa0*/  FADD R28, R16, R19 ;  /* 0x00000013101c7221 */ /* 0x004fe20000000000 */
[----:B------:R-:W-:-:S04]  /*0ab0*/  IMAD.WIDE R18, R21, 0x4, R14 ;  /* 0x0000000415127825 */ /* 0x000fc800078e020e */
[----:B------:R0:W-:Y:S04]  /*0ac0*/  STG.E desc[UR14][R22.64], R28 ;  /* 0x0000001c16007986 */ /* 0x0001e8000c10190e */
[----:B------:R-:W2:Y:S01]  /*0ad0*/  LDG.E R18, desc[UR14][R18.64] ;  /* 0x0000000e12127981 */ /* 0x000ea2000c1e1900 */
[----:B0-----:R-:W-:-:S05]  /*0ae0*/  IMAD.WIDE R22, R7, 0x4, R22 ;  /* 0x0000000407167825 */ /* 0x001fca00078e0216 */
[----:B------:R-:W2:Y:S02]  /*0af0*/  LDG.E R17, desc[UR14][R22.64] ;  /* 0x0000000e16117981 */ /* 0x000ea4000c1e1900 */
[----:B--2---:R-:W-:Y:S01]  /*0b00*/  FADD R28, R18, R17 ;  /* 0x00000011121c7221 */ /* 0x004fe20000000000 */
[----:B------:R-:W-:-:S04]  /*0b10*/  IMAD.WIDE R18, R25, 0x4, R14 ;  /* 0x0000000419127825 */ /* 0x000fc800078e020e */
[----:B------:R-:W-:Y:S01]  /*0b20*/  IMAD.WIDE R16, R7, 0x4, R22 ;  /* 0x0000000407107825 */ /* 0x000fe200078e0216 */
[----:B------:R0:W-:Y:S04]  /*0b30*/  STG.E desc[UR14][R22.64], R28 ;  /* 0x0000001c16007986 */ /* 0x0001e8000c10190e */
[----:B------:R-:W0:Y:S04]  /*0b40*/  LDG.E R18, desc[UR14][R18.64] ;  /* 0x0000000e12127981 */ /* 0x000e28000c1e1900 */
[----:B------:R-:W0:Y:S02]  /*0b50*/  LDG.E R19, desc[UR14][R16.64] ;  /* 0x0000000e10137981 */ /* 0x000e24000c1e1900 */
[----:B0-----:R-:W-:Y:S01]  /*0b60*/  FADD R28, R18, R19 ;  /* 0x00000013121c7221 */ /* 0x001fe20000000000 */
        /* <DEDUP_REMOVED lines=9> */
[----:B------:R-:W2:Y:S04]  /*0c00*/  LDG.E R18, desc[UR14][R18.64] ;  /* 0x0000000e12127981 */ /* 0x000ea8000c1e1900 */
[----:B------:R-:W2:Y:S01]  /*0c10*/  LDG.E R19, desc[UR14][R22.64] ;  /* 0x0000000e16137981 */ /* 0x000ea2000c1e1900 */
[----:B0-----:R-:W-:-:S04]  /*0c20*/  IMAD.WIDE R16, R10, 0x4, R14 ;  /* 0x000000040a107825 */ /* 0x001fc800078e020e */
[----:B--2---:R-:W-:-:S05]  /*0c30*/  FADD R28, R18, R19 ;  /* 0x00000013121c7221 */ /* 0x004fca0000000000 */
[----:B------:R0:W-:Y:S04]  /*0c40*/  STG.E desc[UR14][R22.64], R28 ;  /* 0x0000001c16007986 */ /* 0x0001e8000c10190e */
[----:B------:R1:W2:Y:S01]  /*0c50*/  LDG.E R18, desc[UR14][R16.64] ;  /* 0x0000000e10127981 */ /* 0x0002a2000c1e1900 */
[----:B0-----:R-:W-:-:S05]  /*0c60*/  IMAD.WIDE R22, R7, 0x4, R22 ;  /* 0x0000000407167825 */ /* 0x001fca00078e0216 */
[----:B------:R-:W2:Y:S01]  /*0c70*/  LDG.E R19, desc[UR14][R22.64] ;  /* 0x0000000e16137981 */ /* 0x000ea2000c1e1900 */
[----:B-1----:R-:W-:-:S04]  /*0c80*/  IMAD.WIDE R16, R7, 0x4, R22 ;  /* 0x0000000407107825 */ /* 0x002fc800078e0216 */
[----:B--2---:R-:W-:Y:S01]  /*0c90*/  FADD R28, R18, R19 ;  /* 0x00000013121c7221 */ /* 0x004fe20000000000 */
[----:B------:R-:W-:-:S04]  /*0ca0*/  IMAD.WIDE R18, R12, 0x4, R14 ;  /* 0x000000040c127825 */ /* 0x000fc800078e020e */
[----:B------:R0:W-:Y:S04]  /*0cb0*/  STG.E desc[UR14][R22.64], R28 ;  /* 0x0000001c16007986 */ /* 0x0001e8000c10190e */
[----:B------:R-:W0:Y:S04]  /*0cc0*/  LDG.E R18, desc[UR14][R18.64] ;  /* 0x0000000e12127981 */ /* 0x000e28000c1e1900 */
[----:B------:R-:W0:Y:S01]  /*0cd0*/  LDG.E R19, desc[UR14][R16.64] ;  /* 0x0000000e10137981 */ /* 0x000e22000c1e1900 */
[----:B------:R-:W-:-:S04]  /*0ce0*/  IMAD.WIDE R14, R20, 0x4, R14 ;  /* 0x00000004140e7825 */ /* 0x000fc800078e020e */
[----:B0-----:R-:W-:Y:S01]  /*0cf0*/  FADD R28, R18, R19 ;  /* 0x00000013121c7221 */ /* 0x001fe20000000000 */
[----:B------:R-:W-:-:S04]  /*0d00*/  IMAD.WIDE R18, R7, 0x4, R16 ;  /* 0x0000000407127825 */ /* 0x000fc800078e0210 */
[----:B------:R0:W-:Y:S04]  /*0d10*/  STG.E desc[UR14][R16.64], R28 ;  /* 0x0000001c10007986 */ /* 0x0001e8000c10190e */
[----:B------:R-:W2:Y:S04]  /*0d20*/  LDG.E R14, desc[UR14][R14.64] ;  /* 0x0000000e0e0e7981 */ /* 0x000ea8000c1e1900 */
[----:B------:R-:W2:Y:S01]  /*0d30*/  LDG.E R15, desc[UR14][R18.64] ;  /* 0x0000000e120f7981 */ /* 0x000ea2000c1e1900 */
[----:B------:R-:W-:-:S04]  /*0d40*/  UIADD3 UR4, UPT, UPT, UR4, 0x8, URZ ;  /* 0x0000000804047890 */ /* 0x000fc8000fffe0ff */
[----:B------:R-:W-:Y:S01]  /*0d50*/  UISETP.NE.AND UP0, UPT, UR4, URZ, UPT ;  /* 0x000000ff0400728c */ /* 0x000fe2000bf05270 */
[C---:B------:R-:W-:Y:S01]  /*0d60*/  LEA R26, R2.reuse, R26, 0x3 ;  /* 0x0000001a021a7211 */ /* 0x040fe200078e18ff */
[C---:B------:R-:W-:Y:S01]  /*0d70*/  IMAD R29, R2.reuse, 0x8, R29 ;  /* 0x00000008021d7824 */ /* 0x040fe200078e021d */
[C---:B------:R-:W-:Y:S02]  /*0d80*/  LEA R21, R2.reuse, R21, 0x3 ;  /* 0x0000001502157211 */ /* 0x040fe400078e18ff */
[C---:B------:R-:W-:Y:S02]  /*0d90*/  LEA R25, R2.reuse, R25, 0x3 ;  /* 0x0000001902197211 */ /* 0x040fe400078e18ff */
[C---:B------:R-:W-:Y:S02]  /*0da0*/  LEA R27, R2.reuse, R27, 0x3 ;  /* 0x0000001b021b7211 */ /* 0x040fe400078e18ff */
[C---:B------:R-:W-:Y:S02]  /*0db0*/  LEA R10, R2.reuse, R10, 0x3 ;  /* 0x0000000a020a7211 */ /* 0x040fe400078e18ff */
[----:B------:R-:W-:-:S02]  /*0dc0*/  LEA R12, R2, R12, 0x3 ;  /* 0x0000000c020c7211 */ /* 0x000fc400078e18ff */
[----:B------:R-:W-:Y:S02]  /*0dd0*/  LEA R20, R2, R20, 0x3 ;  /* 0x0000001402147211 */ /* 0x000fe400078e18ff */
[----:B------:R-:W-:Y:S01]  /*0de0*/  LEA R24, R7, R24, 0x3 ;  /* 0x0000001807187211 */ /* 0x000fe200078e18ff */
[----:B--2---:R-:W-:-:S05]  /*0df0*/  FADD R23, R14, R15 ;  /* 0x0000000f0e177221 */ /* 0x004fca0000000000 */
[----:B------:R0:W-:Y:S01]  /*0e00*/  STG.E desc[UR14][R18.64], R23 ;  /* 0x0000001712007986 */ /* 0x0001e2000c10190e */
[----:B------:R-:W-:Y:S05]  /*0e10*/  BRA.U UP0, `(.L_x_10) ;  /* 0xfffffffd00087547 */ /* 0x000fea000b83ffff */
[----:B------:R-:W-:-:S05]  /*0e20*/  UMOV UR4, UR11 ;  /* 0x0000000b00047c82 */ /* 0x000fca0008000000 */
.L_x_9:
[----:B------:R-:W-:Y:S01]  /*0e30*/  UISETP.NE.AND UP0, UPT, UR10, URZ, UPT ;  /* 0x000000ff0a00728c */ /* 0x000fe2000bf05270 */
[----:B------:R-:W-:-:S08]  /*0e40*/  VIADD R5, R5, 0x1 ;  /* 0x0000000105057836 */ /* 0x000fd00000000000 */
[----:B------:R-:W-:Y:S05]  /*0e50*/  BRA.U !UP0, `(.L_x_8) ;  /* 0x0000000508507547 */ /* 0x000fea000b800000 */
[----:B------:R-:W-:Y:S02]  /*0e60*/  UIADD3 UR13, UPT, UPT, UR10, -0x1, URZ ;  /* 0xffffffff0a0d7890 */ /* 0x000fe4000fffe0ff */
[----:B------:R-:W-:Y:S02]  /*0e70*/  ULOP3.LUT UP1, UR16, UR12, 0x3, URZ, 0xc0, !UPT ;  /* 0x000000030c107892 */ /* 0x000fe4000f82c0ff */
[----:B------:R-:W-:-:S09]  /*0e80*/  UISETP.GE.U32.AND UP0, UPT, UR13, 0x3, UPT ;  /* 0x000000030d00788c */ /* 0x000fd2000bf06070 */
[----:B------:R-:W-:Y:S05]  /*0e90*/  BRA.U !UP0, `(.L_x_11) ;  /* 0x0000000108907547 */ /* 0x000fea000b800000 */
[----:B------:R-:W1:Y:S01]  /*0ea0*/  LDC.64 R14, c[0x0][0x388] ;  /* 0x0000e200ff0e7b82 */ /* 0x000e620000000a00 */
[----:B------:R-:W-:Y:S02]  /*0eb0*/  IMAD R10, R11, UR4, R8 ;  /* 0x000000040b0a7c24 */ /* 0x000fe4000f8e0208 */
[----:B0-----:R-:W-:Y:S02]  /*0ec0*/  IMAD R19, R7, UR4, R0 ;  /* 0x0000000407137c24 */ /* 0x001fe4000f8e0200 */
[----:B------:R-:W-:-:S03]  /*0ed0*/  IMAD R17, R10, R4, R13 ;  /* 0x000000040a117224 */ /* 0x000fc600078e020d */
[----:B------:R-:W0:Y:S01]  /*0ee0*/  LDC.64 R24, c[0x0][0x390] ;  /* 0x0000e400ff187b82 */ /* 0x000e220000000a00 */
[----:B-1----:R-:W-:-:S06]  /*0ef0*/  IMAD.WIDE R16, R17, 0x4, R14 ;  /* 0x0000000411107825 */ /* 0x002fcc00078e020e */
[----:B------:R-:W2:Y:S01]  /*0f00*/  LDG.E R16, desc[UR14][R16.64] ;  /* 0x0000000e10107981 */ /* 0x000ea2000c1e1900 */
[----:B0-----:R-:W-:-:S05]  /*0f10*/  IMAD.WIDE R24, R19, 0x4, R24 ;  /* 0x0000000413187825 */ /* 0x001fca00078e0218 */
[----:B------:R-:W2:Y:S01]  /*0f20*/  LDG.E R19, desc[UR14][R24.64] ;  /* 0x0000000e18137981 */ /* 0x000ea2000c1e1900 */
[----:B------:R-:W-:-:S05]  /*0f30*/  IADD3 R10, PT, PT, R10, R11, RZ ;  /* 0x0000000b0a0a7210 */ /* 0x000fca0007ffe0ff */
[----:B------:R-:W-:Y:S02]  /*0f40*/  IMAD R23, R10, R4, R13 ;  /* 0x000000040a177224 */ /* 0x000fe400078e020d */
[----:B------:R-:W-:-:S04]  /*0f50*/  IMAD.WIDE R20, R7, 0x4, R24 ;  /* 0x0000000407147825 */ /* 0x000fc800078e0218 */
[----:B------:R-:W-:-:S04]  /*0f60*/  IMAD.WIDE R22, R23, 0x4, R14 ;  /* 0x0000000417167825 */ /* 0x000fc800078e020e */
[----:B--2---:R-:W-:-:S05]  /*0f70*/  FADD R27, R16, R19 ;  /* 0x00000013101b7221 */ /* 0x004fca0000000000 */
[----:B------:R0:W-:Y:S04]  /*0f80*/  STG.E desc[UR14][R24.64], R27 ;  /* 0x0000001b18007986 */ /* 0x0001e8000c10190e */
[----:B------:R-:W2:Y:S04]  /*0f90*/  LDG.E R22, desc[UR14][R22.64] ;  /* 0x0000000e16167981 */ /* 0x000ea8000c1e1900 */
[----:B------:R-:W2:Y:S01]  /*0fa0*/  LDG.E R19, desc[UR14][R20.64] ;  /* 0x0000000e14137981 */ /* 0x000ea2000c1e1900 */
[----:B------:R-:W-:-:S05]  /*0fb0*/  IADD3 R10, PT, PT, R10, R11, RZ ;  /* 0x0000000b0a0a7210 */ /* 0x000fca0007ffe0ff */
[----:B------:R-:W-:-:S04]  /*0fc0*/  IMAD R12, R10, R4, R13 ;  /* 0x000000040a0c7224 */ /* 0x000fc800078e020d */
[----:B------:R-:W-:-:S04]  /*0fd0*/  IMAD.WIDE R16, R12, 0x4, R14 ;  /* 0x000000040c107825 */ /* 0x000fc800078e020e */
[----:B--2---:R-:W-:Y:S01]  /*0fe0*/  FADD R29, R22, R19 ;  /* 0x00000013161d7221 */ /* 0x004fe20000000000 */
[----:B------:R-:W-:-:S04]  /*0ff0*/  IMAD.WIDE R18, R7, 0x4, R20 ;  /* 0x0000000407127825 */ /* 0x000fc800078e0214 */
[----:B------:R1:W-:Y:S04]  /*1000*/  STG.E desc[UR14][R20.64], R29 ;  /* 0x0000001d14007986 */ /* 0x0003e8000c10190e */
[----:B------:R-:W0:Y:S04]  /*1010*/  LDG.E R16, desc[UR14][R16.64] ;  /* 0x0000000e10107981 */ /* 0x000e28000c1e1900 */
[----:B------:R-:W0:Y:S01]  /*1020*/  LDG.E R12, desc[UR14][R18.64] ;  /* 0x0000000e120c7981 */ /* 0x000e22000c1e1900 */
[----:B------:R-:W-:-:S05]  /*1030*/  IADD3 R10, PT, PT, R10, R11, RZ ;  /* 0x0000000b0a0a7210 */ /* 0x000fca0007ffe0ff */
[----:B------:R-:W-:-:S04]  /*1040*/  IMAD R23, R10, R4, R13 ;  /* 0x000000040a177224 */ /* 0x000fc800078e020d */
[----:B------:R-:W-:-:S04]  /*1050*/  IMAD.WIDE R14, R23, 0x4, R14 ;  /* 0x00000004170e7825 */ /* 0x000fc800078e020e */
[----:B------:R-:W-:-:S04]  /*1060*/  IMAD.WIDE R22, R7, 0x4, R18 ;  /* 0x0000000407167825 */ /* 0x000fc800078e0212 */
[----:B0-----:R-:W-:-:S05]  /*1070*/  FADD R25, R16, R12 ;  /* 0x0000000c10197221 */ /* 0x001fca0000000000 */
[----:B------:R1:W-:Y:S04]  /*1080*/  STG.E desc[UR14][R18.64], R25 ;  /* 0x0000001912007986 */ /* 0x0003e8000c10190e */
[----:B------:R-:W2:Y:S04]  /*1090*/  LDG.E R14, desc[UR14][R14.64] ;  /* 0x0000000e0e0e7981 */ /* 0x000ea8000c1e1900 */
[----:B------:R-:W2:Y:S01]  /*10a0*/  LDG.E R27, desc[UR14][R22.64] ;  /* 0x0000000e161b7981 */ /* 0x000ea2000c1e1900 */
[----:B------:R-:W-:Y:S01]  /*10b0*/  UIADD3 UR4, UPT, UPT, UR4, 0x4, URZ ;  /* 0x0000000404047890 */ /* 0x000fe2000fffe0ff */
[----:B--2---:R-:W-:-:S05]  /*10c0*/  FADD R27, R14, R27 ;  /* 0x0000001b0e1b7221 */ /* 0x004fca0000000000 */
[----:B------:R1:W-:Y:S06]  /*10d0*/  STG.E desc[UR14][R22.64], R27 ;  /* 0x0000001b16007986 */ /* 0x0003ec000c10190e */
.L_x_11:
[----:B------:R-:W-:Y:S05]  /*10e0*/  BRA.U !UP1, `(.L_x_8) ;  /* 0x0000000109ac7547 */ /* 0x000fea000b800000 */
[----:B------:R-:W-:Y:S01]  /*10f0*/  UISETP.NE.AND UP0, UPT, UR16, 0x1, UPT ;  /* 0x000000011000788c */ /* 0x000fe2000bf05270 */
[----:B-1----:R-:W-:Y:S02]  /*1100*/  HFMA2 R21, -RZ, RZ, 0, 2.384185791015625e-07 ;  /* 0x00000004ff157431 */ /* 0x002fe400000001ff */
[----:B0-----:R-:W-:-:S03]  /*1110*/  IMAD.MOV.U32 R17, RZ, RZ, 0x4 ;  /* 0x00000004ff117424 */ /* 0x001fc600078e00ff */
[----:B------:R-:W-:-:S05]  /*1120*/  PLOP3.LUT P1, PT, PT, PT, UP0, 0x80, 0x8 ;  /* 0x000000000008781c */ /* 0x000fca0003f2f008 */
[----:B------:R-:W0:Y:S01]  /*1130*/  @UP0 LDCU.64 UR18, c[0x0][0x388] ;  /* 0x00007100ff1207ac */ /* 0x000e220008000a00 */
[----:B------:R-:W1:Y:S07]  /*1140*/  @UP0 LDCU.64 UR20, c[0x0][0x390] ;  /* 0x00007200ff1407ac */ /* 0x000e6e0008000a00 */
[----:B------:R-:W-:Y:S02]  /*1150*/  @P1 IMAD R10, R11, UR4, R8 ;  /* 0x000000040b0a1c24 */ /* 0x000fe4000f8e0208 */
[----:B------:R-:W-:-:S02]  /*1160*/  @P1 IMAD R16, R7, UR4, R0 ;  /* 0x0000000407101c24 */ /* 0x000fc4000f8e0200 */
[----:B------:R-:W-:-:S04]  /*1170*/  @P1 IMAD R20, R10, R4, R13 ;  /* 0x000000040a141224 */ /* 0x000fc800078e020d */
[----:B0-----:R-:W-:-:S04]  /*1180*/  @P1 IMAD.WIDE R20, R20, R21, UR18 ;  /* 0x0000001214141e25 */ /* 0x001fc8000f8e0215 */
[----:B-1----:R-:W-:Y:S02]  /*1190*/  @P1 IMAD.WIDE R16, R16, R17, UR20 ;  /* 0x0000001410101e25 */ /* 0x002fe4000f8e0211 */
[----:B------:R-:W2:Y:S04]  /*11a0*/  @P1 LDG.E R20, desc[UR14][R20.64] ;  /* 0x0000000e14141981 */ /* 0x000ea8000c1e1900 */
[----:B------:R-:W2:Y:S01]  /*11b0*/  @P1 LDG.E R15, desc[UR14][R16.64] ;  /* 0x0000000e100f1981 */ /* 0x000ea2000c1e1900 */
[----:B------:R-:W-:Y:S02]  /*11c0*/  @P1 IADD3 R10, PT, PT, R10, R11, RZ ;  /* 0x0000000b0a0a1210 */ /* 0x000fe40007ffe0ff */
[----:B------:R-:W-:-:S03]  /*11d0*/  MOV R19, 0x4 ;  /* 0x0000000400137802 */ /* 0x000fc60000000f00 */
[----:B------:R-:W-:-:S04]  /*11e0*/  @P1 IMAD R10, R10, R4, R13 ;  /* 0x000000040a0a1224 */ /* 0x000fc800078e020d */
[----:B------:R-:W-:Y:S01]  /*11f0*/  @P1 IMAD.WIDE R18, R10, R19, UR18 ;  /* 0x000000120a121e25 */ /* 0x000fe2000f8e0213 */
[----:B------:R-:W-:-:S04]  /*1200*/  ULOP3.LUT UR12, UR12, 0x1, URZ, 0xc0, !UPT ;  /* 0x000000010c0c7892 */ /* 0x000fc8000f8ec0ff */
[----:B------:R-:W-:Y:S01]  /*1210*/  UISETP.NE.U32.AND UP1, UPT, UR12, 0x1, UPT ;  /* 0x000000010c00788c */ /* 0x000fe2000bf25070 */
[----:B--2---:R-:W-:Y:S01]  /*1220*/  @P1 FADD R23, R20, R15 ;  /* 0x0000000f14171221 */ /* 0x004fe20000000000 */
[----:B------:R-:W-:-:S09]  /*1230*/  @P1 IMAD.WIDE R14, R7, 0x4, R16 ;  /* 0x00000004070e1825 */ /* 0x000fd200078e0210 */
[----:B------:R-:W0:Y:S01]  /*1240*/  @!UP1 LDCU.64 UR12, c[0x0][0x388] ;  /* 0x00007100ff0c97ac */ /* 0x000e220008000a00 */
[----:B------:R1:W-:Y:S01]  /*1250*/  @P1 STG.E desc[UR14][R16.64], R23 ;  /* 0x0000001710001986 */ /* 0x0003e2000c10190e */
[----:B------:R-:W2:Y:S03]  /*1260*/  @!UP1 LDCU.64 UR18, c[0x0][0x390] ;  /* 0x00007200ff1297ac */ /* 0x000ea60008000a00 */
[----:B------:R-:W3:Y:S04]  /*1270*/  @P1 LDG.E R18, desc[UR14][R18.64] ;  /* 0x0000000e12121981 */ /* 0x000ee8000c1e1900 */
[----:B------:R-:W3:Y:S01]  /*1280*/  @P1 LDG.E R25, desc[UR14][R14.64] ;  /* 0x0000000e0e191981 */ /* 0x000ee2000c1e1900 */
[----:B------:R-:W-:Y:S01]  /*1290*/  PLOP3.LUT P2, PT, PT, PT, UP1, 0x80, 0x8 ;  /* 0x000000000008781c */ /* 0x000fe20003f4f018 */
[----:B------:R-:W-:Y:S01]  /*12a0*/  @UP0 UIADD3 UR4, UPT, UPT, UR4, 0x2, URZ ;  /* 0x0000000204040890 */ /* 0x000fe2000fffe0ff */
[----:B0-----:R-:W-:-:S11]  /*12b0*/  MOV R12, UR12 ;  /* 0x0000000c000c7c02 */ /* 0x001fd60008000f00 */
[----:B------:R-:W-:Y:S01]  /*12c0*/  @!P2 IMAD R8, R11, UR4, R8 ;  /* 0x000000040b08ac24 */ /* 0x000fe2000f8e0208 */
[----:B--2---:R-:W-:-:S03]  /*12d0*/  MOV R11, UR19 ;  /* 0x00000013000b7c02 */ /* 0x004fc60008000f00 */
[----:B------:R-:W-:Y:S01]  /*12e0*/  @!P2 IMAD R21, R8, R4, R13 ;  /* 0x000000040815a224 */ /* 0x000fe200078e020d */
[----:B------:R-:W-:Y:S01]  /*12f0*/  MOV R13, UR13 ;  /* 0x0000000d000d7c02 */ /* 0x000fe20008000f00 */
[----:B------:R-:W-:Y:S02]  /*1300*/  IMAD.U32 R10, RZ, RZ, UR18 ;  /* 0x00000012ff0a7e24 */ /* 0x000fe4000f8e00ff */
[----:B-1----:R-:W-:Y:S02]  /*1310*/  @!P2 IMAD R17, R7, UR4, R0 ;  /* 0x000000040711ac24 */ /* 0x002fe4000f8e0200 */
[----:B------:R-:W-:-:S04]  /*1320*/  @!P2 IMAD.WIDE R12, R21, 0x4, R12 ;  /* 0x00000004150ca825 */ /* 0x000fc800078e020c */
[----:B------:R-:W-:-:S04]  /*1330*/  @!P2 IMAD.WIDE R10, R17, 0x4, R10 ;  /* 0x00000004110aa825 */ /* 0x000fc800078e020a */
[----:B---3--:R-:W-:-:S05]  /*1340*/  @P1 FADD R25, R18, R25 ;  /* 0x0000001912191221 */ /* 0x008fca0000000000 */
[----:B------:R2:W-:Y:S04]  /*1350*/  @P1 STG.E desc[UR14][R14.64], R25 ;  /* 0x000000190e001986 */ /* 0x0005e8000c10190e */
[----:B------:R-:W3:Y:S04]  /*1360*/  @!P2 LDG.E R12, desc[UR14][R12.64] ;  /* 0x0000000e0c0ca981 */ /* 0x000ee8000c1e1900 */
[----:B------:R-:W3:Y:S02]  /*1370*/  @!P2 LDG.E R17, desc[UR14][R10.64] ;  /* 0x0000000e0a11a981 */ /* 0x000ee4000c1e1900 */
[----:B---3--:R-:W-:-:S05]  /*1380*/  @!P2 FADD R17, R12, R17 ;  /* 0x000000110c11a221 */ /* 0x008fca0000000000 */
[----:B------:R2:W-:Y:S02]  /*1390*/  @!P2 STG.E desc[UR14][R10.64], R17 ;  /* 0x000000110a00a986 */ /* 0x0005e4000c10190e */
.L_x_8:
[----:B------:R-:W-:Y:S05]  /*13a0*/  BSYNC.RECONVERGENT B0 ;  /* 0x0000000000007941 */ /* 0x000fea0003800200 */
.L_x_7:
[----:B------:R-:W-:Y:S02]  /*13b0*/  UISETP.NE.AND UP0, UPT, UR7, UR5, UPT ;  /* 0x000000050700728c */ /* 0x000fe4000bf05270 */
[----:B------:R-:W-:-:S07]  /*13c0*/  UIADD3 UR4, UPT, UPT, UR7, 0x1, URZ ;  /* 0x0000000107047890 */ /* 0x000fce000fffe0ff */
[----:B------:R-:W-:Y:S01]  /*13d0*/  UMOV UR7, UR4 ;  /* 0x0000000400077c82 */ /* 0x000fe20008000000 */
[----:B------:R-:W-:Y:S05]  /*13e0*/  BRA.U UP0, `(.L_x_12) ;  /* 0xfffffff100a87547 */ /* 0x000fea000b83ffff */
[----:B------:R-:W-:-:S09]  /*13f0*/  UISETP.NE.AND UP0, UPT, UR6, UR5, UPT ;  /* 0x000000050600728c */ /* 0x000fd2000bf05270 */
[----:B------:R-:W-:Y:S05]  /*1400*/  BRA.U !UP0, `(.L_x_13) ;  /* 0x0000000d08787547 */ /* 0x000fea000b800000 */
[----:B------:R-:W-:Y:S01]  /*1410*/  UIADD3 UR6, UPT, UPT, UR6, 0x1, URZ ;  /* 0x0000000106067890 */ /* 0x000fe2000fffe0ff */
[----:B------:R-:W-:Y:S11]  /*1420*/  BRA `(.L_x_14) ;  /* 0xfffffff000847947 */ /* 0x000ff6000383ffff */
.L_x_6:
[----:B------:R-:W-:Y:S01]  /*1430*/  IADD3 R0, PT, PT, R9, -UR5, RZ ;  /* 0x8000000509007c10 */ /* 0x000fe2000fffe0ff */
[----:B------:R-:W-:Y:S01]  /*1440*/  UIADD3 UR9, UPT, UPT, UR5, UR5, URZ ;  /* 0x0000000505097290 */ /* 0x000fe2000fffe0ff */
[----:B------:R-:W-:Y:S01]  /*1450*/  IMAD.MOV.U32 R5, RZ, RZ, RZ ;  /* 0x000000ffff057224 */ /* 0x000fe200078e00ff */
[----:B------:R-:W-:Y:S01]  /*1460*/  UIADD3 UR10, UPT, UPT, -UR5, 0x1, URZ ;  /* 0x00000001050a7890 */ /* 0x000fe2000fffe1ff */
[C---:B------:R-:W-:Y:S01]  /*1470*/  IADD3 R4, PT, PT, R0.reuse, 0x1, RZ ;  /* 0x0000000100047810 */ /* 0x040fe20007ffe0ff */
[----:B------:R-:W-:Y:S01]  /*1480*/  UIADD3 UR4, UPT, UPT, UR9, 0x1, URZ ;  /* 0x0000000109047890 */ /* 0x000fe2000fffe0ff */
[C---:B------:R-:W-:Y:S01]  /*1490*/  IADD3 R2, PT, PT, R0.reuse, 0x2, RZ ;  /* 0x0000000200027810 */ /* 0x040fe20007ffe0ff */
[----:B------:R-:W-:Y:S01]  /*14a0*/  IMAD R3, R0, R3, R3 ;  /* 0x0000000300037224 */ /* 0x000fe200078e0203 */
[----:B------:R-:W-:Y:S01]  /*14b0*/  ISETP.GT.AND P1, PT, R4, -0x1, PT ;  /* 0xffffffff0400780c */ /* 0x000fe20003f24270 */
[----:B------:R-:W-:Y:S01]  /*14c0*/  UIADD3 UR11, UPT, UPT, -UR5, 0x2, URZ ;  /* 0x00000002050b7890 */ /* 0x000fe2000fffe1ff */
[----:B------:R-:W-:Y:S01]  /*14d0*/  ISETP.GT.AND P2, PT, R2, -0x1, PT ;  /* 0xffffffff0200780c */ /* 0x000fe20003f44270 */
[----:B------:R-:W-:Y:S01]  /*14e0*/  UIADD3 UR12, UPT, UPT, -UR5, 0x3, URZ ;  /* 0x00000003050c7890 */ /* 0x000fe2000fffe1ff */
[----:B------:R-:W-:Y:S01]  /*14f0*/  ISETP.LT.AND P1, PT, R4, UR17, P1 ;  /* 0x0000001104007c0c */ /* 0x000fe20008f21270 */
[----:B------:R-:W-:Y:S01]  /*1500*/  ULOP3.LUT UR4, UR4, 0x3, URZ, 0xc0, !UPT ;  /* 0x0000000304047892 */ /* 0x000fe2000f8ec0ff */
[----:B------:R-:W-:Y:S01]  /*1510*/  ISETP.LT.AND P2, PT, R2, UR17, P2 ;  /* 0x0000001102007c0c */ /* 0x000fe20009741270 */
[----:B------:R-:W-:-:S12]  /*1520*/  UMOV UR6, UR8 ;  /* 0x0000000800067c82 */ /* 0x000fd80008000000 */
.L_x_23:
[----:B------:R-:W0:Y:S01]  /*1530*/  LDCU UR7, c[0x0][0x3a0] ;  /* 0x00007400ff0777ac */ /* 0x000e220008000800 */
[----:B-1----:R-:W-:Y:S02]  /*1540*/  IADD3 R11, PT, PT, R6, UR6, RZ ;  /* 0x00000006060b7c10 */ /* 0x002fe4000fffe0ff */
[----:B------:R-:W-:Y:S01]  /*1550*/  MOV R4, UR8 ;  /* 0x0000000800047c02 */ /* 0x000fe20008000f00 */
[----:B------:R-:W-:Y:S01]  /*1560*/  UISETP.NE.AND UP0, UPT, UR4, URZ, UPT ;  /* 0x000000ff0400728c */ /* 0x000fe2000bf05270 */
[----:B------:R-:W-:-:S04]  /*1570*/  ISETP.GT.AND P3, PT, R11, -0x1, PT ;  /* 0xffffffff0b00780c */ /* 0x000fc80003f64270 */
[----:B0-----:R-:W-:-:S04]  /*1580*/  ISETP.LT.AND P3, PT, R11, UR7, P3 ;  /* 0x000000070b007c0c */ /* 0x001fc80009f61270 */
[----:B------:R-:W-:Y:S09]  /*1590*/  BRA.U !UP0, `(.L_x_15) ;  /* 0x0000000508487547 */ /* 0x000ff2000b800000 */
[----:B------:R-:W0:Y:S01]  /*15a0*/  LDCU UR13, c[0x0][0x39c] ;  /* 0x00007380ff0d77ac */ /* 0x000e220008000800 */
[C---:B------:R-:W-:Y:S01]  /*15b0*/  ISETP.GT.AND P0, PT, R0.reuse, -0x1, PT ;  /* 0xffffffff0000780c */ /* 0x040fe20003f04270 */
[----:B------:R-:W-:Y:S03]  /*15c0*/  BSSY.RECONVERGENT B0, `(.L_x_16) ;  /* 0x0000018000007945 */ /* 0x000fe60003800200 */
[----:B0-----:R-:W-:-:S04]  /*15d0*/  ISETP.LT.AND P0, PT, R0, UR13, P0 ;  /* 0x0000000d00007c0c */ /* 0x001fc80008701270 */
[----:B------:R-:W-:-:S13]  /*15e0*/  PLOP3.LUT P0, PT, P3, P0, PT, 0x80, 0x8 ;  /* 0x000000000008781c */ /* 0x000fda0001f01070 */
[----:B------:R-:W-:Y:S05]  /*15f0*/  @!P0 BRA `(.L_x_17) ;  /* 0x0000000000508947 */ /* 0x000fea0003800000 */
[----:B------:R-:W0:Y:S01]  /*1600*/  LDC.64 R12, c[0x0][0x380] ;  /* 0x0000e000ff0c7b82 */ /* 0x000e220000000a00 */
[----:B------:R-:W-:Y:S01]  /*1610*/  IMAD R15, R0, UR7, R11 ;  /* 0x00000007000f7c24 */ /* 0x000fe2000f8e020b */
[----:B------:R-:W1:Y:S01]  /*1620*/  LDCU UR13, c[0x0][0x3a8] ;  /* 0x00007500ff0d77ac */ /* 0x000e620008000800 */
[----:B------:R-:W2:Y:S02]  /*1630*/  LDCU UR16, c[0x0][0x3a4] ;  /* 0x00007480ff1077ac */ /* 0x000ea40008000800 */
[----:B0-----:R-:W-:-:S06]  /*1640*/  IMAD.WIDE R12, R15, 0x4, R12 ;  /* 0x000000040f0c7825 */ /* 0x001fcc00078e020c */
[----:B------:R-:W3:Y:S01]  /*1650*/  LDG.E R12, desc[UR14][R12.64] ;  /* 0x0000000e0c0c7981 */ /* 0x000ee2000c1e1900 */
[----:B------:R-:W-:Y:S01]  /*1660*/  UIADD3 UR18, UPT, UPT, -UR5, URZ, URZ ;  /* 0x000000ff05127290 */ /* 0x000fe2000fffe1ff */
[----:B---3--:R-:W-:Y:S02]  /*1670*/  SHF.R.U32.HI R8, RZ, 0xb, R12 ;  /* 0x0000000bff087819 */ /* 0x008fe4000001160c */
[----:B------:R-:W-:Y:S02]  /*1680*/  LOP3.LUT R4, R12, 0x7ff, RZ, 0xc0, !PT ;  /* 0x000007ff0c047812 */ /* 0x000fe400078ec0ff */
[----:B------:R-:W-:Y:S02]  /*1690*/  LOP3.LUT R8, R8, 0x7ff, RZ, 0xc0, !PT ;  /* 0x000007ff08087812 */ /* 0x000fe400078ec0ff */
[----:B------:R-:W-:Y:S02]  /*16a0*/  IADD3 R10, PT, PT, R4, -UR6, RZ ;  /* 0x80000006040a7c10 */ /* 0x000fe4000fffe0ff */
[----:B------:R-:W-:-:S02]  /*16b0*/  IADD3 R14, PT, PT, R8, UR5, RZ ;  /* 0x00000005080e7c10 */ /* 0x000fc4000fffe0ff */
[----:B-1----:R-:W-:Y:S02]  /*16c0*/  ISETP.GE.AND P0, PT, R10, UR13, PT ;  /* 0x0000000d0a007c0c */ /* 0x002fe4000bf06270 */
[----:B--2---:R-:W-:Y:S02]  /*16d0*/  ISETP.GE.AND P4, PT, R14, UR16, PT ;  /* 0x000000100e007c0c */ /* 0x004fe4000bf86270 */
[----:B------:R-:W-:Y:S01]  /*16e0*/  ISETP.GE.AND P0, PT, R4, UR6, !P0 ;  /* 0x0000000604007c0c */ /* 0x000fe2000c706270 */
[----:B------:R-:W-:Y:S01]  /*16f0*/  VIADD R4, R5, 0x1 ;  /* 0x0000000105047836 */ /* 0x000fe20000000000 */
[----:B------:R-:W-:-:S04]  /*1700*/  ISETP.GE.AND P4, PT, R8, UR18, !P4 ;  /* 0x0000001208007c0c */ /* 0x000fc8000e786270 */
[----:B------:R-:W-:-:S13]  /*1710*/  PLOP3.LUT P0, PT, P0, P4, PT, 0x80, 0x8 ;  /* 0x000000000008781c */ /* 0x000fda0000709070 */
[----:B------:R-:W-:-:S04]  /*1720*/  @!P0 IADD3 R4, PT, PT, R5, RZ, RZ ;  /* 0x000000ff05048210 */ /* 0x000fc80007ffe0ff */
[----:B------:R-:W-:-:S07]  /*1730*/  MOV R5, R4 ;  /* 0x0000000400057202 */ /* 0x000fce0000000f00 */
.L_x_17:
[----:B------:R-:W-:Y:S05]  /*1740*/  BSYNC.RECONVERGENT B0 ;  /* 0x0000000000007941 */ /* 0x000fea0003800200 */
.L_x_16:
[----:B------:R-:W-:Y:S01]  /*1750*/  UISETP.NE.AND UP0, UPT, UR4, 0x1, UPT ;  /* 0x000000010400788c */ /* 0x000fe2000bf05270 */
[----:B------:R-:W-:-:S08]  /*1760*/  MOV R4, UR10 ;  /* 0x0000000a00047c02 */ /* 0x000fd00008000f00 */
[----:B------:R-:W-:Y:S05]  /*1770*/  BRA.U !UP0, `(.L_x_15) ;  /* 0x0000000108d07547 */ /* 0x000fea000b800000 */
[----:B------:R-:W-:Y:S01]  /*1780*/  PLOP3.LUT P0, PT, P3, P1, PT, 0x80, 0x8 ;  /* 0x000000000008781c */ /* 0x000fe20001f03070 */
[----:B------:R-:W-:-:S12]  /*1790*/  BSSY.RECONVERGENT B0, `(.L_x_18) ;  /* 0x0000016000007945 */ /* 0x000fd80003800200 */
[----:B------:R-:W-:Y:S05]  /*17a0*/  @!P0 BRA `(.L_x_19) ;  /* 0x0000000000508947 */ /* 0x000fea0003800000 */
[----:B------:R-:W0:Y:S01]  /*17b0*/  LDC.64 R12, c[0x0][0x380] ;  /* 0x0000e000ff0c7b82 */ /* 0x000e220000000a00 */
[----:B------:R-:W-:Y:S01]  /*17c0*/  IADD3 R15, PT, PT, R3, R11, RZ ;  /* 0x0000000b030f7210 */ /* 0x000fe20007ffe0ff */
[----:B------:R-:W1:Y:S01]  /*17d0*/  LDCU UR13, c[0x0][0x3a8] ;  /* 0x00007500ff0d77ac */ /* 0x000e620008000800 */
[----:B------:R-:W2:Y:S03]  /*17e0*/  LDCU UR16, c[0x0][0x3a4] ;  /* 0x00007480ff1077ac */ /* 0x000ea60008000800 */
[----:B0-----:R-:W-:-:S06]  /*17f0*/  IMAD.WIDE R12, R15, 0x4, R12 ;  /* 0x000000040f0c7825 */ /* 0x001fcc00078e020c */
[----:B------:R-:W3:Y:S01]  /*1800*/  LDG.E R12, desc[UR14][R12.64] ;  /* 0x0000000e0c0c7981 */ /* 0x000ee2000c1e1900 */
[----:B------:R-:W-:Y:S01]  /*1810*/  UIADD3 UR18, UPT, UPT, -UR5, URZ, URZ ;  /* 0x000000ff05127290 */ /* 0x000fe2000fffe1ff */
[----:B---3--:R-:W-:Y:S02]  /*1820*/  SHF.R.U32.HI R8, RZ, 0xb, R12 ;  /* 0x0000000bff087819 */ /* 0x008fe4000001160c */
[----:B------:R-:W-:Y:S02]  /*1830*/  LOP3.LUT R4, R12, 0x7ff, RZ, 0xc0, !PT ;  /* 0x000007ff0c047812 */ /* 0x000fe400078ec0ff */
[----:B------:R-:W-:-:S03]  /*1840*/  LOP3.LUT R8, R8, 0x7ff, RZ, 0xc0, !PT ;  /* 0x000007ff08087812 */ /* 0x000fc600078ec0ff */
[----:B------:R-:W-:Y:S01]  /*1850*/  VIADD R10, R4, -UR6 ;  /* 0x80000006040a7c36 */ /* 0x000fe20008000000 */
[----:B------:R-:W-:-:S04]  /*1860*/  IADD3 R14, PT, PT, R8, -UR10, RZ ;  /* 0x8000000a080e7c10 */ /* 0x000fc8000fffe0ff */
[----:B-1----:R-:W-:Y:S02]  /*1870*/  ISETP.GE.AND P0, PT, R10, UR13, PT ;  /* 0x0000000d0a007c0c */ /* 0x002fe4000bf06270 */
[----:B--2---:R-:W-:Y:S02]  /*1880*/  ISETP.GE.AND P4, PT, R14, UR16, PT ;  /* 0x000000100e007c0c */ /* 0x004fe4000bf86270 */
[----:B------:R-:W-:Y:S02]  /*1890*/  ISETP.GE.AND P0, PT, R4, UR6, !P0 ;  /* 0x0000000604007c0c */ /* 0x000fe4000c706270 */
[----:B------:R-:W-:Y:S02]  /*18a0*/  ISETP.GT.AND P4, PT, R8, UR18, !P4 ;  /* 0x0000001208007c0c */ /* 0x000fe4000e784270 */
[----:B------:R-:W-:Y:S02]  /*18b0*/  IADD3 R4, PT, PT, R5, 0x1, RZ ;  /* 0x0000000105047810 */ /* 0x000fe40007ffe0ff */
[----:B------:R-:W-:-:S13]  /*18c0*/  PLOP3.LUT P0, PT, P0, P4, PT, 0x80, 0x8 ;  /* 0x000000000008781c */ /* 0x000fda0000709070 */
[----:B------:R-:W-:-:S04]  /*18d0*/  @!P0 IADD3 R4, PT, PT, R5, RZ, RZ ;  /* 0x000000ff05048210 */ /* 0x000fc80007ffe0ff */
[----:B------:R-:W-:-:S07]  /*18e0*/  MOV R5, R4 ;  /* 0x0000000400057202 */ /* 0x000fce0000000f00 */
.L_x_19:
[----:B------:R-:W-:Y:S05]  /*18f0*/  BSYNC.RECONVERGENT B0 ;  /* 0x0000000000007941 */ /* 0x000fea0003800200 */
.L_x_18:
[----:B------:R-:W-:Y:S01]  /*1900*/  UISETP.NE.AND UP0, UPT, UR4, 0x2, UPT ;  /* 0x000000020400788c */ /* 0x000fe2000bf05270 */
[----:B------:R-:W-:-:S08]  /*1910*/  IMAD.U32 R4, RZ, RZ, UR11 ;  /* 0x0000000bff047e24 */ /* 0x000fd0000f8e00ff */
[----:B------:R-:W-:Y:S05]  /*1920*/  BRA.U !UP0, `(.L_x_15) ;  /* 0x0000000108647547 */ /* 0x000fea000b800000 */
[----:B------:R-:W-:Y:S01]  /*1930*/  PLOP3.LUT P0, PT, P3, P2, PT, 0x80, 0x8 ;  /* 0x000000000008781c */ /* 0x000fe20001f05070 */
[----:B------:R-:W-:Y:S01]  /*1940*/  BSSY.RECONVERGENT B0, `(.L_x_15) ;  /* 0x0000017000007945 */ /* 0x000fe20003800200 */
[----:B------:R-:W-:-:S11]  /*1950*/  MOV R4, UR12 ;  /* 0x0000000c00047c02 */ /* 0x000fd60008000f00 */
[----:B------:R-:W-:Y:S05]  /*1960*/  @!P0 BRA `(.L_x_20) ;  /* 0x0000000000508947 */ /* 0x000fea0003800000 */
[----:B------:R-:W0:Y:S01]  /*1970*/  LDC.64 R12, c[0x0][0x380] ;  /* 0x0000e000ff0c7b82 */ /* 0x000e220000000a00 */
[----:B------:R-:W-:Y:S01]  /*1980*/  IMAD R15, R2, UR7, R11 ;  /* 0x00000007020f7c24 */ /* 0x000fe2000f8e020b */
[----:B------:R-:W1:Y:S01]  /*1990*/  LDCU UR13, c[0x0][0x3a8] ;  /* 0x00007500ff0d77ac */ /* 0x000e620008000800 */
[----:B------:R-:W2:Y:S02]  /*19a0*/  LDCU UR16, c[0x0][0x3a4] ;  /* 0x00007480ff1077ac */ /* 0x000ea40008000800 */
[----:B0-----:R-:W-:-:S06]  /*19b0*/  IMAD.WIDE R12, R15, 0x4, R12 ;  /* 0x000000040f0c7825 */ /* 0x001fcc00078e020c */
[----:B------:R-:W3:Y:S02]  /*19c0*/  LDG.E R12, desc[UR14][R12.64] ;  /* 0x0000000e0c0c7981 */ /* 0x000ee4000c1e1900 */
[----:B---3--:R-:W-:Y:S02]  /*19d0*/  SHF.R.U32.HI R8, RZ, 0xb, R12 ;  /* 0x0000000bff087819 */ /* 0x008fe4000001160c */
[----:B------:R-:W-:Y:S02]  /*19e0*/  LOP3.LUT R4, R12, 0x7ff, RZ, 0xc0, !PT ;  /* 0x000007ff0c047812 */ /* 0x000fe400078ec0ff */
[----:B------:R-:W-:Y:S02]  /*19f0*/  LOP3.LUT R8, R8, 0x7ff, RZ, 0xc0, !PT ;  /* 0x000007ff08087812 */ /* 0x000fe400078ec0ff */
[----:B------:R-:W-:Y:S02]  /*1a00*/  IADD3 R10, PT, PT, R4, -UR6, RZ ;  /* 0x80000006040a7c10 */ /* 0x000fe4000fffe0ff */
[----:B------:R-:W-:-:S02]  /*1a10*/  IADD3 R14, PT, PT, R8, -UR11, RZ ;  /* 0x8000000b080e7c10 */ /* 0x000fc4000fffe0ff */
[----:B-1----:R-:W-:Y:S02]  /*1a20*/  ISETP.GE.AND P0, PT, R10, UR13, PT ;  /* 0x0000000d0a007c0c */ /* 0x002fe4000bf06270 */
[----:B--2---:R-:W-:Y:S02]  /*1a30*/  ISETP.GE.AND P4, PT, R14, UR16, PT ;  /* 0x000000100e007c0c */ /* 0x004fe4000bf86270 */
[----:B------:R-:W-:Y:S02]  /*1a40*/  ISETP.GE.AND P0, PT, R4, UR6, !P0 ;  /* 0x0000000604007c0c */ /* 0x000fe4000c706270 */
[----:B------:R-:W-:Y:S02]  /*1a50*/  ISETP.GE.AND P4, PT, R8, UR11, !P4 ;  /* 0x0000000b08007c0c */ /* 0x000fe4000e786270 */
[----:B------:R-:W-:Y:S02]  /*1a60*/  IADD3 R8, PT, PT, R5, 0x1, RZ ;  /* 0x0000000105087810 */ /* 0x000fe40007ffe0ff */
[----:B------:R-:W-:-:S02]  /*1a70*/  PLOP3.LUT P0, PT, P0, P4, PT, 0x80, 0x8 ;  /* 0x000000000008781c */ /* 0x000fc40000709070 */
[----:B------:R-:W-:-:S11]  /*1a80*/  MOV R4, UR12 ;  /* 0x0000000c00047c02 */ /* 0x000fd60008000f00 */
[----:B------:R-:W-:-:S05]  /*1a90*/  @!P0 IMAD.MOV R8, RZ, RZ, R5 ;  /* 0x000000ffff088224 */ /* 0x000fca00078e0205 */
[----:B------:R-:W-:-:S07]  /*1aa0*/  MOV R5, R8 ;  /* 0x0000000800057202 */ /* 0x000fce0000000f00 */
.L_x_20:
[----:B------:R-:W-:Y:S05]  /*1ab0*/  BSYNC.RECONVERGENT B0 ;  /* 0x0000000000007941 */ /* 0x000fea0003800200 */
.L_x_15:
[----:B------:R-:W-:Y:S01]  /*1ac0*/  UISETP.GE.U32.AND UP0, UPT, UR9, 0x3, UPT ;  /* 0x000000030900788c */ /* 0x000fe2000bf06070 */
[----:B------:R-:W0:Y:S08]  /*1ad0*/  LDCU UR7, c[0x0][0x39c] ;  /* 0x00007380ff0777ac */ /* 0x000e300008000800 */
[----:B------:R-:W-:Y:S05]  /*1ae0*/  BRA.U !UP0, `(.L_x_21) ;  /* 0x0000000508b07547 */ /* 0x000fea000b800000 */
[----:B------:R-:W-:Y:S01]  /*1af0*/  BSSY.RECONVERGENT B0, `(.L_x_21) ;  /* 0x000006b000007945 */ /* 0x000fe20003800200 */
.L_x_22:
[----:B------:R-:W-:-:S04]  /*1b00*/  IADD3 R8, PT, PT, R9, R4, RZ ;  /* 0x0000000409087210 */ /* 0x000fc80007ffe0ff */
[C---:B------:R-:W-:Y:S02]  /*1b10*/  ISETP.GT.AND P0, PT, R8.reuse, -0x1, PT ;  /* 0xffffffff0800780c */ /* 0x040fe40003f04270 */
[C---:B------:R-:W-:Y:S02]  /*1b20*/  IADD3 R21, PT, PT, R8.reuse, 0x1, RZ ;  /* 0x0000000108157810 */ /* 0x040fe40007ffe0ff */
[----:B0-----:R-:W-:-:S04]  /*1b30*/  ISETP.LT.AND P0, PT, R8, UR7, P0 ;  /* 0x0000000708007c0c */ /* 0x001fc80008701270 */
[----:B------:R-:W-:Y:S02]  /*1b40*/  PLOP3.LUT P6, PT, P3, P0, PT, 0x80, 0x8 ;  /* 0x000000000008781c */ /* 0x000fe40001fc1070 */
[----:B------:R-:W-:-:S04]  /*1b50*/  ISETP.GT.AND P0, PT, R21, -0x1, PT ;  /* 0xffffffff1500780c */ /* 0x000fc80003f04270 */
[----:B------:R-:W-:-:S04]  /*1b60*/  ISETP.LT.AND P0, PT, R21, UR7, P0 ;  /* 0x0000000715007c0c */ /* 0x000fc80008701270 */
[----:B------:R-:W-:-:S03]  /*1b70*/  PLOP3.LUT P5, PT, P3, P0, PT, 0x80, 0x8 ;  /* 0x000000000008781c */ /* 0x000fc60001fa1070 */
[----:B------:R-:W0:Y:S08]  /*1b80*/  @P6 LDC.64 R14, c[0x0][0x3a0] ;  /* 0x0000e800ff0e6b82 */ /* 0x000e300000000a00 */
[----:B------:R-:W1:Y:S08]  /*1b90*/  @P6 LDC.64 R18, c[0x0][0x380] ;  /* 0x0000e000ff126b82 */ /* 0x000e700000000a00 */
[----:B------:R-:W2:Y:S01]  /*1ba0*/  @P5 LDC.64 R16, c[0x0][0x380] ;  /* 0x0000e000ff105b82 */ /* 0x000ea20000000a00 */
[----:B0-----:R-:W-:-:S07]  /*1bb0*/  @P6 IMAD R13, R8, R14, R11 ;  /* 0x0000000e080d6224 */ /* 0x001fce00078e020b */
[----:B------:R-:W0:Y:S01]  /*1bc0*/  @P6 LDC R23, c[0x0][0x3a8] ;  /* 0x0000ea00ff176b82 */ /* 0x000e220000000800 */
[----:B-1----:R-:W-:-:S07]  /*1bd0*/  @P6 IMAD.WIDE R18, R13, 0x4, R18 ;  /* 0x000000040d126825 */ /* 0x002fce00078e0212 */
[----:B------:R-:W1:Y:S01]  /*1be0*/  @P5 LDC.64 R12, c[0x0][0x3a0] ;  /* 0x0000e800ff0c5b82 */ /* 0x000e620000000a00 */
[----:B------:R3:W4:Y:S07]  /*1bf0*/  @P6 LDG.E R18, desc[UR14][R18.64] ;  /* 0x0000000e12126981 */ /* 0x00072e000c1e1900 */
[----:B---3--:R-:W3:Y:S01]  /*1c00*/  @P5 LDC R19, c[0x0][0x3a8] ;  /* 0x0000ea00ff135b82 */ /* 0x008ee20000000800 */
[----:B-1----:R-:W-:-:S04]  /*1c10*/  @P5 IMAD R21, R21, R12, R11 ;  /* 0x0000000c15155224 */ /* 0x002fc800078e020b */
[----:B--2---:R-:W-:-:S06]  /*1c20*/  @P5 IMAD.WIDE R16, R21, 0x4, R16 ;  /* 0x0000000415105825 */ /* 0x004fcc00078e0210 */
[----:B------:R1:W2:Y:S02]  /*1c30*/  @P5 LDG.E R16, desc[UR14][R16.64] ;  /* 0x0000000e10105981 */ /* 0x0002a4000c1e1900 */
[C---:B-1----:R-:W-:Y:S02]  /*1c40*/  IADD3 R17, PT, PT, R8.reuse, 0x2, RZ ;  /* 0x0000000208117810 */ /* 0x042fe40007ffe0ff */
[----:B------:R-:W-:Y:S02]  /*1c50*/  IADD3 R8, PT, PT, R8, 0x3, RZ ;  /* 0x0000000308087810 */ /* 0x000fe40007ffe0ff */
[----:B----4-:R-:W-:Y:S02]  /*1c60*/  @P6 SHF.R.U32.HI R12, RZ, 0xb, R18 ;  /* 0x0000000bff0c6819 */ /* 0x010fe40000011612 */
[----:B------:R-:W-:Y:S02]  /*1c70*/  @P6 LOP3.LUT R10, R18, 0x7ff, RZ, 0xc0, !PT ;  /* 0x000007ff120a6812 */ /* 0x000fe400078ec0ff */
[----:B------:R-:W-:-:S02]  /*1c80*/  @P6 LOP3.LUT R21, R12, 0x7ff, RZ, 0xc0, !PT ;  /* 0x000007ff0c156812 */ /* 0x000fc400078ec0ff */
[----:B------:R-:W-:Y:S01]  /*1c90*/  @P6 IADD3 R18, PT, PT, R5, 0x1, RZ ;  /* 0x0000000105126810 */ /* 0x000fe20007ffe0ff */
[----:B------:R-:W-:Y:S01]  /*1ca0*/  @P6 VIADD R12, R10, -UR6 ;  /* 0x800000060a0c6c36 */ /* 0x000fe20008000000 */
[----:B------:R-:W-:-:S04]  /*1cb0*/  @P6 IADD3 R14, PT, PT, R21, -R4, RZ ;  /* 0x80000004150e6210 */ /* 0x000fc80007ffe0ff */
[----:B0-----:R-:W-:Y:S02]  /*1cc0*/  @P6 ISETP.GE.AND P0, PT, R12, R23, PT ;  /* 0x000000170c00620c */ /* 0x001fe40003f06270 */
[----:B------:R-:W-:Y:S02]  /*1cd0*/  @P6 ISETP.GE.AND P4, PT, R14, R15, PT ;  /* 0x0000000f0e00620c */ /* 0x000fe40003f86270 */
[----:B------:R-:W-:Y:S02]  /*1ce0*/  @P6 ISETP.GE.AND P0, PT, R10, UR6, !P0 ;  /* 0x000000060a006c0c */ /* 0x000fe4000c706270 */
[----:B------:R-:W-:Y:S02]  /*1cf0*/  @P6 ISETP.GE.AND P4, PT, R21, R4, !P4 ;  /* 0x000000041500620c */ /* 0x000fe40006786270 */
[----:B------:R-:W-:Y:S02]  /*1d00*/  @P5 IADD3 R10, PT, PT, R4, 0x1, RZ ;  /* 0x00000001040a5810 */ /* 0x000fe40007ffe0ff */
[----:B------:R-:W-:-:S02]  /*1d10*/  @P6 PLOP3.LUT P4, PT, P0, P4, PT, 0x80, 0x8 ;  /* 0x000000000008681c */ /* 0x000fc40000789070 */
[----:B------:R-:W-:Y:S02]  /*1d20*/  PLOP3.LUT P0, PT, PT, PT, PT, 0x80, 0x8 ;  /* 0x000000000008781c */ /* 0x000fe40003f0f070 */
[----:B------:R-:W-:Y:S02]  /*1d30*/  @P6 PLOP3.LUT P0, PT, P4, PT, PT, 0x80, 0x8 ;  /* 0x000000000008681c */ /* 0x000fe4000270f070 */
[C---:B------:R-:W-:Y:S02]  /*1d40*/  ISETP.GT.AND P4, PT, R17.reuse, -0x1, PT ;  /* 0xffffffff1100780c */ /* 0x040fe40003f84270 */
[----:B--2---:R-:W-:Y:S02]  /*1d50*/  @P5 SHF.R.U32.HI R12, RZ, 0xb, R16 ;  /* 0x0000000bff0c5819 */ /* 0x004fe40000011610 */
[----:B------:R-:W-:Y:S02]  /*1d60*/  ISETP.LT.AND P4, PT, R17, UR7, P4 ;  /* 0x0000000711007c0c */ /* 0x000fe4000a781270 */
[----:B------:R-:W-:-:S02]  /*1d70*/  @P5 LOP3.LUT R15, R12, 0x7ff, RZ, 0xc0, !PT ;  /* 0x000007ff0c0f5812 */ /* 0x000fc400078ec0ff */
[----:B------:R-:W-:Y:S02]  /*1d80*/  PLOP3.LUT P4, PT, P3, P4, PT, 0x80, 0x8 ;  /* 0x000000000008781c */ /* 0x000fe40001f89070 */
[----:B------:R-:W-:Y:S01]  /*1d90*/  @P5 LOP3.LUT R16, R16, 0x7ff, RZ, 0xc0, !PT ;  /* 0x000007ff10105812 */ /* 0x000fe200078ec0ff */
[----:B------:R-:W-:Y:S01]  /*1da0*/  @!P0 IMAD.MOV R18, RZ, RZ, R5 ;  /* 0x000000ffff128224 */ /* 0x000fe200078e0205 */
[----:B------:R-:W-:Y:S02]  /*1db0*/  @P5 IADD3 R14, PT, PT, -R10, R15, RZ ;  /* 0x0000000f0a0e5210 */ /* 0x000fe40007ffe1ff */
[----:B------:R-:W-:Y:S02]  /*1dc0*/  @P5 IADD3 R12, PT, PT, R16, -UR6, RZ ;  /* 0x80000006100c5c10 */ /* 0x000fe4000fffe0ff */
[----:B------:R-:W-:Y:S02]  /*1dd0*/  @P6 MOV R5, R18 ;  /* 0x0000001200056202 */ /* 0x000fe40000000f00 */
[----:B------:R-:W-:-:S02]  /*1de0*/  @P5 ISETP.GE.AND P0, PT, R14, R13, PT ;  /* 0x0000000d0e00520c */ /* 0x000fc40003f06270 */
[----:B---3--:R-:W-:Y:S01]  /*1df0*/  @P5 ISETP.GE.AND P6, PT, R12, R19, PT ;  /* 0x000000130c00520c */ /* 0x008fe20003fc6270 */
[----:B------:R-:W0:Y:S01]  /*1e00*/  @P4 LDC R23, c[0x0][0x3a8] ;  /* 0x0000ea00ff174b82 */ /* 0x000e220000000800 */
[----:B------:R-:W-:Y:S02]  /*1e10*/  @P5 ISETP.GE.AND P0, PT, R15, R10, !P0 ;  /* 0x0000000a0f00520c */ /* 0x000fe40004706270 */
[----:B------:R-:W-:-:S04]  /*1e20*/  @P5 ISETP.GE.AND P6, PT, R16, UR6, !P6 ;  /* 0x0000000610005c0c */ /* 0x000fc8000f7c6270 */
[----:B------:R-:W-:Y:S01]  /*1e30*/  @P5 PLOP3.LUT P6, PT, P6, P0, PT, 0x80, 0x8 ;  /* 0x000000000008581c */ /* 0x000fe200037c1070 */
[----:B------:R-:W1:Y:S01]  /*1e40*/  @P4 LDC.64 R12, c[0x0][0x3a0] ;  /* 0x0000e800ff0c4b82 */ /* 0x000e620000000a00 */
[----:B------:R-:W-:Y:S02]  /*1e50*/  PLOP3.LUT P0, PT, PT, PT, PT, 0x80, 0x8 ;  /* 0x000000000008781c */ /* 0x000fe40003f0f070 */
[----:B------:R-:W-:Y:S02]  /*1e60*/  @P5 PLOP3.LUT P0, PT, P6, PT, PT, 0x80, 0x8 ;  /* 0x000000000008581c */ /* 0x000fe4000370f070 */
[----:B------:R-:W-:-:S03]  /*1e70*/  ISETP.GT.AND P6, PT, R8, -0x1, PT ;  /* 0xffffffff0800780c */ /* 0x000fc60003fc4270 */
[----:B------:R-:W2:Y:S01]  /*1e80*/  @P4 LDC.64 R18, c[0x0][0x380] ;  /* 0x0000e000ff124b82 */ /* 0x000ea20000000a00 */
[----:B------:R-:W-:-:S04]  /*1e90*/  ISETP.LT.AND P6, PT, R8, UR7, P6 ;  /* 0x0000000708007c0c */ /* 0x000fc8000b7c1270 */
[----:B------:R-:W-:Y:S01]  /*1ea0*/  PLOP3.LUT P6, PT, P3, P6, PT, 0x80, 0x8 ;  /* 0x000000000008781c */ /* 0x000fe20001fcd070 */
[----:B-1----:R-:W-:-:S12]  /*1eb0*/  @P4 IMAD R15, R17, R12, R11 ;  /* 0x0000000c110f4224 */ /* 0x002fd800078e020b */
[----:B------:R-:W1:Y:S01]  /*1ec0*/  @P6 LDC.64 R16, c[0x0][0x380] ;  /* 0x0000e000ff106b82 */ /* 0x000e620000000a00 */
[----:B--2---:R-:W-:-:S07]  /*1ed0*/  @P4 IMAD.WIDE R18, R15, 0x4, R18 ;  /* 0x000000040f124825 */ /* 0x004fce00078e0212 */
[----:B------:R-:W2:Y:S01]  /*1ee0*/  @P6 LDC.64 R14, c[0x0][0x3a0] ;  /* 0x0000e800ff0e6b82 */ /* 0x000ea20000000a00 */
[----:B------:R-:W3:Y:S01]  /*1ef0*/  @P4 LDG.E R18, desc[UR14][R18.64] ;  /* 0x0000000e12124981 */ /* 0x000ee2000c1e1900 */
[----:B--2---:R-:W-:-:S04]  /*1f00*/  @P6 IMAD R21, R8, R14, R11 ;  /* 0x0000000e08156224 */ /* 0x004fc800078e020b */
[----:B-1----:R-:W-:-:S06]  /*1f10*/  @P6 IMAD.WIDE R16, R21, 0x4, R16 ;  /* 0x0000000415106825 */ /* 0x002fcc00078e0210 */
[----:B------:R1:W2:Y:S01]  /*1f20*/  @P6 LDG.E R16, desc[UR14][R16.64] ;  /* 0x0000000e10106981 */ /* 0x0002a2000c1e1900 */
[----:B------:R-:W-:Y:S01]  /*1f30*/  @P4 VIADD R10, R4, 0x2 ;  /* 0x00000002040a4836 */ /* 0x000fe20000000000 */
[C---:B------:R-:W-:Y:S02]  /*1f40*/  @P5 IADD3 R8, PT, PT, R5.reuse, 0x1, RZ ;  /* 0x0000000105085810 */ /* 0x040fe40007ffe0ff */
[----:B------:R-:W-:-:S04]  /*1f50*/  @!P0 IADD3 R8, PT, PT, R5, RZ, RZ ;  /* 0x000000ff05088210 */ /* 0x000fc80007ffe0ff */
[----:B------:R-:W-:Y:S01]  /*1f60*/  @P5 MOV R5, R8 ;  /* 0x0000000800055202 */ /* 0x000fe20000000f00 */
[----:B-1----:R-:W1:Y:S01]  /*1f70*/  @P6 LDC R17, c[0x0][0x3a8] ;  /* 0x0000ea00ff116b82 */ /* 0x002e620000000800 */
[----:B---3--:R-:W-:-:S04]  /*1f80*/  @P4 SHF.R.U32.HI R12, RZ, 0xb, R18 ;  /* 0x0000000bff0c4819 */ /* 0x008fc80000011612 */
[----:B------:R-:W-:Y:S02]  /*1f90*/  @P4 LOP3.LUT R21, R12, 0x7ff, RZ, 0xc0, !PT ;  /* 0x000007ff0c154812 */ /* 0x000fe400078ec0ff */
[----:B------:R-:W-:Y:S02]  /*1fa0*/  @P4 LOP3.LUT R12, R18, 0x7ff, RZ, 0xc0, !PT ;  /* 0x000007ff120c4812 */ /* 0x000fe400078ec0ff */
[----:B------:R-:W-:Y:S02]  /*1fb0*/  @P4 IADD3 R18, PT, PT, -R10, R21, RZ ;  /* 0x000000150a124210 */ /* 0x000fe40007ffe1ff */
[----:B------:R-:W-:Y:S02]  /*1fc0*/  @P4 IADD3 R14, PT, PT, R12, -UR6, RZ ;  /* 0x800000060c0e4c10 */ /* 0x000fe4000fffe0ff */
[----:B------:R-:W-:Y:S01]  /*1fd0*/  @P4 ISETP.GE.AND P0, PT, R18, R13, PT ;  /* 0x0000000d1200420c */ /* 0x000fe20003f06270 */
[----:B------:R-:W-:Y:S01]  /*1fe0*/  VIADD R13, R4, 0x3 ;  /* 0x00000003040d7836 */ /* 0x000fe20000000000 */
[----:B0-----:R-:W-:-:S02]  /*1ff0*/  @P4 ISETP.GE.AND P5, PT, R14, R23, PT ;  /* 0x000000170e00420c */ /* 0x001fc40003fa6270 */
[----:B------:R-:W-:Y:S02]  /*2000*/  @P4 ISETP.GE.AND P0, PT, R21, R10, !P0 ;  /* 0x0000000a1500420c */ /* 0x000fe40004706270 */
[----:B------:R-:W-:Y:S02]  /*2010*/  @P4 ISETP.GE.AND P5, PT, R12, UR6, !P5 ;  /* 0x000000060c004c0c */ /* 0x000fe4000efa6270 */
[----:B------:R-:W-:Y:S02]  /*2020*/  @P4 IADD3 R14, PT, PT, R5, 0x1, RZ ;  /* 0x00000001050e4810 */ /* 0x000fe40007ffe0ff */
[----:B------:R-:W-:Y:S02]  /*2030*/  @P4 PLOP3.LUT P5, PT, P5, P0, PT, 0x80, 0x8 ;  /* 0x000000000008481c */ /* 0x000fe40002fa1070 */
[----:B------:R-:W-:Y:S02]  /*2040*/  PLOP3.LUT P0, PT, PT, PT, PT, 0x80, 0x8 ;  /* 0x000000000008781c */ /* 0x000fe40003f0f070 */
[----:B------:R-:W-:-:S02]  /*2050*/  @P4 PLOP3.LUT P0, PT, P5, PT, PT, 0x80, 0x8 ;  /* 0x000000000008481c */ /* 0x000fc40002f0f070 */
[----:B------:R-:W-:Y:S02]  /*2060*/  IADD3 R4, PT, PT, R4, 0x4, RZ ;  /* 0x0000000404047810 */ /* 0x000fe40007ffe0ff */
[----:B--2---:R-:W-:Y:S02]  /*2070*/  @P6 SHF.R.U32.HI R8, RZ, 0xb, R16 ;  /* 0x0000000bff086819 */ /* 0x004fe40000011610 */
[----:B------:R-:W-:Y:S02]  /*2080*/  @P6 LOP3.LUT R16, R16, 0x7ff, RZ, 0xc0, !PT ;  /* 0x000007ff10106812 */ /* 0x000fe400078ec0ff */
[----:B------:R-:W-:Y:S02]  /*2090*/  @P6 LOP3.LUT R8, R8, 0x7ff, RZ, 0xc0, !PT ;  /* 0x000007ff08086812 */ /* 0x000fe400078ec0ff */
[----:B------:R-:W-:Y:S02]  /*20a0*/  @P6 IADD3 R10, PT, PT, R16, -UR6, RZ ;  /* 0x80000006100a6c10 */ /* 0x000fe4000fffe0ff */
[----:B------:R-:W-:-:S02]  /*20b0*/  @P6 IADD3 R12, PT, PT, -R13, R8, RZ ;  /* 0x000000080d0c6210 */ /* 0x000fc40007ffe1ff */
[----:B------:R-:W-:Y:S02]  /*20c0*/  @!P0 IADD3 R14, PT, PT, R5, RZ, RZ ;  /* 0x000000ff050e8210 */ /* 0x000fe40007ffe0ff */
[----:B-1----:R-:W-:Y:S02]  /*20d0*/  @P6 ISETP.GE.AND P5, PT, R10, R17, PT ;  /* 0x000000110a00620c */ /* 0x002fe40003fa6270 */
[----:B------:R-:W-:Y:S02]  /*20e0*/  @P6 ISETP.GE.AND P0, PT, R12, R15, PT ;  /* 0x0000000f0c00620c */ /* 0x000fe40003f06270 */
[----:B------:R-:W-:Y:S02]  /*20f0*/  @P6 ISETP.GE.AND P5, PT, R16, UR6, !P5 ;  /* 0x0000000610006c0c */ /* 0x000fe4000efa6270 */
[----:B------:R-:W-:Y:S02]  /*2100*/  @P6 ISETP.GE.AND P0, PT, R8, R13, !P0 ;  /* 0x0000000d0800620c */ /* 0x000fe40004706270 */
[----:B------:R-:W-:-:S02]  /*2110*/  @P4 MOV R5, R14 ;  /* 0x0000000e00054202 */ /* 0x000fc40000000f00 */
[----:B------:R-:W-:Y:S02]  /*2120*/  @P6 PLOP3.LUT P5, PT, P5, P0, PT, 0x80, 0x8 ;  /* 0x000000000008681c */ /* 0x000fe40002fa1070 */
[----:B------:R-:W-:Y:S01]  /*2130*/  PLOP3.LUT P0, PT, PT, PT, PT, 0x80, 0x8 ;  /* 0x000000000008781c */ /* 0x000fe20003f0f070 */
[----:B------:R-:W-:Y:S01]  /*2140*/  @P6 VIADD R8, R5, 0x1 ;  /* 0x0000000105086836 */ /* 0x000fe20000000000 */
[----:B------:R-:W-:Y:S02]  /*2150*/  @P6 PLOP3.LUT P0, PT, P5, PT, PT, 0x80, 0x8 ;  /* 0x000000000008681c */ /* 0x000fe40002f0f070 */
[----:B------:R-:W-:-:S11]  /*2160*/  ISETP.NE.AND P4, PT, R13, UR5, PT ;  /* 0x000000050d007c0c */ /* 0x000fd6000bf85270 */
[----:B------:R-:W-:-:S04]  /*2170*/  @!P0 IADD3 R8, PT, PT, R5, RZ, RZ ;  /* 0x000000ff05088210 */ /* 0x000fc80007ffe0ff */
[----:B------:R-:W-:Y:S01]  /*2180*/  @P6 MOV R5, R8 ;  /* 0x0000000800056202 */ /* 0x000fe20000000f00 */
[----:B------:R-:W-:Y:S06]  /*2190*/  @P4 BRA `(.L_x_22) ;  /* 0xfffffff800584947 */ /* 0x000fec000383ffff */
[----:B------:R-:W-:Y:S05]  /*21a0*/  BSYNC.RECONVERGENT B0 ;  /* 0x0000000000007941 */ /* 0x000fea0003800200 */
.L_x_21:
[----:B------:R-:W-:Y:S02]  /*21b0*/  UISETP.NE.AND UP0, UPT, UR6, UR5, UPT ;  /* 0x000000050600728c */ /* 0x000fe4000bf05270 */
[----:B0-----:R-:W-:-:S07]  /*21c0*/  UIADD3 UR7, UPT, UPT, UR6, 0x1, URZ ;  /* 0x0000000106077890 */ /* 0x001fce000fffe0ff */
[----:B------:R-:W-:Y:S01]  /*21d0*/  UMOV UR6, UR7 ;  /* 0x0000000700067c82 */ /* 0x000fe20008000000 */
[----:B------:R-:W-:Y:S05]  /*21e0*/  BRA.U UP0, `(.L_x_23) ;  /* 0xfffffff100d07547 */ /* 0x000fea000b83ffff */
.L_x_13:
[----:B------:R-:W-:-:S07]  /*21f0*/  I2FP.F32.S32 R5, R5 ;  /* 0x0000000500057245 */ /* 0x000fce0000201400 */
.L_x_5:
[----:B------:R-:W3:Y:S02]  /*2200*/  LDCU UR4, c[0x0][0x398] ;  /* 0x00007300ff0477ac */ /* 0x000ee40008000800 */
[----:B---3--:R-:W-:-:S06]  /*2210*/  UISETP.GE.AND UP0, UPT, UR4, 0x1, UPT ;  /* 0x000000010400788c */ /* 0x008fcc000bf06270 */
[----:B------:R-:W-:-:S13]  /*2220*/  PLOP3.LUT P0, PT, PT, PT, UP0, 0x80, 0x8 ;  /* 0x000000000008781c */ /* 0x000fda0003f0f008 */
[----:B------:R-:W-:Y:S05]  /*2230*/  @!P0 EXIT ;  /* 0x000000000000894d */ /* 0x000fea0003800000 */
[----:B------:R-:W3:Y:S01]  /*2240*/  LDCU UR6, c[0x0][0x3a0] ;  /* 0x00007400ff0677ac */ /* 0x000ee20008000800 */
[----:B------:R-:W-:Y:S01]  /*2250*/  HFMA2 R4, -RZ, RZ, 0, 0 ;  /* 0x00000000ff047431 */ /* 0x000fe200000001ff */
[----:B------:R-:W-:Y:S02]  /*2260*/  UISETP.GE.U32.AND UP0, UPT, UR4, 0x10, UPT ;  /* 0x000000100400788c */ /* 0x000fe4000bf06070 */
[----:B------:R-:W-:Y:S01]  /*2270*/  ULOP3.LUT UR5, UR4, 0xf, URZ, 0xc0, !UPT ;  /* 0x0000000f04057892 */ /* 0x000fe2000f8ec0ff */
[----:B---3--:R-:W-:-:S06]  /*2280*/  IMAD R3, R9, UR6, R6 ;  /* 0x0000000609037c24 */ /* 0x008fcc000f8e0206 */
[----:B------:R-:W-:Y:S05]  /*2290*/  BRA.U !UP0, `(.L_x_24) ;  /* 0x00000011085c7547 */ /* 0x000fea000b800000 */
[----:B-1----:R-:W1:Y:S01]  /*22a0*/  LDC.64 R12, c[0x0][0x390] ;  /* 0x0000e400ff0c7b82 */ /* 0x002e620000000a00 */
[----:B------:R-:W-:Y:S01]  /*22b0*/  ULOP3.LUT UR4, UR4, 0x7ffffff0, URZ, 0xc0, !UPT ;  /* 0x7ffffff004047892 */ /* 0x000fe2000f8ec0ff */
[----:B------:R-:W-:-:S03]  /*22c0*/  MOV R2, R3 ;  /* 0x0000000300027202 */ /* 0x000fc60000000f00 */
[----:B------:R-:W-:Y:S02]  /*22d0*/  UIADD3 UR6, UPT, UPT, -UR4, URZ, URZ ;  /* 0x000000ff04067290 */ /* 0x000fe4000fffe1ff */
[----:B------:R-:W-:-:S10]  /*22e0*/  IMAD.U32 R4, RZ, RZ, UR4 ;  /* 0x00000004ff047e24 */ /* 0x000fd4000f8e00ff */
.L_x_57:
[----:B012---:R-:W-:-:S05]  /*22f0*/  IMAD.WIDE R16, R2, 0x4, R12 ;  /* 0x0000000402107825 */ /* 0x007fca00078e020c */
[----:B---3--:R-:W2:Y:S01]  /*2300*/  LDG.E R0, desc[UR14][R16.64] ;  /* 0x0000000e10007981 */ /* 0x008ea2000c1e1900 */
[----:B------:R-:W0:Y:S01]  /*2310*/  MUFU.RCP R8, R5 ;  /* 0x0000000500087308 */ /* 0x000e220000001000 */
[----:B------:R-:W-:Y:S01]  /*2320*/  UIADD3 UR6, UPT, UPT, UR6, 0x10, URZ ;  /* 0x0000001006067890 */ /* 0x000fe2000fffe0ff */
[----:B------:R-:W-:Y:S03]  /*2330*/  BSSY.RECONVERGENT B2, `(.L_x_25) ;  /* 0x000000c000027945 */ /* 0x000fe60003800200 */
[----:B------:R-:W-:Y:S01]  /*2340*/  UISETP.NE.AND UP0, UPT, UR6, URZ, UPT ;  /* 0x000000ff0600728c */ /* 0x000fe2000bf05270 */
[----:B0-----:R-:W-:-:S04]  /*2350*/  FFMA R11, R8, -R5, 1 ;  /* 0x3f800000080b7423 */ /* 0x001fc80000000805 */
[----:B------:R-:W-:Y:S01]  /*2360*/  FFMA R11, R8, R11, R8 ;  /* 0x0000000b080b7223 */ /* 0x000fe20000000008 */
[----:B--2---:R-:W0:Y:S03]  /*2370*/  FCHK P0, R0, R5 ;  /* 0x0000000500007302 */ /* 0x004e260000000000 */
[----:B------:R-:W-:-:S04]  /*2380*/  FFMA R8, R0, R11, RZ ;  /* 0x0000000b00087223 */ /* 0x000fc800000000ff */
[----:B------:R-:W-:-:S04]  /*2390*/  FFMA R10, R8, -R5, R0 ;  /* 0x80000005080a7223 */ /* 0x000fc80000000000 */
[----:B------:R-:W-:Y:S01]  /*23a0*/  FFMA R11, R11, R10, R8 ;  /* 0x0000000a0b0b7223 */ /* 0x000fe20000000008 */
[----:B0-----:R-:W-:Y:S06]  /*23b0*/  @!P0 BRA `(.L_x_26) ;  /* 0x00000000000c8947 */ /* 0x001fec0003800000 */
[----:B------:R-:W-:-:S07]  /*23c0*/  MOV R8, 0x23e0 ;  /* 0x000023e000087802 */ /* 0x000fce0000000f00 */
[----:B------:R-:W-:Y:S05]  /*23d0*/  CALL.REL.NOINC `($__internal_0_$__cuda_sm3x_div_rn_noftz_f32_slowpath) ;  /* 0x0000001c00f07944 */ /* 0x000fea0003c00000 */
[----:B------:R-:W-:-:S07]  /*23e0*/  MOV R11, R0 ;  /* 0x00000000000b7202 */ /* 0x000fce0000000f00 */
.L_x_26:
[----:B------:R-:W-:Y:S05]  /*23f0*/  BSYNC.RECONVERGENT B2 ;  /* 0x0000000000027941 */ /* 0x000fea0003800200 */
.L_x_25:
[----:B------:R-:W-:Y:S01]  /*2400*/  IMAD.WIDE R14, R7, 0x4, R16 ;  /* 0x00000004070e7825 */ /* 0x000fe200078e0210 */
[----:B------:R0:W-:Y:S04]  /*2410*/  STG.E desc[UR14][R16.64], R11 ;  /* 0x0000000b10007986 */ /* 0x0001e8000c10190e */
[----:B------:R-:W2:Y:S01]  /*2420*/  LDG.E R21, desc[UR14][R14.64] ;  /* 0x0000000e0e157981 */ /* 0x000ea2000c1e1900 */
[----:B------:R-:W1:Y:S01]  /*2430*/  MUFU.RCP R0, R5 ;  /* 0x0000000500007308 */ /* 0x000e620000001000 */
[----:B------:R-:W-:Y:S01]  /*2440*/  BSSY.RECONVERGENT B2, `(.L_x_27) ;  /* 0x000000c000027945 */ /* 0x000fe20003800200 */
[----:B-1----:R-:W-:-:S04]  /*2450*/  FFMA R19, R0, -R5, 1 ;  /* 0x3f80000000137423 */ /* 0x002fc80000000805 */
[----:B------:R-:W-:Y:S02]  /*2460*/  FFMA R0, R0, R19, R0 ;  /* 0x0000001300007223 */ /* 0x000fe40000000000 */
[----:B--2---:R-:W1:Y:S02]  /*2470*/  FCHK P0, R21, R5 ;  /* 0x0000000515007302 */ /* 0x004e640000000000 */
[----:B------:R-:W-:-:S04]  /*2480*/  FFMA R8, R0, R21, RZ ;  /* 0x0000001500087223 */ /* 0x000fc800000000ff */
[----:B------:R-:W-:-:S04]  /*2490*/  FFMA R19, R8, -R5, R21 ;  /* 0x8000000508137223 */ /* 0x000fc80000000015 */
[----:B------:R-:W-:Y:S01]  /*24a0*/  FFMA R19, R0, R19, R8 ;  /* 0x0000001300137223 */ /* 0x000fe20000000008 */
[----:B01----:R-:W-:Y:S06]  /*24b0*/  @!P0 BRA `(.L_x_28) ;  /* 0x0000000000108947 */ /* 0x003fec0003800000 */
[----:B------:R-:W-:Y:S02]  /*24c0*/  MOV R0, R21 ;  /* 0x0000001500007202 */ /* 0x000fe40000000f00 */
[----:B------:R-:W-:-:S07]  /*24d0*/  MOV R8, 0x24f0 ;  /* 0x000024f000087802 */ /* 0x000fce0000000f00 */
[----:B------:R-:W-:Y:S05]  /*24e0*/  CALL.REL.NOINC `($__internal_0_$__cuda_sm3x_div_rn_noftz_f32_slowpath) ;  /* 0x0000001c00ac7944 */ /* 0x000fea0003c00000 */
[----:B------:R-:W-:-:S07]  /*24f0*/  MOV R19, R0 ;  /* 0x0000000000137202 */ /* 0x000fce0000000f00 */
.L_x_28:
[----:B------:R-:W-:Y:S05]  /*2500*/  BSYNC.RECONVERGENT B2 ;  /* 0x0000000000027941 */ /* 0x000fea0003800200 */
.L_x_27:
        /* <DEDUP_REMOVED lines=16> */
.L_x_30:
[----:B------:R-:W-:Y:S05]  /*2610*/  BSYNC.RECONVERGENT B2 ;  /* 0x0000000000027941 */ /* 0x000fea0003800200 */
.L_x_29:
        /* <DEDUP_REMOVED lines=12> */
[----:B------:R-:W-:Y:S01]  /*26e0*/  IMAD.MOV.U32 R0, RZ, RZ, R21 ;  /* 0x000000ffff007224 */ /* 0x000fe200078e0015 */
[----:B------:R-:W-:-:S07]  /*26f0*/  MOV R8, 0x2710 ;  /* 0x0000271000087802 */ /* 0x000fce0000000f00 */
[----:B------:R-:W-:Y:S05]  /*2700*/  CALL.REL.NOINC `($__internal_0_$__cuda_sm3x_div_rn_noftz_f32_slowpath) ;  /* 0x0000001c00247944 */ /* 0x000fea0003c00000 */
[----:B------:R-:W-:-:S07]  /*2710*/  MOV R19, R0 ;  /* 0x0000000000137202 */ /* 0x000fce0000000f00 */
.L_x_32:
[----:B------:R-:W-:Y:S05]  /*2720*/  BSYNC.RECONVERGENT B2 ;  /* 0x0000000000027941 */ /* 0x000fea0003800200 */
.L_x_31:
        /* <DEDUP_REMOVED lines=16> */
.L_x_34:
[----:B------:R-:W-:Y:S05]  /*2830*/  BSYNC.RECONVERGENT B2 ;  /* 0x0000000000027941 */ /* 0x000fea0003800200 */
.L_x_33:
        /* <DEDUP_REMOVED lines=16> */
.L_x_36:
[----:B------:R-:W-:Y:S05]  /*2940*/  BSYNC.RECONVERGENT B2 ;  /* 0x0000000000027941 */ /* 0x000fea0003800200 */
.L_x_35:
        /* <DEDUP_REMOVED lines=16> */
.L_x_38:
[----:B------:R-:W-:Y:S05]  /*2a50*/  BSYNC.RECONVERGENT B2 ;  /* 0x0000000000027941 */ /* 0x000fea0003800200 */
.L_x_37:
        /* <DEDUP_REMOVED lines=16> */
.L_x_40:
[----:B------:R-:W-:Y:S05]  /*2b60*/  BSYNC.RECONVERGENT B2 ;  /* 0x0000000000027941 */ /* 0x000fea0003800200 */
.L_x_39:
        /* <DEDUP_REMOVED lines=16> */
.L_x_42:
[----:B------:R-:W-:Y:S05]  /*2c70*/  BSYNC.RECONVERGENT B2 ;  /* 0x0000000000027941 */ /* 0x000fea0003800200 */
.L_x_41:
        /* <DEDUP_REMOVED lines=16> */
.L_x_44:
[----:B------:R-:W-:Y:S05]  /*2d80*/  BSYNC.RECONVERGENT B2 ;  /* 0x0000000000027941 */ /* 0x000fea0003800200 */
.L_x_43:
        /* <DEDUP_REMOVED lines=16> */
.L_x_46:
[----:B------:R-:W-:Y:S05]  /*2e90*/  BSYNC.RECONVERGENT B2 ;  /* 0x0000000000027941 */ /* 0x000fea0003800200 */
.L_x_45:
        /* <DEDUP_REMOVED lines=16> */
.L_x_48:
[----:B------:R-:W-:Y:S05]  /*2fa0*/  BSYNC.RECONVERGENT B2 ;  /* 0x0000000000027941 */ /* 0x000fea0003800200 */
.L_x_47:
        /* <DEDUP_REMOVED lines=16> */
.L_x_50:
[----:B------:R-:W-:Y:S05]  /*30b0*/  BSYNC.RECONVERGENT B2 ;  /* 0x0000000000027941 */ /* 0x000fea0003800200 */
.L_x_49:
        /* <DEDUP_REMOVED lines=16> */
.L_x_52:
[----:B------:R-:W-:Y:S05]  /*31c0*/  BSYNC.RECONVERGENT B2 ;  /* 0x0000000000027941 */ /* 0x000fea0003800200 */
.L_x_51:
        /* <DEDUP_REMOVED lines=16> */
.L_x_54:
[----:B------:R-:W-:Y:S05]  /*32d0*/  BSYNC.RECONVERGENT B2 ;  /* 0x0000000000027941 */ /* 0x000fea0003800200 */
.L_x_53:
        /* <DEDUP_REMOVED lines=15> */
.L_x_56:
[----:B------:R-:W-:Y:S05]  /*33d0*/  BSYNC.RECONVERGENT B2 ;  /* 0x0000000000027941 */ /* 0x000fea0003800200 */
.L_x_55:
[----:B------:R3:W-:Y:S01]  /*33e0*/  STG.E desc[UR14][R14.64], R0 ;  /* 0x000000000e007986 */ /* 0x0007e2000c10190e */
[----:B------:R-:W-:Y:S01]  /*33f0*/  LEA R2, R7, R2, 0x4 ;  /* 0x0000000207027211 */ /* 0x000fe200078e20ff */
[----:B------:R-:W-:Y:S06]  /*3400*/  BRA.U UP0, `(.L_x_57) ;  /* 0xffffffed00b87547 */ /* 0x000fec000b83ffff */
.L_x_24:
[----:B------:R-:W-:-:S13]  /*3410*/  ISETP.NE.AND P0, PT, RZ, UR5, PT ;  /* 0x00000005ff007c0c */ /* 0x000fda000bf05270 */
[----:B------:R-:W-:Y:S05]  /*3420*/  @!P0 EXIT ;  /* 0x000000000000894d */ /* 0x000fea0003800000 */
[----:B------:R-:W4:Y:S01]  /*3430*/  LDCU UR4, c[0x0][0x398] ;  /* 0x00007300ff0477ac */ /* 0x000f220008000800 */
[----:B------:R-:W-:Y:S02]  /*3440*/  UISETP.GE.U32.AND UP0, UPT, UR5, 0x8, UPT ;  /* 0x000000080500788c */ /* 0x000fe4000bf06070 */
[----:B----4-:R-:W-:-:S07]  /*3450*/  ULOP3.LUT UR4, UR4, 0x7, URZ, 0xc0, !UPT ;  /* 0x0000000704047892 */ /* 0x010fce000f8ec0ff */
[----:B------:R-:W-:Y:S05]  /*3460*/  BRA.U !UP0, `(.L_x_58) ;  /* 0x0000000908287547 */ /* 0x000fea000b800000 */
[----:B-123--:R-:W1:Y:S01]  /*3470*/  LDC.64 R14, c[0x0][0x390] ;  /* 0x0000e400ff0e7b82 */ /* 0x00ee620000000a00 */
[----:B------:R-:W-:-:S04]  /*3480*/  IMAD R11, R4, R7, R3 ;  /* 0x00000007040b7224 */ /* 0x000fc800078e0203 */
[----:B-1----:R-:W-:-:S05]  /*3490*/  IMAD.WIDE R14, R11, 0x4, R14 ;  /* 0x000000040b0e7825 */ /* 0x002fca00078e020e */
        /* <DEDUP_REMOVED lines=9> */
[----:B-1----:R-:W-:Y:S06]  /*3530*/  @!P0 BRA `(.L_x_60) ;  /* 0x0000000000108947 */ /* 0x002fec0003800000 */
[----:B------:R-:W-:Y:S02]  /*3540*/  MOV R0, R13 ;  /* 0x0000000d00007202 */ /* 0x000fe40000000f00 */
[----:B------:R-:W-:-:S07]  /*3550*/  MOV R8, 0x3570 ;  /* 0x0000357000087802 */ /* 0x000fce0000000f00 */
[----:B0-----:R-:W-:Y:S05]  /*3560*/  CALL.REL.NOINC `($__internal_0_$__cuda_sm3x_div_rn_noftz_f32_slowpath) ;  /* 0x0000000c008c7944 */ /* 0x001fea0003c00000 */
[----:B------:R-:W-:-:S07]  /*3570*/  MOV R11, R0 ;  /* 0x00000000000b7202 */ /* 0x000fce0000000f00 */
.L_x_60:
[----:B------:R-:W-:Y:S05]  /*3580*/  BSYNC.RECONVERGENT B2 ;  /* 0x0000000000027941 */ /* 0x000fea0003800200 */
.L_x_59:
[----:B------:R-:W-:Y:S01]  /*3590*/  IMAD.WIDE R12, R7, 0x4, R14 ;  /* 0x00000004070c7825 */ /* 0x000fe200078e020e */
[----:B------:R1:W-:Y:S04]  /*35a0*/  STG.E desc[UR14][R14.64], R11 ;  /* 0x0000000b0e007986 */ /* 0x0003e8000c10190e */
[----:B0-----:R-:W2:Y:S01]  /*35b0*/  LDG.E R19, desc[UR14][R12.64] ;  /* 0x0000000e0c137981 */ /* 0x001ea2000c1e1900 */
[----:B------:R-:W0:Y:S01]  /*35c0*/  MUFU.RCP R0, R5 ;  /* 0x0000000500007308 */ /* 0x000e220000001000 */
[----:B------:R-:W-:Y:S01]  /*35d0*/  BSSY.RECONVERGENT B2, `(.L_x_61) ;  /* 0x000000c000027945 */ /* 0x000fe20003800200 */
[----:B0-----:R-:W-:-:S04]  /*35e0*/  FFMA R17, R0, -R5, 1 ;  /* 0x3f80000000117423 */ /* 0x001fc80000000805 */
[----:B------:R-:W-:Y:S02]  /*35f0*/  FFMA R0, R0, R17, R0 ;  /* 0x0000001100007223 */ /* 0x000fe40000000000 */
[----:B--2---:R-:W0:Y:S02]  /*3600*/  FCHK P0, R19, R5 ;  /* 0x0000000513007302 */ /* 0x004e240000000000 */
        /* <DEDUP_REMOVED lines=8> */
.L_x_62:
[----:B------:R-:W-:Y:S05]  /*3690*/  BSYNC.RECONVERGENT B2 ;  /* 0x0000000000027941 */ /* 0x000fea0003800200 */
.L_x_61:
        /* <DEDUP_REMOVED lines=16> */
.L_x_64:
[----:B------:R-:W-:Y:S05]  /*37a0*/  BSYNC.RECONVERGENT B2 ;  /* 0x0000000000027941 */ /* 0x000fea0003800200 */
.L_x_63:
        /* <DEDUP_REMOVED lines=16> */
.L_x_66:
[----:B------:R-:W-:Y:S05]  /*38b0*/  BSYNC.RECONVERGENT B2 ;  /* 0x0000000000027941 */ /* 0x000fea0003800200 */
.L_x_65:
        /* <DEDUP_REMOVED lines=16> */
.L_x_68:
[----:B------:R-:W-:Y:S05]  /*39c0*/  BSYNC.RECONVERGENT B2 ;  /* 0x0000000000027941 */ /* 0x000fea0003800200 */
.L_x_67:
        /* <DEDUP_REMOVED lines=16> */
.L_x_70:
[----:B------:R-:W-:Y:S05]  /*3ad0*/  BSYNC.RECONVERGENT B2 ;  /* 0x0000000000027941 */ /* 0x000fea0003800200 */
.L_x_69:
        /* <DEDUP_REMOVED lines=16> */
.L_x_72:
[----:B------:R-:W-:Y:S05]  /*3be0*/  BSYNC.RECONVERGENT B2 ;  /* 0x0000000000027941 */ /* 0x000fea0003800200 */
.L_x_71:
        /* <DEDUP_REMOVED lines=15> */
.L_x_74:
[----:B------:R-:W-:Y:S05]  /*3ce0*/  BSYNC.RECONVERGENT B2 ;  /* 0x0000000000027941 */ /* 0x000fea0003800200 */
.L_x_73:
[----:B------:R4:W-:Y:S01]  /*3cf0*/  STG.E desc[UR14][R12.64], R0 ;  /* 0x000000000c007986 */ /* 0x0009e2000c10190e */
[----:B------:R-:W-:-:S07]  /*3d00*/  IADD3 R4, PT, PT, R4, 0x8, RZ ;  /* 0x0000000804047810 */ /* 0x000fce0007ffe0ff */
.L_x_58:
[----:B------:R-:W-:-:S13]  /*3d10*/  ISETP.NE.AND P0, PT, RZ, UR4, PT ;  /* 0x00000004ff007c0c */ /* 0x000fda000bf05270 */
[----:B------:R-:W-:Y:S05]  /*3d20*/  @!P0 EXIT ;  /* 0x000000000000894d */ /* 0x000fea0003800000 */
[----:B------:R-:W5:Y:S01]  /*3d30*/  LDCU UR5, c[0x0][0x398] ;  /* 0x00007300ff0577ac */ /* 0x000f620008000800 */
[----:B------:R-:W-:Y:S02]  /*3d40*/  UISETP.GE.U32.AND UP0, UPT, UR4, 0x4, UPT ;  /* 0x000000040400788c */ /* 0x000fe4000bf06070 */
[----:B-----5:R-:W-:-:S07]  /*3d50*/  ULOP3.LUT UR5, UR5, 0x3, URZ, 0xc0, !UPT ;  /* 0x0000000305057892 */ /* 0x020fce000f8ec0ff */
[----:B------:R-:W-:Y:S05]  /*3d60*/  BRA.U !UP0, `(.L_x_75) ;  /* 0x0000000508187547 */ /* 0x000fea000b800000 */
[----:B-12---:R-:W1:Y:S01]  /*3d70*/  LDC.64 R10, c[0x0][0x390] ;  /* 0x0000e400ff0a7b82 */ /* 0x006e620000000a00 */
[----:B------:R-:W-:-:S04]  /*3d80*/  IMAD R3, R4, R7, R3 ;  /* 0x0000000704037224 */ /* 0x000fc800078e0203 */
[----:B-1----:R-:W-:-:S05]  /*3d90*/  IMAD.WIDE R2, R3, 0x4, R10 ;  /* 0x0000000403027825 */ /* 0x002fca00078e020a */
[----:B----4-:R-:W2:Y:S01]  /*3da0*/  LDG.E R13, desc[UR14][R2.64] ;  /* 0x0000000e020d7981 */ /* 0x010ea2000c1e1900 */
[----:B---3--:R-:W1:Y:S01]  /*3db0*/  MUFU.RCP R0, R5 ;  /* 0x0000000500007308 */ /* 0x008e620000001000 */
        /* <DEDUP_REMOVED lines=8> */
[----:B------:R-:W-:Y:S01]  /*3e40*/  IMAD.MOV.U32 R0, RZ, RZ, R13 ;  /* 0x000000ffff007224 */ /* 0x000fe200078e000d */
[----:B------:R-:W-:-:S07]  /*3e50*/  MOV R8, 0x3e70 ;  /* 0x00003e7000087802 */ /* 0x000fce0000000f00 */
[----:B0-----:R-:W-:Y:S05]  /*3e60*/  CALL.REL.NOINC `($__internal_0_$__cuda_sm3x_div_rn_noftz_f32_slowpath) ;  /* 0x00000004004c7944 */ /* 0x001fea0003c00000 */
[----:B------:R-:W-:-:S07]  /*3e70*/  MOV R11, R0 ;  /* 0x00000000000b7202 */ /* 0x000fce0000000f00 */
.L_x_77:
[----:B------:R-:W-:Y:S05]  /*3e80*/  BSYNC.RECONVERGENT B2 ;  /* 0x0000000000027941 */ /* 0x000fea0003800200 */
.L_x_76:
        /* <DEDUP_REMOVED lines=16> */
.L_x_79:
[----:B------:R-:W-:Y:S05]  /*3f90*/  BSYNC.RECONVERGENT B2 ;  /* 0x0000000000027941 */ /* 0x000fea0003800200 */
.L_x_78:
        /* <DEDUP_REMOVED lines=16> */
.L_x_81:
[----:B------:R-:W-:Y:S05]  /*40a0*/  BSYNC.RECONVERGENT B2 ;  /* 0x0000000000027941 */ /* 0x000fea0003800200 */
.L_x_80:
        /* <DEDUP_REMOVED lines=15> */
.L_x_83:
[----:B------:R-:W-:Y:S05]  /*41a0*/  BSYNC.RECONVERGENT B2 ;  /* 0x0000000000027941 */ /* 0x000fea0003800200 */
.L_x_82:
[----:B------:R0:W-:Y:S01]  /*41b0*/  STG.E desc[UR14][R12.64], R0 ;  /* 0x000000000c007986 */ /* 0x0001e2000c10190e */
[----:B------:R-:W-:-:S07]  /*41c0*/  IADD3 R4, PT, PT, R4, 0x4, RZ ;  /* 0x0000000404047810 */ /* 0x000fce0007ffe0ff */
.L_x_75:
[----:B------:R-:W-:-:S13]  /*41d0*/  ISETP.NE.AND P0, PT, RZ, UR5, PT ;  /* 0x00000005ff007c0c */ /* 0x000fda000bf05270 */
[----:B------:R-:W-:Y:S05]  /*41e0*/  @!P0 EXIT ;  /* 0x000000000000894d */ /* 0x000fea0003800000 */
[----:B------:R-:W5:Y:S01]  /*41f0*/  LDCU UR6, c[0x0][0x39c] ;  /* 0x00007380ff0677ac */ /* 0x000f620008000800 */
[----:B------:R-:W0:Y:S01]  /*4200*/  LDC.64 R2, c[0x0][0x390] ;  /* 0x0000e400ff027b82 */ /* 0x000e220000000a00 */
[----:B------:R-:W1:Y:S01]  /*4210*/  LDCU UR7, c[0x0][0x3a0] ;  /* 0x00007400ff0777ac */ /* 0x000e620008000800 */
[----:B------:R-:W-:Y:S01]  /*4220*/  UIADD3 UR4, UPT, UPT, -UR5, URZ, URZ ;  /* 0x000000ff05047290 */ /* 0x000fe2000fffe1ff */
[----:B-----5:R-:W-:-:S04]  /*4230*/  IMAD R9, R4, UR6, R9 ;  /* 0x0000000604097c24 */ /* 0x020fc8000f8e0209 */
[----:B-1----:R-:W-:-:S07]  /*4240*/  IMAD R6, R9, UR7, R6 ;  /* 0x0000000709067c24 */ /* 0x002fce000f8e0206 */
.L_x_86:
[----:B01--4-:R-:W-:-:S05]  /*4250*/  IMAD.WIDE R12, R6, 0x4, R2 ;  /* 0x00000004060c7825 */ /* 0x013fca00078e0202 */
[----:B--2---:R-:W2:Y:S01]  /*4260*/  LDG.E R11, desc[UR14][R12.64] ;  /* 0x0000000e0c0b7981 */ /* 0x004ea2000c1e1900 */
[----:B---3--:R-:W0:Y:S01]  /*4270*/  MUFU.RCP R0, R5 ;  /* 0x0000000500007308 */ /* 0x008e220000001000 */
        /* <DEDUP_REMOVED lines=10> */
[----:B------:R-:W-:Y:S02]  /*4320*/  MOV R0, R11 ;  /* 0x0000000b00007202 */ /* 0x000fe40000000f00 */
[----:B------:R-:W-:-:S07]  /*4330*/  MOV R8, 0x4350 ;  /* 0x0000435000087802 */ /* 0x000fce0000000f00 */
[----:B------:R-:W-:Y:S05]  /*4340*/  CALL.REL.NOINC `($__internal_0_$__cuda_sm3x_div_rn_noftz_f32_slowpath) ;  /* 0x0000000000147944 */ /* 0x000fea0003c00000 */
.L_x_85:
[----:B------:R-:W-:Y:S05]  /*4350*/  BSYNC.RECONVERGENT B2 ;  /* 0x0000000000027941 */ /* 0x000fea0003800200 */
.L_x_84:
[----:B------:R1:W-:Y:S01]  /*4360*/  STG.E desc[UR14][R12.64], R0 ;  /* 0x000000000c007986 */ /* 0x0003e2000c10190e */
[----:B------:R-:W-:Y:S01]  /*4370*/  IADD3 R6, PT, PT, R6, R7, RZ ;  /* 0x0000000706067210 */ /* 0x000fe20007ffe0ff */
[----:B------:R-:W-:Y:S06]  /*4380*/  BRA.U UP0, `(.L_x_86) ;  /* 0xfffffffd00b07547 */ /* 0x000fec000b83ffff */
[----:B------:R-:W-:Y:S05]  /*4390*/  EXIT ;  /* 0x000000000000794d */ /* 0x000fea0003800000 */
        .weak           $__internal_0_$__cuda_sm3x_div_rn_noftz_f32_slowpath
        .type           $__internal_0_$__cuda_sm3x_div_rn_noftz_f32_slowpath,@function
        .size           $__internal_0_$__cuda_sm3x_div_rn_noftz_f32_slowpath,(.L_x_314 - $__internal_0_$__cuda_sm3x_div_rn_noftz_f32_slowpath)
$__internal_0_$__cuda_sm3x_div_rn_noftz_f32_slowpath:
[--C-:B------:R-:W-:Y:S01]  /*43a0*/  SHF.R.U32.HI R10, RZ, 0x17, R5.reuse ;  /* 0x00000017ff0a7819 */ /* 0x100fe20000011605 */
[----:B------:R-:W-:Y:S01]  /*43b0*/  BSSY.RECONVERGENT B0, `(.L_x_87) ;  /* 0x0000065000007945 */ /* 0x000fe20003800200 */
[----:B------:R-:W-:Y:S01]  /*43c0*/  SHF.R.U32.HI R23, RZ, 0x17, R0 ;  /* 0x00000017ff177819 */ /* 0x000fe20000011600 */
[----:B------:R-:W-:Y:S01]  /*43d0*/  IMAD.MOV.U32 R19, RZ, RZ, R5 ;  /* 0x000000ffff137224 */ /* 0x000fe200078e0005 */
[----:B------:R-:W-:Y:S02]  /*43e0*/  LOP3.LUT R10, R10, 0xff, RZ, 0xc0, !PT ;  /* 0x000000ff0a0a7812 */ /* 0x000fe400078ec0ff */
[----:B------:R-:W-:Y:S02]  /*43f0*/  LOP3.LUT R23, R23, 0xff, RZ, 0xc0, !PT ;  /* 0x000000ff17177812 */ /* 0x000fe400078ec0ff */
[----:B------:R-:W-:Y:S02]  /*4400*/  IADD3 R11, PT, PT, R10, -0x1, RZ ;  /* 0xffffffff0a0b7810 */ /* 0x000fe40007ffe0ff */
[----:B------:R-:W-:-:S02]  /*4410*/  IADD3 R18, PT, PT, R23, -0x1, RZ ;  /* 0xffffffff17127810 */ /* 0x000fc40007ffe0ff */
[----:B------:R-:W-:-:S04]  /*4420*/  ISETP.GT.U32.AND P0, PT, R11, 0xfd, PT ;  /* 0x000000fd0b00780c */ /* 0x000fc80003f04070 */
[----:B------:R-:W-:-:S13]  /*4430*/  ISETP.GT.U32.OR P0, PT, R18, 0xfd, P0 ;  /* 0x000000fd1200780c */ /* 0x000fda0000704470 */
[----:B------:R-:W-:Y:S01]  /*4440*/  @!P0 MOV R11, RZ ;  /* 0x000000ff000b8202 */ /* 0x000fe20000000f00 */
[----:B------:R-:W-:Y:S06]  /*4450*/  @!P0 BRA `(.L_x_88) ;  /* 0x0000000000648947 */ /* 0x000fec0003800000 */
[----:B------:R-:W-:Y:S02]  /*4460*/  FSETP.GTU.FTZ.AND P0, PT, |R0|, +INF , PT ;  /* 0x7f8000000000780b */ /* 0x000fe40003f1c200 */
[----:B------:R-:W-:-:S04]  /*4470*/  FSETP.GTU.FTZ.AND P1, PT, |R5|, +INF , PT ;  /* 0x7f8000000500780b */ /* 0x000fc80003f3c200 */
[----:B------:R-:W-:-:S13]  /*4480*/  PLOP3.LUT P0, PT, P0, P1, PT, 0xf8, 0x8f ;  /* 0x00000000008f781c */ /* 0x000fda0000703f70 */
[----:B------:R-:W-:Y:S05]  /*4490*/  @P0 BRA `(.L_x_89) ;  /* 0x0000000400540947 */ /* 0x000fea0003800000 */
[----:B------:R-:W-:-:S13]  /*44a0*/  LOP3.LUT P0, RZ, R19, 0x7fffffff, R0, 0xc8, !PT ;  /* 0x7fffffff13ff7812 */ /* 0x000fda000780c800 */
[----:B------:R-:W-:Y:S05]  /*44b0*/  @!P0 BRA `(.L_x_90) ;  /* 0x0000000400448947 */ /* 0x000fea0003800000 */
[C---:B------:R-:W-:Y:S02]  /*44c0*/  FSETP.NEU.FTZ.AND P0, PT, |R0|.reuse, +INF , PT ;  /* 0x7f8000000000780b */ /* 0x040fe40003f1d200 */
[----:B------:R-:W-:Y:S02]  /*44d0*/  FSETP.NEU.FTZ.AND P2, PT, |R5|, +INF , PT ;  /* 0x7f8000000500780b */ /* 0x000fe40003f5d200 */
[----:B------:R-:W-:-:S11]  /*44e0*/  FSETP.NEU.FTZ.AND P1, PT, |R0|, +INF , PT ;  /* 0x7f8000000000780b */ /* 0x000fd60003f3d200 */
[----:B------:R-:W-:Y:S05]  /*44f0*/  @!P2 BRA !P0, `(.L_x_90) ;  /* 0x000000040034a947 */ /* 0x000fea0004000000 */
[----:B------:R-:W-:-:S04]  /*4500*/  LOP3.LUT P0, RZ, R0, 0x7fffffff, RZ, 0xc0, !PT ;  /* 0x7fffffff00ff7812 */ /* 0x000fc8000780c0ff */
[----:B------:R-:W-:-:S13]  /*4510*/  PLOP3.LUT P0, PT, P2, P0, PT, 0x2f, 0xf2 ;  /* 0x0000000000f2781c */ /* 0x000fda0001700577 */
[----:B------:R-:W-:Y:S05]  /*4520*/  @P0 BRA `(.L_x_91) ;  /* 0x0000000400200947 */ /* 0x000fea0003800000 */
[----:B------:R-:W-:-:S04]  /*4530*/  LOP3.LUT P0, RZ, R19, 0x7fffffff, RZ, 0xc0, !PT ;  /* 0x7fffffff13ff7812 */ /* 0x000fc8000780c0ff */
[----:B------:R-:W-:-:S13]  /*4540*/  PLOP3.LUT P0, PT, P1, P0, PT, 0x2f, 0xf2 ;  /* 0x0000000000f2781c */ /* 0x000fda0000f00577 */
[----:B------:R-:W-:Y:S05]  /*4550*/  @P0 BRA `(.L_x_92) ;  /* 0x0000000400080947 */ /* 0x000fea0003800000 */
[----:B------:R-:W-:-:S04]  /*4560*/  IADD3 R11, PT, PT, R23, -0x1, RZ ;  /* 0xffffffff170b7810 */ /* 0x000fc80007ffe0ff */
[----:B------:R-:W-:Y:S02]  /*4570*/  ISETP.GE.AND P0, PT, R11, RZ, PT ;  /* 0x000000ff0b00720c */ /* 0x000fe40003f06270 */
[----:B------:R-:W-:-:S04]  /*4580*/  IADD3 R11, PT, PT, R10, -0x1, RZ ;  /* 0xffffffff0a0b7810 */ /* 0x000fc80007ffe0ff */
[----:B------:R-:W-:-:S07]  /*4590*/  ISETP.GE.AND P1, PT, R11, RZ, PT ;  /* 0x000000ff0b00720c */ /* 0x000fce0003f26270 */
[----:B------:R-:W-:Y:S01]  /*45a0*/  @P0 MOV R11, RZ ;  /* 0x000000ff000b0202 */ /* 0x000fe20000000f00 */
[----:B------:R-:W-:Y:S01]  /*45b0*/  @!P0 FFMA R0, R0, 1.84467440737095516160e+19, RZ ;  /* 0x5f80000000008823 */ /* 0x000fe200000000ff */
[----:B------:R-:W-:-:S04]  /*45c0*/  @!P0 MOV R11, 0xffffffc0 ;  /* 0xffffffc0000b8802 */ /* 0x000fc80000000f00 */
[----:B------:R-:W-:Y:S01]  /*45d0*/  @!P1 FFMA R19, R5, 1.84467440737095516160e+19, RZ ;  /* 0x5f80000005139823 */ /* 0x000fe200000000ff */
[----:B------:R-:W-:-:S07]  /*45e0*/  @!P1 VIADD R11, R11, 0x40 ;  /* 0x000000400b0b9836 */ /* 0x000fce0000000000 */
.L_x_88:
[----:B------:R-:W-:Y:S01]  /*45f0*/  LEA R22, R10, 0xc0800000, 0x17 ;  /* 0xc08000000a167811 */ /* 0x000fe200078eb8ff */
[----:B------:R-:W-:Y:S01]  /*4600*/  BSSY.RECONVERGENT B1, `(.L_x_93) ;  /* 0x0000036000017945 */ /* 0x000fe20003800200 */
[----:B------:R-:W-:Y:S02]  /*4610*/  IADD3 R23, PT, PT, R23, -0x7f, RZ ;  /* 0xffffff8117177810 */ /* 0x000fe40007ffe0ff */
[----:B------:R-:W-:-:S03]  /*4620*/  IADD3 R22, PT, PT, -R22, R19, RZ ;  /* 0x0000001316167210 */ /* 0x000fc60007ffe1ff */
[----:B------:R-:W-:Y:S01]  /*4630*/  IMAD R0, R23, -0x800000, R0 ;  /* 0xff80000017007824 */ /* 0x000fe200078e0200 */
[----:B------:R-:W0:Y:S01]  /*4640*/  MUFU.RCP R18, R22 ;  /* 0x0000001600127308 */ /* 0x000e220000001000 */
[----:B------:R-:W-:-:S04]  /*4650*/  FADD.FTZ R21, -R22, -RZ ;  /* 0x800000ff16157221 */ /* 0x000fc80000010100 */
[----:B0-----:R-:W-:-:S04]  /*4660*/  FFMA R19, R18, R21, 1 ;  /* 0x3f80000012137423 */ /* 0x001fc80000000015 */
[----:B------:R-:W-:-:S04]  /*4670*/  FFMA R19, R18, R19, R18 ;  /* 0x0000001312137223 */ /* 0x000fc80000000012 */
[----:B------:R-:W-:-:S04]  /*4680*/  FFMA R18, R0, R19, RZ ;  /* 0x0000001300127223 */ /* 0x000fc800000000ff */
[----:B------:R-:W-:-:S04]  /*4690*/  FFMA R20, R21, R18, R0 ;  /* 0x0000001215147223 */ /* 0x000fc80000000000 */
[----:B------:R-:W-:Y:S01]  /*46a0*/  FFMA R20, R19, R20, R18 ;  /* 0x0000001413147223 */ /* 0x000fe20000000012 */
[----:B------:R-:W-:-:S03]  /*46b0*/  IADD3 R18, PT, PT, R23, 0x7f, -R10 ;  /* 0x0000007f17127810 */ /* 0x000fc60007ffe80a */
[----:B------:R-:W-:Y:S01]  /*46c0*/  FFMA R21, R21, R20, R0 ;  /* 0x0000001415157223 */ /* 0x000fe20000000000 */
[----:B------:R-:W-:-:S03]  /*46d0*/  IADD3 R11, PT, PT, R18, R11, RZ ;  /* 0x0000000b120b7210 */ /* 0x000fc60007ffe0ff */
[----:B------:R-:W-:-:S05]  /*46e0*/  FFMA R0, R19, R21, R20 ;  /* 0x0000001513007223 */ /* 0x000fca0000000014 */
[----:B------:R-:W-:-:S04]  /*46f0*/  SHF.R.U32.HI R10, RZ, 0x17, R0 ;  /* 0x00000017ff0a7819 */ /* 0x000fc80000011600 */
[----:B------:R-:W-:-:S04]  /*4700*/  LOP3.LUT R10, R10, 0xff, RZ, 0xc0, !PT ;  /* 0x000000ff0a0a7812 */ /* 0x000fc800078ec0ff */
[----:B------:R-:W-:-:S04]  /*4710*/  IADD3 R10, PT, PT, R10, R11, RZ ;  /* 0x0000000b0a0a7210 */ /* 0x000fc80007ffe0ff */
[----:B------:R-:W-:-:S04]  /*4720*/  IADD3 R18, PT, PT, R10, -0x1, RZ ;  /* 0xffffffff0a127810 */ /* 0x000fc80007ffe0ff */
[----:B------:R-:W-:-:S13]  /*4730*/  ISETP.GE.U32.AND P0, PT, R18, 0xfe, PT ;  /* 0x000000fe1200780c */ /* 0x000fda0003f06070 */
[----:B------:R-:W-:Y:S05]  /*4740*/  @!P0 BRA `(.L_x_94) ;  /* 0x0000000000808947 */ /* 0x000fea0003800000 */
[----:B------:R-:W-:-:S13]  /*4750*/  ISETP.GT.AND P0, PT, R10, 0xfe, PT ;  /* 0x000000fe0a00780c */ /* 0x000fda0003f04270 */
[----:B------:R-:W-:Y:S05]  /*4760*/  @P0 BRA `(.L_x_95) ;  /* 0x00000000006c0947 */ /* 0x000fea0003800000 */
[----:B------:R-:W-:-:S13]  /*4770*/  ISETP.GE.AND P0, PT, R10, 0x1, PT ;  /* 0x000000010a00780c */ /* 0x000fda0003f06270 */
[----:B------:R-:W-:Y:S05]  /*4780*/  @P0 BRA `(.L_x_96) ;  /* 0x0000000000740947 */ /* 0x000fea0003800000 */
[----:B------:R-:W-:Y:S02]  /*4790*/  ISETP.GE.AND P0, PT, R10, -0x18, PT ;  /* 0xffffffe80a00780c */ /* 0x000fe40003f06270 */
[----:B------:R-:W-:-:S11]  /*47a0*/  LOP3.LUT R0, R0, 0x80000000, RZ, 0xc0, !PT ;  /* 0x8000000000007812 */ /* 0x000fd600078ec0ff */
[----:B------:R-:W-:Y:S05]  /*47b0*/  @!P0 BRA `(.L_x_96) ;  /* 0x0000000000688947 */ /* 0x000fea0003800000 */
[CCC-:B------:R-:W-:Y:S01]  /*47c0*/  FFMA.RZ R11, R19.reuse, R21.reuse, R20.reuse ;  /* 0x00000015130b7223 */ /* 0x1c0fe2000000c014 */
[CCC-:B------:R-:W-:Y:S01]  /*47d0*/  FFMA.RP R18, R19.reuse, R21.reuse, R20.reuse ;  /* 0x0000001513127223 */ /* 0x1c0fe20000008014 */
[----:B------:R-:W-:Y:S01]  /*47e0*/  FFMA.RM R21, R19, R21, R20 ;  /* 0x0000001513157223 */ /* 0x000fe20000004014 */
[C---:B------:R-:W-:Y:S01]  /*47f0*/  VIADD R19, R10.reuse, 0x20 ;  /* 0x000000200a137836 */ /* 0x040fe20000000000 */
[C---:B------:R-:W-:Y:S02]  /*4800*/  ISETP.NE.AND P2, PT, R10.reuse, RZ, PT ;  /* 0x000000ff0a00720c */ /* 0x040fe40003f45270 */
[----:B------:R-:W-:Y:S02]  /*4810*/  LOP3.LUT R11, R11, 0x7fffff, RZ, 0xc0, !PT ;  /* 0x007fffff0b0b7812 */ /* 0x000fe400078ec0ff */
[----:B------:R-:W-:Y:S02]  /*4820*/  ISETP.NE.AND P1, PT, R10, RZ, PT ;  /* 0x000000ff0a00720c */ /* 0x000fe40003f25270 */
[----:B------:R-:W-:-:S02]  /*4830*/  LOP3.LUT R20, R11, 0x800000, RZ, 0xfc, !PT ;  /* 0x008000000b147812 */ /* 0x000fc400078efcff */
[----:B------:R-:W-:Y:S02]  /*4840*/  IADD3 R10, PT, PT, -R10, RZ, RZ ;  /* 0x000000ff0a0a7210 */ /* 0x000fe40007ffe1ff */
[----:B------:R-:W-:Y:S02]  /*4850*/  SHF.L.U32 R19, R20, R19, RZ ;  /* 0x0000001314137219 */ /* 0x000fe400000006ff */
[----:B------:R-:W-:Y:S02]  /*4860*/  FSETP.NEU.FTZ.AND P0, PT, R18, R21, PT ;  /* 0x000000151200720b */ /* 0x000fe40003f1d000 */
[----:B------:R-:W-:Y:S02]  /*4870*/  SEL R11, R10, RZ, P2 ;  /* 0x000000ff0a0b7207 */ /* 0x000fe40001000000 */
[----:B------:R-:W-:Y:S02]  /*4880*/  ISETP.NE.AND P1, PT, R19, RZ, P1 ;  /* 0x000000ff1300720c */ /* 0x000fe40000f25270 */
[----:B------:R-:W-:-:S02]  /*4890*/  SHF.R.U32.HI R19, RZ, R11, R20 ;  /* 0x0000000bff137219 */ /* 0x000fc40000011614 */
[----:B------:R-:W-:Y:S02]  /*48a0*/  PLOP3.LUT P0, PT, P0, P1, PT, 0xf8, 0x8f ;  /* 0x00000000008f781c */ /* 0x000fe40000703f70 */
[----:B------:R-:W-:Y:S02]  /*48b0*/  SHF.R.U32.HI R11, RZ, 0x1, R19 ;  /* 0x00000001ff0b7819 */ /* 0x000fe40000011613 */
[----:B------:R-:W-:-:S04]  /*48c0*/  SEL R10, RZ, 0x1, !P0 ;  /* 0x00000001ff0a7807 */ /* 0x000fc80004000000 */
[----:B------:R-:W-:-:S04]  /*48d0*/  LOP3.LUT R10, R10, 0x1, R11, 0xf8, !PT ;  /* 0x000000010a0a7812 */ /* 0x000fc800078ef80b */
[----:B------:R-:W-:-:S04]  /*48e0*/  LOP3.LUT R10, R10, R19, RZ, 0xc0, !PT ;  /* 0x000000130a0a7212 */ /* 0x000fc800078ec0ff */
[----:B------:R-:W-:-:S04]  /*48f0*/  IADD3 R11, PT, PT, R11, R10, RZ ;  /* 0x0000000a0b0b7210 */ /* 0x000fc80007ffe0ff */
[----:B------:R-:W-:Y:S01]  /*4900*/  LOP3.LUT R0, R11, R0, RZ, 0xfc, !PT ;  /* 0x000000000b007212 */ /* 0x000fe200078efcff */
[----:B------:R-:W-:Y:S06]  /*4910*/  BRA `(.L_x_96) ;  /* 0x0000000000107947 */ /* 0x000fec0003800000 */
.L_x_95:
[----:B------:R-:W-:-:S04]  /*4920*/  LOP3.LUT R0, R0, 0x80000000, RZ, 0xc0, !PT ;  /* 0x8000000000007812 */ /* 0x000fc800078ec0ff */
[----:B------:R-:W-:Y:S01]  /*4930*/  LOP3.LUT R0, R0, 0x7f800000, RZ, 0xfc, !PT ;  /* 0x7f80000000007812 */ /* 0x000fe200078efcff */
[----:B------:R-:W-:Y:S06]  /*4940*/  BRA `(.L_x_96) ;  /* 0x0000000000047947 */ /* 0x000fec0003800000 */
.L_x_94:
[----:B------:R-:W-:-:S07]  /*4950*/  LEA R0, R11, R0, 0x17 ;  /* 0x000000000b007211 */ /* 0x000fce00078eb8ff */
.L_x_96:
[----:B------:R-:W-:Y:S05]  /*4960*/  BSYNC.RECONVERGENT B1 ;  /* 0x0000000000017941 */ /* 0x000fea0003800200 */
.L_x_93:
[----:B------:R-:W-:Y:S05]  /*4970*/  BRA `(.L_x_97) ;  /* 0x0000000000207947 */ /* 0x000fea0003800000 */
.L_x_92:
[----:B------:R-:W-:-:S04]  /*4980*/  LOP3.LUT R0, R19, 0x80000000, R0, 0x48, !PT ;  /* 0x8000000013007812 */ /* 0x000fc800078e4800 */
[----:B------:R-:W-:Y:S01]  /*4990*/  LOP3.LUT R0, R0, 0x7f800000, RZ, 0xfc, !PT ;  /* 0x7f80000000007812 */ /* 0x000fe200078efcff */
[----:B------:R-:W-:Y:S06]  /*49a0*/  BRA `(.L_x_97) ;  /* 0x0000000000147947 */ /* 0x000fec0003800000 */
.L_x_91:
[----:B------:R-:W-:Y:S01]  /*49b0*/  LOP3.LUT R0, R19, 0x80000000, R0, 0x48, !PT ;  /* 0x8000000013007812 */ /* 0x000fe200078e4800 */
[----:B------:R-:W-:Y:S06]  /*49c0*/  BRA `(.L_x_97) ;  /* 0x00000000000c7947 */ /* 0x000fec0003800000 */
.L_x_90:
[----:B------:R-:W0:Y:S01]  /*49d0*/  MUFU.RSQ R0, -QNAN ;  /* 0xffc0000000007908 */ /* 0x000e220000001400 */
[----:B------:R-:W-:Y:S05]  /*49e0*/  BRA `(.L_x_97) ;  /* 0x0000000000047947 */ /* 0x000fea0003800000 */
.L_x_89:
[----:B------:R-:W-:-:S07]  /*49f0*/  FADD.FTZ R0, R0, R5 ;  /* 0x0000000500007221 */ /* 0x000fce0000010000 */
.L_x_97:
[----:B------:R-:W-:Y:S05]  /*4a00*/  BSYNC.RECONVERGENT B0 ;  /* 0x0000000000007941 */ /* 0x000fea0003800200 */
.L_x_87:
[----:B------:R-:W-:Y:S01]  /*4a10*/  HFMA2 R11, -RZ, RZ, 0, 0 ;  /* 0x00000000ff0b7431 */ /* 0x000fe200000001ff */
[----:B------:R-:W-:-:S04]  /*4a20*/  MOV R10, R8 ;  /* 0x00000008000a7202 */ /* 0x000fc80000000f00 */
[----:B0-----:R-:W-:Y:S05]  /*4a30*/  RET.REL.NODEC R10 `(avg_vote) ;  /* 0xffffffb40a707950 */ /* 0x001fea0003c3ffff */
.L_x_98:
[----:B------:R-:W-:-:S00]  /*4a40*/  BRA `(.L_x_98) ;  /* 0xfffffffc00fc7947 */ /* 0x000fc0000383ffff */
[----:B------:R-:W-:-:S00]  /*4a50*/  NOP ;  /* 0x0000000000007918 */ /* 0x000fc00000000000 */
        /* <DEDUP_REMOVED lines=10> */
.L_x_314:


//--------------------- .text._Z5blendPfS_S_fPi   --------------------------
	.section	.text._Z5blendPfS_S_fPi,"ax",@progbits
	.align	128
        .global         _Z5blendPfS_S_fPi
        .type           _Z5blendPfS_S_fPi,@function
        .size           _Z5blendPfS_S_fPi,(.L_x_319 - _Z5blendPfS_S_fPi)
        .other          _Z5blendPfS_S_fPi,@"STO_CUDA_ENTRY STV_DEFAULT"
_Z5blendPfS_S_fPi:
.text._Z5blendPfS_S_fPi:
[----:B------:R-:W-:Y:S08]  /*0000*/  LDC R1, c[0x0][0x37c] ;  /* 0x0000df00ff017b82 */ /* 0x000ff00000000800 */
[----:B------:R-:W0:Y:S01]  /*0010*/  LDC.64 R4, c[0x0][0x3a0] ;  /* 0x0000e800ff047b82 */ /* 0x000e220000000a00 */
[----:B------:R-:W0:Y:S02]  /*0020*/  LDCU.64 UR6, c[0x0][0x358] ;  /* 0x00006b00ff0677ac */ /* 0x000e240008000a00 */
[----:B0-----:R-:W2:Y:S04]  /*0030*/  LDG.E R12, desc[UR6][R4.64+0x4] ;  /* 0x00000406040c7981 */ /* 0x001ea8000c1e1900 */
[----:B------:R-:W3:Y:S01]  /*0040*/  LDG.E R29, desc[UR6][R4.64+0x8] ;  /* 0x00000806041d7981 */ /* 0x000ee2000c1e1900 */
[----:B------:R-:W0:Y:S01]  /*0050*/  S2UR UR4, SR_CTAID.Y ;  /* 0x00000000000479c3 */ /* 0x000e220000002600 */
[----:B------:R-:W1:Y:S01]  /*0060*/  S2R R9, SR_TID.Y ;  /* 0x0000000000097919 */ /* 0x000e620000002200 */
[----:B------:R-:W4:Y:S06]  /*0070*/  S2R R3, SR_TID.X ;  /* 0x0000000000037919 */ /* 0x000f2c0000002100 */
[----:B------:R-:W4:Y:S01]  /*0080*/  LDC R8, c[0x0][0x360] ;  /* 0x0000d800ff087b82 */ /* 0x000f220000000800 */
[----:B------:R-:W0:Y:S07]  /*0090*/  LDCU UR5, c[0x0][0x364] ;  /* 0x00006c80ff0577ac */ /* 0x000e2e0008000800 */
[----:B------:R-:W4:Y:S01]  /*00a0*/  S2UR UR8, SR_CTAID.X ;  /* 0x00000000000879c3 */ /* 0x000f220000002500 */
[----:B0-----:R-:W-:-:S06]  /*00b0*/  UIMAD UR4, UR4, UR5, URZ ;  /* 0x00000005040472a4 */ /* 0x001fcc000f8e02ff */
[----:B-1----:R-:W-:Y:S01]  /*00c0*/  IADD3 R7, PT, PT, R9, UR4, RZ ;  /* 0x0000000409077c10 */ /* 0x002fe2000fffe0ff */
[----:B----4-:R-:W-:-:S03]  /*00d0*/  IMAD R8, R8, UR8, R3 ;  /* 0x0000000808087c24 */ /* 0x010fc6000f8e0203 */
[----:B--2---:R-:W-:-:S04]  /*00e0*/  ISETP.GE.AND P0, PT, R7, R12, PT ;  /* 0x0000000c0700720c */ /* 0x004fc80003f06270 */
[----:B---3--:R-:W-:-:S13]  /*00f0*/  ISETP.GE.OR P0, PT, R8, R29, P0 ;  /* 0x0000001d0800720c */ /* 0x008fda0000706670 */
[----:B------:R-:W-:Y:S05]  /*0100*/  @P0 EXIT ;  /* 0x000000000000094d */ /* 0x000fea0003800000 */
[----:B------:R-:W0:Y:S01]  /*0110*/  LDC.64 R10, c[0x0][0x380] ;  /* 0x0000e000ff0a7b82 */ /* 0x000e220000000a00 */
[----:B------:R-:W2:Y:S01]  /*0120*/  LDG.E R2, desc[UR6][R4.64] ;  /* 0x0000000604027981 */ /* 0x000ea2000c1e1900 */
[----:B------:R-:W-:-:S06]  /*0130*/  IMAD R0, R7, R29, R8 ;  /* 0x0000001d07007224 */ /* 0x000fcc00078e0208 */
[----:B------:R-:W1:Y:S01]  /*0140*/  LDC R3, c[0x0][0x398] ;  /* 0x0000e600ff037b82 */ /* 0x000e620000000800 */
[----:B0-----:R-:W-:-:S06]  /*0150*/  IMAD.WIDE R10, R0, 0x4, R10 ;  /* 0x00000004000a7825 */ /* 0x001fcc00078e020a */
[----:B------:R-:W3:Y:S01]  /*0160*/  LDG.E R10, desc[UR6][R10.64] ;  /* 0x000000060a0a7981 */ /* 0x000ee2000c1e1900 */
[----:B--2---:R-:W-:Y:S02]  /*0170*/  ISETP.GE.AND P1, PT, R2, 0x1, PT ;  /* 0x000000010200780c */ /* 0x004fe40003f26270 */
[----:B---3--:R-:W-:-:S04]  /*0180*/  FSETP.GEU.AND P0, PT, R10, 0.050000000745058059692, PT ;  /* 0x3d4ccccd0a00780b */ /* 0x008fc80003f0e000 */
[----:B-1----:R-:W-:-:S07]  /*0190*/  FSEL R3, R3, RZ, P0 ;  /* 0x000000ff03037208 */ /* 0x002fce0000000000 */
[----:B------:R-:W-:Y:S05]  /*01a0*/  @!P1 EXIT ;  /* 0x000000000000994d */ /* 0x000fea0003800000 */
[----:B------:R-:W0:Y:S01]  /*01b0*/  F2F.F64.F32 R10, R3 ;  /* 0x00000003000a7310 */ /* 0x000e220000201800 */
[C---:B------:R-:W-:Y:S01]  /*01c0*/  ISETP.GE.U32.AND P1, PT, R2.reuse, 0x8, PT ;  /* 0x000000080200780c */ /* 0x040fe20003f26070 */
[----:B------:R-:W-:Y:S01]  /*01d0*/  HFMA2 R5, -RZ, RZ, 0, 0 ;  /* 0x00000000ff057431 */ /* 0x000fe200000001ff */
[----:B------:R-:W-:Y:S01]  /*01e0*/  LOP3.LUT R4, R2, 0x7, RZ, 0xc0, !PT ;  /* 0x0000000702047812 */ /* 0x000fe200078ec0ff */
[----:B------:R-:W-:-:S03]  /*01f0*/  IMAD R6, R12, R29, RZ ;  /* 0x0000001d0c067224 */ /* 0x000fc600078e02ff */
[----:B------:R-:W-:Y:S01]  /*0200*/  ISETP.NE.AND P0, PT, R4, RZ, PT ;  /* 0x000000ff0400720c */ /* 0x000fe20003f05270 */
[----:B0-----:R-:W-:-:S06]  /*0210*/  DADD R10, -R10, 1 ;  /* 0x3ff000000a0a7429 */ /* 0x001fcc0000000100 */
[----:B------:R-:W-:Y:S06]  /*0220*/  @!P1 BRA `(.L_x_99) ;  /* 0x0000000400b89947 */ /* 0x000fec0003800000 */
[----:B------:R-:W-:Y:S01]  /*0230*/  IADD3 R22, PT, PT, R9, UR4, R12 ;  /* 0x0000000409167c10 */ /* 0x000fe2000fffe00c */
[C-C-:B------:R-:W-:Y:S01]  /*0240*/  IMAD R13, R12.reuse, 0x3, R7.reuse ;  /* 0x000000030c0d7824 */ /* 0x140fe200078e0207 */
[CC--:B------:R-:W-:Y:S01]  /*0250*/  LEA R9, R12.reuse, R7.reuse, 0x1 ;  /* 0x000000070c097211 */ /* 0x0c0fe200078e08ff */
[C-C-:B------:R-:W-:Y:S01]  /*0260*/  IMAD R25, R12.reuse, 0x5, R7.reuse ;  /* 0x000000050c197824 */ /* 0x140fe200078e0207 */
[C---:B------:R-:W-:Y:S01]  /*0270*/  LEA R23, R12.reuse, R7, 0x2 ;  /* 0x000000070c177211 */ /* 0x040fe200078e10ff */
[--C-:B------:R-:W-:Y:S01]  /*0280*/  IMAD R27, R12, 0x6, R7.reuse ;  /* 0x000000060c1b7824 */ /* 0x100fe200078e0207 */
[----:B------:R-:W-:Y:S01]  /*0290*/  LOP3.LUT R5, R2, 0x7ffffff8, RZ, 0xc0, !PT ;  /* 0x7ffffff802057812 */ /* 0x000fe200078ec0ff */
[----:B------:R-:W-:Y:S02]  /*02a0*/  IMAD R12, R12, 0x7, R7 ;  /* 0x000000070c0c7824 */ /* 0x000fe400078e0207 */
[--C-:B------:R-:W-:Y:S01]  /*02b0*/  IMAD R7, R29, R9, R8.reuse ;  /* 0x000000091d077224 */ /* 0x100fe200078e0208 */
[----:B------:R-:W-:Y:S01]  /*02c0*/  IADD3 R24, PT, PT, -R5, RZ, RZ ;  /* 0x000000ff05187210 */ /* 0x000fe20007ffe1ff */
[----:B------:R-:W-:-:S02]  /*02d0*/  IMAD R22, R29, R22, R8 ;  /* 0x000000161d167224 */ /* 0x000fc400078e0208 */
[C-C-:B------:R-:W-:Y:S02]  /*02e0*/  IMAD R9, R29.reuse, R13, R8.reuse ;  /* 0x0000000d1d097224 */ /* 0x140fe400078e0208 */
[C-C-:B------:R-:W-:Y:S02]  /*02f0*/  IMAD R23, R29.reuse, R23, R8.reuse ;  /* 0x000000171d177224 */ /* 0x140fe400078e0208 */
[C-C-:B------:R-:W-:Y:S02]  /*0300*/  IMAD R25, R29.reuse, R25, R8.reuse ;  /* 0x000000191d197224 */ /* 0x140fe400078e0208 */
[C-C-:B------:R-:W-:Y:S02]  /*0310*/  IMAD R27, R29.reuse, R27, R8.reuse ;  /* 0x0000001b1d1b7224 */ /* 0x140fe400078e0208 */
[----:B------:R-:W-:Y:S01]  /*0320*/  IMAD R29, R29, R12, R8 ;  /* 0x0000000c1d1d7224 */ /* 0x000fe200078e0208 */
[----:B------:R-:W-:-:S07]  /*0330*/  MOV R8, R0 ;  /* 0x0000000000087202 */ /* 0x000fce0000000f00 */
.L_x_100:
[----:B0-----:R-:W0:Y:S08]  /*0340*/  LDC.64 R12, c[0x0][0x388] ;  /* 0x0000e200ff0c7b82 */ /* 0x001e300000000a00 */
[----:B------:R-:W1:Y:S01]  /*0350*/  LDC.64 R14, c[0x0][0x390] ;  /* 0x0000e400ff0e7b82 */ /* 0x000e620000000a00 */
[----:B0-----:R-:W-:-:S05]  /*0360*/  IMAD.WIDE R16, R8, 0x4, R12 ;  /* 0x0000000408107825 */ /* 0x001fca00078e020c */
[----:B------:R-:W2:Y:S01]  /*0370*/  LDG.E R18, desc[UR6][R16.64] ;  /* 0x0000000610127981 */ /* 0x000ea2000c1e1900 */
[----:B-1----:R-:W-:-:S05]  /*0380*/  IMAD.WIDE R20, R8, 0x4, R14 ;  /* 0x0000000408147825 */ /* 0x002fca00078e020e */
[----:B------:R-:W3:Y:S01]  /*0390*/  LDG.E R28, desc[UR6][R20.64] ;  /* 0x00000006141c7981 */ /* 0x000ee2000c1e1900 */
[----:B--2---:R-:W-:-:S04]  /*03a0*/  FMUL R26, R3, R18 ;  /* 0x00000012031a7220 */ /* 0x004fc80000400000 */
[----:B------:R-:W-:Y:S08]  /*03b0*/  F2F.F64.F32 R18, R26 ;  /* 0x0000001a00127310 */ /* 0x000ff00000201800 */
[----:B---3--:R-:W0:Y:S02]  /*03c0*/  F2F.F64.F32 R16, R28 ;  /* 0x0000001c00107310 */ /* 0x008e240000201800 */
[----:B0-----:R-:W-:-:S10]  /*03d0*/  DFMA R18, R10, R16, R18 ;  /* 0x000000100a12722b */ /* 0x001fd40000000012 */
[----:B------:R-:W0:Y:S01]  /*03e0*/  F2F.F32.F64 R19, R18 ;  /* 0x0000001200137310 */ /* 0x000e220000301000 */
[C---:B------:R-:W-:Y:S01]  /*03f0*/  IMAD.WIDE R16, R22.reuse, 0x4, R12 ;  /* 0x0000000416107825 */ /* 0x040fe200078e020c */
[----:B0-----:R0:W-:Y:S04]  /*0400*/  STG.E desc[UR6][R20.64], R19 ;  /* 0x0000001314007986 */ /* 0x0011e8000c101906 */
[----:B------:R1:W2:Y:S01]  /*0410*/  LDG.E R26, desc[UR6][R16.64] ;  /* 0x00000006101a7981 */ /* 0x0002a2000c1e1900 */
[----:B0-----:R-:W-:-:S05]  /*0420*/  IMAD.WIDE R18, R22, 0x4, R14 ;  /* 0x0000000416127825 */ /* 0x001fca00078e020e */
[----:B------:R-:W1:Y:S02]  /*0430*/  LDG.E R28, desc[UR6][R18.64] ;  /* 0x00000006121c7981 */ /* 0x000e64000c1e1900 */
[----:B-1----:R2:W-:Y:S02]  /*0440*/  F2F.F64.F32 R16, R28 ;  /* 0x0000001c00107310 */ /* 0x0025e40000201800 */
[----:B--2---:R-:W-:-:S06]  /*0450*/  FMUL R28, R3, R26 ;  /* 0x0000001a031c7220 */ /* 0x004fcc0000400000 */
[----:B------:R-:W0:Y:S02]  /*0460*/  F2F.F64.F32 R20, R28 ;  /* 0x0000001c00147310 */ /* 0x000e240000201800 */
[----:B0-----:R-:W-:-:S06]  /*0470*/  DFMA R16, R10, R16, R20 ;  /* 0x000000100a10722b */ /* 0x001fcc0000000014 */
[----:B------:R0:W1:Y:S01]  /*0480*/  F2F.F32.F64 R26, R16 ;  /* 0x00000010001a7310 */ /* 0x0000620000301000 */
[----:B------:R-:W-:-:S04]  /*0490*/  IMAD.WIDE R20, R7, 0x4, R14 ;  /* 0x0000000407147825 */ /* 0x000fc800078e020e */
[----:B0-----:R-:W-:Y:S01]  /*04a0*/  IMAD.WIDE R16, R7, 0x4, R12 ;  /* 0x0000000407107825 */ /* 0x001fe200078e020c */
[----:B-1----:R0:W-:Y:S04]  /*04b0*/  STG.E desc[UR6][R18.64], R26 ;  /* 0x0000001a12007986 */ /* 0x0021e8000c101906 */
[----:B------:R-:W2:Y:S04]  /*04c0*/  LDG.E R28, desc[UR6][R20.64] ;  /* 0x00000006141c7981 */ /* 0x000ea8000c1e1900 */
[----:B0-----:R2:W3:Y:S02]  /*04d0*/  LDG.E R26, desc[UR6][R16.64] ;  /* 0x00000006101a7981 */ /* 0x0014e4000c1e1900 */
[----:B--2---:R3:W-:Y:S02]  /*04e0*/  F2F.F64.F32 R16, R28 ;  /* 0x0000001c00107310 */ /* 0x0047e40000201800 */
[----:B---3--:R-:W-:-:S06]  /*04f0*/  FMUL R28, R3, R26 ;  /* 0x0000001a031c7220 */ /* 0x008fcc0000400000 */
        /* <DEDUP_REMOVED lines=26> */
[----:B0-----:R-:W2:Y:S04]  /*06a0*/  LDG.E R26, desc[UR6][R16.64] ;  /* 0x00000006101a7981 */ /* 0x001ea8000c1e1900 */
[----:B------:R-:W3:Y:S01]  /*06b0*/  LDG.E R16, desc[UR6][R18.64] ;  /* 0x0000000612107981 */ /* 0x000ee2000c1e1900 */
[----:B--2---:R-:W-:-:S04]  /*06c0*/  FMUL R28, R3, R26 ;  /* 0x0000001a031c7220 */ /* 0x004fc80000400000 */
[----:B------:R-:W-:Y:S08]  /*06d0*/  F2F.F64.F32 R20, R28 ;  /* 0x0000001c00147310 */ /* 0x000ff00000201800 */
[----:B---3--:R-:W0:Y:S02]  /*06e0*/  F2F.F64.F32 R16, R16 ;  /* 0x0000001000107310 */ /* 0x008e240000201800 */
[----:B0-----:R-:W-:-:S06]  /*06f0*/  DFMA R16, R10, R16, R20 ;  /* 0x000000100a10722b */ /* 0x001fcc0000000014 */
[----:B------:R0:W1:Y:S01]  /*0700*/  F2F.F32.F64 R28, R16 ;  /* 0x00000010001c7310 */ /* 0x0000620000301000 */
[----:B------:R-:W-:-:S04]  /*0710*/  IMAD.WIDE R20, R27, 0x4, R12 ;  /* 0x000000041b147825 */ /* 0x000fc800078e020c */
[--C-:B0-----:R-:W-:Y:S01]  /*0720*/  IMAD.WIDE R16, R27, 0x4, R14.reuse ;  /* 0x000000041b107825 */ /* 0x101fe200078e020e */
[----:B-1----:R0:W-:Y:S04]  /*0730*/  STG.E desc[UR6][R18.64], R28 ;  /* 0x0000001c12007986 */ /* 0x0021e8000c101906 */
[----:B------:R-:W0:Y:S04]  /*0740*/  LDG.E R26, desc[UR6][R16.64] ;  /* 0x00000006101a7981 */ /* 0x000e28000c1e1900 */
[----:B------:R-:W2:Y:S01]  /*0750*/  LDG.E R20, desc[UR6][R20.64] ;  /* 0x0000000614147981 */ /* 0x000ea2000c1e1900 */
[----:B------:R-:W-:-:S04]  /*0760*/  IMAD.WIDE R14, R29, 0x4, R14 ;  /* 0x000000041d0e7825 */ /* 0x000fc800078e020e */
[----:B------:R-:W-:Y:S01]  /*0770*/  IMAD.WIDE R12, R29, 0x4, R12 ;  /* 0x000000041d0c7825 */ /* 0x000fe200078e020c */
[----:B0-----:R2:W-:Y:S03]  /*0780*/  F2F.F64.F32 R18, R26 ;  /* 0x0000001a00127310 */ /* 0x0015e60000201800 */
[----:B--2---:R-:W-:-:S05]  /*0790*/  FMUL R26, R3, R20 ;  /* 0x00000014031a7220 */ /* 0x004fca0000400000 */
[----:B------:R-:W0:Y:S02]  /*07a0*/  F2F.F64.F32 R20, R26 ;  /* 0x0000001a00147310 */ /* 0x000e240000201800 */
[----:B0-----:R-:W-:-:S10]  /*07b0*/  DFMA R20, R10, R18, R20 ;  /* 0x000000120a14722b */ /* 0x001fd40000000014 */
[----:B------:R-:W0:Y:S02]  /*07c0*/  F2F.F32.F64 R21, R20 ;  /* 0x0000001400157310 */ /* 0x000e240000301000 */
[----:B0-----:R0:W-:Y:S04]  /*07d0*/  STG.E desc[UR6][R16.64], R21 ;  /* 0x0000001510007986 */ /* 0x0011e8000c101906 */
[----:B------:R-:W2:Y:S04]  /*07e0*/  LDG.E R28, desc[UR6][R14.64] ;  /* 0x000000060e1c7981 */ /* 0x000ea8000c1e1900 */
[----:B------:R2:W3:Y:S01]  /*07f0*/  LDG.E R18, desc[UR6][R12.64] ;  /* 0x000000060c127981 */ /* 0x0004e2000c1e1900 */
[----:B------:R-:W-:-:S04]  /*0800*/  IADD3 R24, PT, PT, R24, 0x8, RZ ;  /* 0x0000000818187810 */ /* 0x000fc80007ffe0ff */
[----:B------:R-:W-:Y:S02]  /*0810*/  ISETP.NE.AND P1, PT, R24, RZ, PT ;  /* 0x000000ff1800720c */ /* 0x000fe40003f25270 */
[C---:B------:R-:W-:Y:S02]  /*0820*/  LEA R22, R6.reuse, R22, 0x3 ;  /* 0x0000001606167211 */ /* 0x040fe400078e18ff */
[C---:B------:R-:W-:Y:S02]  /*0830*/  LEA R7, R6.reuse, R7, 0x3 ;  /* 0x0000000706077211 */ /* 0x040fe400078e18ff */
[C---:B------:R-:W-:Y:S02]  /*0840*/  LEA R9, R6.reuse, R9, 0x3 ;  /* 0x0000000906097211 */ /* 0x040fe400078e18ff */
[C---:B------:R-:W-:Y:S02]  /*0850*/  LEA R23, R6.reuse, R23, 0x3 ;  /* 0x0000001706177211 */ /* 0x040fe400078e18ff */
[----:B------:R-:W-:-:S02]  /*0860*/  LEA R25, R6, R25, 0x3 ;  /* 0x0000001906197211 */ /* 0x000fc400078e18ff */
[C---:B------:R-:W-:Y:S02]  /*0870*/  LEA R27, R6.reuse, R27, 0x3 ;  /* 0x0000001b061b7211 */ /* 0x040fe400078e18ff */
[C---:B------:R-:W-:Y:S02]  /*0880*/  LEA R29, R6.reuse, R29, 0x3 ;  /* 0x0000001d061d7211 */ /* 0x040fe400078e18ff */
[----:B------:R-:W-:Y:S01]  /*0890*/  LEA R8, R6, R8, 0x3 ;  /* 0x0000000806087211 */ /* 0x000fe200078e18ff */
[----:B--2---:R3:W-:Y:S02]  /*08a0*/  F2F.F64.F32 R12, R28 ;  /* 0x0000001c000c7310 */ /* 0x0047e40000201800 */
[----:B---3--:R-:W-:-:S06]  /*08b0*/  FMUL R28, R3, R18 ;  /* 0x00000012031c7220 */ /* 0x008fcc0000400000 */
[----:B------:R-:W1:Y:S02]  /*08c0*/  F2F.F64.F32 R18, R28 ;  /* 0x0000001c00127310 */ /* 0x000e640000201800 */
[----:B-1----:R-:W-:-:S10]  /*08d0*/  DFMA R18, R10, R12, R18 ;  /* 0x0000000c0a12722b */ /* 0x002fd40000000012 */
[----:B------:R-:W1:Y:S02]  /*08e0*/  F2F.F32.F64 R19, R18 ;  /* 0x0000001200137310 */ /* 0x000e640000301000 */
[----:B-1----:R0:W-:Y:S01]  /*08f0*/  STG.E desc[UR6][R14.64], R19 ;  /* 0x000000130e007986 */ /* 0x0021e2000c101906 */
[----:B------:R-:W-:Y:S05]  /*0900*/  @P1 BRA `(.L_x_100) ;  /* 0xfffffff8008c1947 */ /* 0x000fea000383ffff */
.L_x_99:
[----:B------:R-:W-:Y:S05]  /*0910*/  @!P0 EXIT ;  /* 0x000000000000894d */ /* 0x000fea0003800000 */
[----:B------:R-:W-:Y:S02]  /*0920*/  ISETP.GE.U32.AND P0, PT, R4, 0x4, PT ;  /* 0x000000040400780c */ /* 0x000fe40003f06070 */
[----:B------:R-:W-:-:S04]  /*0930*/  LOP3.LUT R22, R2, 0x3, RZ, 0xc0, !PT ;  /* 0x0000000302167812 */ /* 0x000fc800078ec0ff */
[----:B------:R-:W-:-:S07]  /*0940*/  ISETP.NE.AND P1, PT, R22, RZ, PT ;  /* 0x000000ff1600720c */ /* 0x000fce0003f25270 */
[----:B------:R-:W-:Y:S06]  /*0950*/  @!P0 BRA `(.L_x_101) ;  /* 0x0000000000bc8947 */ /* 0x000fec0003800000 */
[----:B------:R-:W0:Y:S01]  /*0960*/  LDC.64 R8, c[0x0][0x388] ;  /* 0x0000e200ff087b82 */ /* 0x000e220000000a00 */
[----:B------:R-:W-:-:S07]  /*0970*/  IMAD R7, R5, R6, R0 ;  /* 0x0000000605077224 */ /* 0x000fce00078e0200 */
[----:B------:R-:W1:Y:S01]  /*0980*/  LDC.64 R12, c[0x0][0x390] ;  /* 0x0000e400ff0c7b82 */ /* 0x000e620000000a00 */
[----:B0-----:R-:W-:-:S06]  /*0990*/  IMAD.WIDE R16, R7, 0x4, R8 ;  /* 0x0000000407107825 */ /* 0x001fcc00078e0208 */
[----:B------:R-:W2:Y:S01]  /*09a0*/  LDG.E R16, desc[UR6][R16.64] ;  /* 0x0000000610107981 */ /* 0x000ea2000c1e1900 */
[----:B-1----:R-:W-:-:S05]  /*09b0*/  IMAD.WIDE R18, R7, 0x4, R12 ;  /* 0x0000000407127825 */ /* 0x002fca00078e020c */
[----:B------:R-:W3:Y:S01]  /*09c0*/  LDG.E R23, desc[UR6][R18.64] ;  /* 0x0000000612177981 */ /* 0x000ee2000c1e1900 */
[----:B------:R-:W-:Y:S01]  /*09d0*/  IADD3 R7, PT, PT, R7, R6, RZ ;  /* 0x0000000607077210 */ /* 0x000fe20007ffe0ff */
[----:B--2---:R-:W-:-:S04]  /*09e0*/  FMUL R4, R3, R16 ;  /* 0x0000001003047220 */ /* 0x004fc80000400000 */
[----:B------:R-:W-:Y:S08]  /*09f0*/  F2F.F64.F32 R20, R4 ;  /* 0x0000000400147310 */ /* 0x000ff00000201800 */
[----:B---3--:R-:W0:Y:S02]  /*0a00*/  F2F.F64.F32 R14, R23 ;  /* 0x00000017000e7310 */ /* 0x008e240000201800 */
[----:B0-----:R-:W-:-:S06]  /*0a10*/  DFMA R24, R10, R14, R20 ;  /* 0x0000000e0a18722b */ /* 0x001fcc0000000014 */
[----:B------:R-:W0:Y:S01]  /*0a20*/  F2F.F32.F64 R29, R24 ;  /* 0x00000018001d7310 */ /* 0x000e220000301000 */
[----:B------:R-:W-:-:S04]  /*0a30*/  IMAD.WIDE R20, R7, 0x4, R8 ;  /* 0x0000000407147825 */ /* 0x000fc800078e0208 */
[C---:B------:R-:W-:Y:S01]  /*0a40*/  IMAD.WIDE R14, R7.reuse, 0x4, R12 ;  /* 0x00000004070e7825 */ /* 0x040fe200078e020c */
[----:B0-----:R0:W-:Y:S04]  /*0a50*/  STG.E desc[UR6][R18.64], R29 ;  /* 0x0000001d12007986 */ /* 0x0011e8000c101906 */
[----:B------:R-:W2:Y:S04]  /*0a60*/  LDG.E R20, desc[UR6][R20.64] ;  /* 0x0000000614147981 */ /* 0x000ea8000c1e1900 */
[----:B------:R-:W3:Y:S01]  /*0a70*/  LDG.E R28, desc[UR6][R14.64] ;  /* 0x000000060e1c7981 */ /* 0x000ee2000c1e1900 */
[----:B------:R-:W-:-:S05]  /*0a80*/  IADD3 R7, PT, PT, R7, R6, RZ ;  /* 0x0000000607077210 */ /* 0x000fca0007ffe0ff */
[----:B------:R-:W-:-:S04]  /*0a90*/  IMAD.WIDE R24, R7, 0x4, R8 ;  /* 0x0000000407187825 */ /* 0x000fc800078e0208 */
[----:B--2---:R-:W-:Y:S01]  /*0aa0*/  FMUL R23, R3, R20 ;  /* 0x0000001403177220 */ /* 0x004fe20000400000 */
[----:B---3--:R-:W-:Y:S08]  /*0ab0*/  F2F.F64.F32 R16, R28 ;  /* 0x0000001c00107310 */ /* 0x008ff00000201800 */
[----:B------:R-:W1:Y:S02]  /*0ac0*/  F2F.F64.F32 R26, R23 ;  /* 0x00000017001a7310 */ /* 0x000e640000201800 */
[----:B-1----:R-:W-:-:S10]  /*0ad0*/  DFMA R26, R10, R16, R26 ;  /* 0x000000100a1a722b */ /* 0x002fd4000000001a */
[----:B------:R-:W1:Y:S01]  /*0ae0*/  F2F.F32.F64 R27, R26 ;  /* 0x0000001a001b7310 */ /* 0x000e620000301000 */
[C---:B------:R-:W-:Y:S01]  /*0af0*/  IMAD.WIDE R16, R7.reuse, 0x4, R12 ;  /* 0x0000000407107825 */ /* 0x040fe200078e020c */
[----:B-1----:R1:W-:Y:S04]  /*0b00*/  STG.E desc[UR6][R14.64], R27 ;  /* 0x0000001b0e007986 */ /* 0x0023e8000c101906 */
[----:B------:R-:W2:Y:S04]  /*0b10*/  LDG.E R24, desc[UR6][R24.64] ;  /* 0x0000000618187981 */ /* 0x000ea8000c1e1900 */
[----:B0-----:R-:W3:Y:S01]  /*0b20*/  LDG.E R29, desc[UR6][R16.64] ;  /* 0x00000006101d7981 */ /* 0x001ee2000c1e1900 */
[----:B------:R-:W-:-:S05]  /*0b30*/  IADD3 R7, PT, PT, R7, R6, RZ ;  /* 0x0000000607077210 */ /* 0x000fca0007ffe0ff */
[----:B------:R-:W-:-:S04]  /*0b40*/  IMAD.WIDE R8, R7, 0x4, R8 ;  /* 0x0000000407087825 */ /* 0x000fc800078e0208 */
[----:B------:R-:W-:-:S04]  /*0b50*/  IMAD.WIDE R12, R7, 0x4, R12 ;  /* 0x00000004070c7825 */ /* 0x000fc800078e020c */
[----:B--2---:R-:W-:Y:S01]  /*0b60*/  FMUL R4, R3, R24 ;  /* 0x0000001803047220 */ /* 0x004fe20000400000 */
[----:B---3--:R-:W-:Y:S08]  /*0b70*/  F2F.F64.F32 R18, R29 ;  /* 0x0000001d00127310 */ /* 0x008ff00000201800 */
[----:B------:R-:W0:Y:S02]  /*0b80*/  F2F.F64.F32 R20, R4 ;  /* 0x0000000400147310 */ /* 0x000e240000201800 */
[----:B0-----:R-:W-:-:S10]  /*0b90*/  DFMA R18, R10, R18, R20 ;  /* 0x000000120a12722b */ /* 0x001fd40000000014 */
[----:B------:R-:W0:Y:S02]  /*0ba0*/  F2F.F32.F64 R19, R18 ;  /* 0x0000001200137310 */ /* 0x000e240000301000 */
[----:B0-----:R2:W-:Y:S04]  /*0bb0*/  STG.E desc[UR6][R16.64], R19 ;  /* 0x0000001310007986 */ /* 0x0015e8000c101906 */
[----:B------:R-:W3:Y:S04]  /*0bc0*/  LDG.E R8, desc[UR6][R8.64] ;  /* 0x0000000608087981 */ /* 0x000ee8000c1e1900 */
[----:B------:R-:W4:Y:S01]  /*0bd0*/  LDG.E R20, desc[UR6][R12.64] ;  /* 0x000000060c147981 */ /* 0x000f22000c1e1900 */
[----:B------:R-:W-:Y:S01]  /*0be0*/  IADD3 R5, PT, PT, R5, 0x4, RZ ;  /* 0x0000000405057810 */ /* 0x000fe20007ffe0ff */
[----:B---3--:R-:W-:Y:S01]  /*0bf0*/  FMUL R7, R3, R8 ;  /* 0x0000000803077220 */ /* 0x008fe20000400000 */
[----:B----4-:R-:W-:Y:S08]  /*0c00*/  F2F.F64.F32 R20, R20 ;  /* 0x0000001400147310 */ /* 0x010ff00000201800 */
[----:B-1----:R-:W0:Y:S02]  /*0c10*/  F2F.F64.F32 R14, R7 ;  /* 0x00000007000e7310 */ /* 0x002e240000201800 */
[----:B0-----:R-:W-:-:S10]  /*0c20*/  DFMA R14, R10, R20, R14 ;  /* 0x000000140a0e722b */ /* 0x001fd4000000000e */
[----:B------:R-:W0:Y:S02]  /*0c30*/  F2F.F32.F64 R15, R14 ;  /* 0x0000000e000f7310 */ /* 0x000e240000301000 */
[----:B0-----:R2:W-:Y:S02]  /*0c40*/  STG.E desc[UR6][R12.64], R15 ;  /* 0x0000000f0c007986 */ /* 0x0015e4000c101906 */
.L_x_101:
[----:B------:R-:W-:Y:S05]  /*0c50*/  @!P1 EXIT ;  /* 0x000000000000994d */ /* 0x000fea0003800000 */
[----:B------:R-:W-:Y:S02]  /*0c60*/  ISETP.NE.AND P0, PT, R22, 0x1, PT ;  /* 0x000000011600780c */ /* 0x000fe40003f05270 */
[----:B------:R-:W-:-:S04]  /*0c70*/  LOP3.LUT R2, R2, 0x1, RZ, 0xc0, !PT ;  /* 0x0000000102027812 */ /* 0x000fc800078ec0ff */
[----:B------:R-:W-:-:S07]  /*0c80*/  ISETP.NE.U32.AND P1, PT, R2, 0x1, PT ;  /* 0x000000010200780c */ /* 0x000fce0003f25070 */
[----:B------:R-:W-:Y:S06]  /*0c90*/  @!P0 BRA `(.L_x_102) ;  /* 0x0000000000648947 */ /* 0x000fec0003800000 */
[----:B--2---:R-:W1:Y:S01]  /*0ca0*/  LDC.64 R12, c[0x0][0x388] ;  /* 0x0000e200ff0c7b82 */ /* 0x004e620000000a00 */
[----:B------:R-:W-:-:S07]  /*0cb0*/  IMAD R7, R5, R6, R0 ;  /* 0x0000000605077224 */ /* 0x000fce00078e0200 */
[----:B0-----:R-:W0:Y:S01]  /*0cc0*/  LDC.64 R14, c[0x0][0x390] ;  /* 0x0000e400ff0e7b82 */ /* 0x001e220000000a00 */
[----:B-1----:R-:W-:-:S06]  /*0cd0*/  IMAD.WIDE R20, R7, 0x4, R12 ;  /* 0x0000000407147825 */ /* 0x002fcc00078e020c */
[----:B------:R-:W2:Y:S01]  /*0ce0*/  LDG.E R20, desc[UR6][R20.64] ;  /* 0x0000000614147981 */ /* 0x000ea2000c1e1900 */
[----:B0-----:R-:W-:-:S05]  /*0cf0*/  IMAD.WIDE R8, R7, 0x4, R14 ;  /* 0x0000000407087825 */ /* 0x001fca00078e020e */
[----:B------:R-:W3:Y:S01]  /*0d00*/  LDG.E R18, desc[UR6][R8.64] ;  /* 0x0000000608127981 */ /* 0x000ee2000c1e1900 */
[----:B------:R-:W-:-:S05]  /*0d10*/  IADD3 R7, PT, PT, R7, R6, RZ ;  /* 0x0000000607077210 */ /* 0x000fca0007ffe0ff */
[----:B------:R-:W-:-:S04]  /*0d20*/  IMAD.WIDE R22, R7, 0x4, R12 ;  /* 0x0000000407167825 */ /* 0x000fc800078e020c */
[----:B------:R-:W-:-:S04]  /*0d30*/  IMAD.WIDE R14, R7, 0x4, R14 ;  /* 0x00000004070e7825 */ /* 0x000fc800078e020e */
[----:B--2---:R-:W-:-:S04]  /*0d40*/  FMUL R2, R3, R20 ;  /* 0x0000001403027220 */ /* 0x004fc80000400000 */
[----:B------:R-:W-:Y:S08]  /*0d50*/  F2F.F64.F32 R16, R2 ;  /* 0x0000000200107310 */ /* 0x000ff00000201800 */
[----:B---3--:R-:W0:Y:S02]  /*0d60*/  F2F.F64.F32 R18, R18 ;  /* 0x0000001200127310 */ /* 0x008e240000201800 */
[----:B0-----:R-:W-:-:S10]  /*0d70*/  DFMA R16, R10, R18, R16 ;  /* 0x000000120a10722b */ /* 0x001fd40000000010 */
[----:B------:R-:W0:Y:S02]  /*0d80*/  F2F.F32.F64 R17, R16 ;  /* 0x0000001000117310 */ /* 0x000e240000301000 */
[----:B0-----:R1:W-:Y:S04]  /*0d90*/  STG.E desc[UR6][R8.64], R17 ;  /* 0x0000001108007986 */ /* 0x0013e8000c101906 */
[----:B------:R-:W2:Y:S04]  /*0da0*/  LDG.E R22, desc[UR6][R22.64] ;  /* 0x0000000616167981 */ /* 0x000ea8000c1e1900 */
[----:B------:R-:W3:Y:S01]  /*0db0*/  LDG.E R19, desc[UR6][R14.64] ;  /* 0x000000060e137981 */ /* 0x000ee2000c1e1900 */
[----:B------:R-:W-:Y:S01]  /*0dc0*/  IADD3 R5, PT, PT, R5, 0x2, RZ ;  /* 0x0000000205057810 */ /* 0x000fe20007ffe0ff */
[----:B--2---:R-:W-:Y:S01]  /*0dd0*/  FMUL R4, R3, R22 ;  /* 0x0000001603047220 */ /* 0x004fe20000400000 */
[----:B---3--:R-:W-:Y:S08]  /*0de0*/  F2F.F64.F32 R18, R19 ;  /* 0x0000001300127310 */ /* 0x008ff00000201800 */
[----:B------:R-:W0:Y:S02]  /*0df0*/  F2F.F64.F32 R12, R4 ;  /* 0x00000004000c7310 */ /* 0x000e240000201800 */
[----:B0-----:R-:W-:-:S10]  /*0e00*/  DFMA R12, R10, R18, R12 ;  /* 0x000000120a0c722b */ /* 0x001fd4000000000c */
[----:B------:R-:W0:Y:S02]  /*0e10*/  F2F.F32.F64 R13, R12 ;  /* 0x0000000c000d7310 */ /* 0x000e240000301000 */
[----:B0-----:R1:W-:Y:S02]  /*0e20*/  STG.E desc[UR6][R14.64], R13 ;  /* 0x0000000d0e007986 */ /* 0x0013e4000c101906 */
.L_x_102:
[----:B------:R-:W-:Y:S05]  /*0e30*/  @P1 EXIT ;  /* 0x000000000000194d */ /* 0x000fea0003800000 */
[----:B-12---:R-:W1:Y:S01]  /*0e40*/  LDC.64 R12, c[0x0][0x390] ;  /* 0x0000e400ff0c7b82 */ /* 0x006e620000000a00 */
[----:B------:R-:W-:-:S07]  /*0e50*/  IMAD R5, R5, R6, R0 ;  /* 0x0000000605057224 */ /* 0x000fce00078e0200 */
[----:B------:R-:W2:Y:S01]  /*0e60*/  LDC.64 R8, c[0x0][0x388] ;  /* 0x0000e200ff087b82 */ /* 0x000ea20000000a00 */
[----:B-1----:R-:W-:-:S04]  /*0e70*/  IMAD.WIDE R6, R5, 0x4, R12 ;  /* 0x0000000405067825 */ /* 0x002fc800078e020c */
[----:B--2---:R-:W-:Y:S02]  /*0e80*/  IMAD.WIDE R4, R5, 0x4, R8 ;  /* 0x0000000405047825 */ /* 0x004fe400078e0208 */
[----:B------:R-:W2:Y:S04]  /*0e90*/  LDG.E R8, desc[UR6][R6.64] ;  /* 0x0000000606087981 */ /* 0x000ea8000c1e1900 */
[----:B------:R-:W3:Y:S01]  /*0ea0*/  LDG.E R4, desc[UR6][R4.64] ;  /* 0x0000000604047981 */ /* 0x000ee2000c1e1900 */
[----:B--2---:R-:W-:Y:S01]  /*0eb0*/  F2F.F64.F32 R8, R8 ;  /* 0x0000000800087310 */ /* 0x004fe20000201800 */
[----:B---3--:R-:W-:-:S07]  /*0ec0*/  FMUL R0, R3, R4 ;  /* 0x0000000403007220 */ /* 0x008fce0000400000 */
[----:B------:R-:W1:Y:S02]  /*0ed0*/  F2F.F64.F32 R2, R0 ;  /* 0x0000000000027310 */ /* 0x000e640000201800 */
[----:B-1----:R-:W-:-:S10]  /*0ee0*/  DFMA R2, R10, R8, R2 ;  /* 0x000000080a02722b */ /* 0x002fd40000000002 */
[----:B------:R-:W1:Y:S02]  /*0ef0*/  F2F.F32.F64 R3, R2 ;  /* 0x0000000200037310 */ /* 0x000e640000301000 */
[----:B-1----:R-:W-:Y:S01]  /*0f00*/  STG.E desc[UR6][R6.64], R3 ;  /* 0x0000000306007986 */ /* 0x002fe2000c101906 */
[----:B------:R-:W-:Y:S05]  /*0f10*/  EXIT ;  /* 0x000000000000794d */ /* 0x000fea0003800000 */
.L_x_103:
        /* <DEDUP_REMOVED lines=14> */
.L_x_319:


//--------------------- .text.patch_match         --------------------------
	.section	.text.patch_match,"ax",@progbits
	.align	128
        .global         patch_match
        .type           patch_match,@function
        .size           patch_match,(.L_x_315 - patch_match)
        .other          patch_match,@"STO_CUDA_ENTRY STV_DEFAULT"
patch_match:
.text.patch_match:
        /* <DEDUP_REMOVED lines=14> */
[----:B------:R-:W0:Y:S01]  /*00e0*/  LDCU.64 UR8, c[0x0][0x3c0] ;  /* 0x00007800ff0877ac */ /* 0x000e220008000a00 */
[----:B------:R-:W1:Y:S01]  /*00f0*/  LDC R3, c[0x0][0x3bc] ;  /* 0x0000ef00ff037b82 */ /* 0x000e620000000800 */
[----:B------:R-:W-:Y:S02]  /*0100*/  IMAD R5, R0, R7, R2 ;  /* 0x0000000700057224 */ /* 0x000fe400078e0202 */
[----:B------:R-:W-:Y:S02]  /*0110*/  HFMA2 R19, -RZ, RZ, 0, 0 ;  /* 0x00000000ff137431 */ /* 0x000fe400000001ff */
[----:B------:R-:W-:Y:S01]  /*0120*/  IMAD R4, R7, UR6, RZ ;  /* 0x0000000607047c24 */ /* 0x000fe2000f8e02ff */
[----:B------:R-:W-:Y:S01]  /*0130*/  MOV R20, RZ ;  /* 0x000000ff00147202 */ /* 0x000fe20000000f00 */
[----:B------:R-:W2:Y:S01]  /*0140*/  LDCU.64 UR12, c[0x0][0x358] ;  /* 0x00006b00ff0c77ac */ /* 0x000ea20008000a00 */
[----:B------:R-:W3:Y:S01]  /*0150*/  LDC.64 R8, c[0x0][0x3a0] ;  /* 0x0000e800ff087b82 */ /* 0x000ee20000000a00 */
[----:B0-----:R-:W-:-:S04]  /*0160*/  ULEA.HI UR4, UR9, UR9, URZ, 0x1 ;  /* 0x0000000909047291 */ /* 0x001fc8000f8f08ff */
[----:B------:R-:W-:Y:S01]  /*0170*/  USHF.R.S32.HI UR5, URZ, 0x1, UR4 ;  /* 0x00000001ff057899 */ /* 0x000fe20008011404 */
[----:B-1----:R-:W-:-:S03]  /*0180*/  IMAD R3, R3, UR8, RZ ;  /* 0x0000000803037c24 */ /* 0x002fc6000f8e02ff */
[----:B------:R-:W-:-:S04]  /*0190*/  UIADD3 UR10, UPT, UPT, -UR5, URZ, URZ ;  /* 0x000000ff050a7290 */ /* 0x000fc8000fffe1ff */
[----:B------:R-:W-:Y:S01]  /*01a0*/  UISETP.GE.AND UP0, UPT, UR5, UR10, UPT ;  /* 0x0000000a0500728c */ /* 0x000fe2000bf06270 */
[----:B---3--:R-:W-:-:S08]  /*01b0*/  IMAD.WIDE R8, R5, 0x4, R8 ;  /* 0x0000000405087825 */ /* 0x008fd000078e0208 */
[----:B--2---:R-:W-:Y:S05]  /*01c0*/  BRA.U !UP0, `(.L_x_104) ;  /* 0x0000002108b07547 */ /* 0x004fea000b800000 */
[----:B------:R-:W2:Y:S01]  /*01d0*/  LDG.E R8, desc[UR12][R8.64] ;  /* 0x0000000c08087981 */ /* 0x000ea2000c1e1900 */
[----:B------:R-:W0:Y:S02]  /*01e0*/  LDCU UR6, c[0x0][0x3b0] ;  /* 0x00007600ff0677ac */ /* 0x000e240008000800 */
[----:B0-----:R-:W-:Y:S01]  /*01f0*/  UISETP.NE.AND UP0, UPT, UR6, 0x3, UPT ;  /* 0x000000030600788c */ /* 0x001fe2000bf05270 */
[----:B--2---:R-:W-:Y:S02]  /*0200*/  SHF.R.U32.HI R7, RZ, 0xb, R8 ;  /* 0x0000000bff077819 */ /* 0x004fe40000011608 */
[----:B------:R-:W-:Y:S02]  /*0210*/  LOP3.LUT R6, R8, 0x7ff, RZ, 0xc0, !PT ;  /* 0x000007ff08067812 */ /* 0x000fe400078ec0ff */
[----:B------:R-:W-:-:S04]  /*0220*/  LOP3.LUT R7, R7, 0x7ff, RZ, 0xc0, !PT ;  /* 0x000007ff07077812 */ /* 0x000fc800078ec0ff */
[----:B------:R-:W-:Y:S05]  /*0230*/  BRA.U UP0, `(.L_x_105) ;  /* 0x0000000d000c7547 */ /* 0x000fea000b800000 */
[----:B------:R-:W-:Y:S01]  /*0240*/  HFMA2 R40, -RZ, RZ, 0, 0 ;  /* 0x00000000ff287431 */ /* 0x000fe200000001ff */
[----:B------:R-:W-:Y:S01]  /*0250*/  IADD3 R13, PT, PT, R2, -UR5, RZ ;  /* 0x80000005020d7c10 */ /* 0x000fe2000fffe0ff */
[----:B------:R-:W-:Y:S01]  /*0260*/  HFMA2 R17, -RZ, RZ, 0, 0 ;  /* 0x00000000ff117431 */ /* 0x000fe200000001ff */
[----:B------:R-:W-:Y:S01]  /*0270*/  IADD3 R11, PT, PT, R6, -UR5, RZ ;  /* 0x80000005060b7c10 */ /* 0x000fe2000fffe0ff */
[----:B------:R-:W-:Y:S01]  /*0280*/  UIADD3 UR8, UPT, UPT, UR5, -UR5, URZ ;  /* 0x8000000505087290 */ /* 0x000fe2000fffe0ff */
[----:B------:R-:W-:Y:S01]  /*0290*/  MOV R9, RZ ;  /* 0x000000ff00097202 */ /* 0x000fe20000000f00 */
[----:B------:R-:W-:Y:S01]  /*02a0*/  UIADD3 UR4, UPT, UPT, -UR5, 0x1, URZ ;  /* 0x0000000105047890 */ /* 0x000fe2000fffe1ff */
[----:B------:R-:W-:-:S11]  /*02b0*/  UMOV UR6, UR10 ;  /* 0x0000000a00067c82 */ /* 0x000fd60008000000 */
.L_x_115:
[----:B------:R-:W0:Y:S01]  /*02c0*/  LDCU UR9, c[0x0][0x3b4] ;  /* 0x00007680ff0977ac */ /* 0x000e220008000800 */
[----:B------:R-:W-:Y:S02]  /*02d0*/  IADD3 R10, PT, PT, R0, UR6, RZ ;  /* 0x00000006000a7c10 */ /* 0x000fe4000fffe0ff */
[----:B------:R-:W-:Y:S01]  /*02e0*/  IADD3 R8, PT, PT, R7, UR6, RZ ;  /* 0x0000000607087c10 */ /* 0x000fe2000fffe0ff */
[----:B------:R-:W1:Y:S01]  /*02f0*/  LDCU UR11, c[0x0][0x3bc] ;  /* 0x00007780ff0b77ac */ /* 0x000e620008000800 */
[----:B------:R-:W-:Y:S02]  /*0300*/  ISETP.GT.AND P0, PT, R10, -0x1, PT ;  /* 0xffffffff0a00780c */ /* 0x000fe40003f04270 */
[----:B------:R-:W-:Y:S01]  /*0310*/  ISETP.GT.AND P1, PT, R8, -0x1, PT ;  /* 0xffffffff0800780c */ /* 0x000fe20003f24270 */
[----:B------:R-:W-:Y:S01]  /*0320*/  ULOP3.LUT UP0, URZ, UR8, 0x1, URZ, 0xc0, !UPT ;  /* 0x0000000108ff7892 */ /* 0x000fe2000f80c0ff */
[----:B--2---:R-:W2:Y:S01]  /*0330*/  LDCU UR15, c[0x0][0x3c0] ;  /* 0x00007800ff0f77ac */ /* 0x004ea20008000800 */
[----:B---3--:R-:W3:Y:S01]  /*0340*/  LDCU UR14, c[0x0][0x3b8] ;  /* 0x00007700ff0e77ac */ /* 0x008ee20008000800 */
[----:B0-----:R-:W-:Y:S01]  /*0350*/  ISETP.LT.AND P0, PT, R10, UR9, P0 ;  /* 0x000000090a007c0c */ /* 0x001fe20008701270 */
[----:B------:R-:W-:Y:S01]  /*0360*/  UMOV UR7, UR10 ;  /* 0x0000000a00077c82 */ /* 0x000fe20008000000 */
[----:B-1----:R-:W-:-:S04]  /*0370*/  ISETP.LT.AND P1, PT, R8, UR11, P1 ;  /* 0x0000000b08007c0c */ /* 0x002fc80008f21270 */
[----:B------:R-:W-:Y:S09]  /*0380*/  BRA.U UP0, `(.L_x_106) ;  /* 0x0000000100dc7547 */ /* 0x000ff2000b800000 */
[----:B------:R-:W0:Y:S01]  /*0390*/  LDCU UR9, c[0x0][0x3b8] ;  /* 0x00007700ff0977ac */ /* 0x000e220008000800 */
[----:B------:R-:W-:Y:S01]  /*03a0*/  ISETP.GT.AND P2, PT, R13, -0x1, PT ;  /* 0xffffffff0d00780c */ /* 0x000fe20003f44270 */
[----:B------:R-:W-:Y:S01]  /*03b0*/  BSSY.RECONVERGENT B0, `(.L_x_106) ;  /* 0x0000034000007945 */ /* 0x000fe20003800200 */
[----:B------:R-:W-:Y:S01]  /*03c0*/  ISETP.GT.AND P3, PT, R11, -0x1, PT ;  /* 0xffffffff0b00780c */ /* 0x000fe20003f64270 */
[----:B------:R-:W1:Y:S01]  /*03d0*/  LDCU UR11, c[0x0][0x3c0] ;  /* 0x00007800ff0b77ac */ /* 0x000e620008000800 */
[----:B------:R-:W-:Y:S01]  /*03e0*/  UMOV UR7, UR4 ;  /* 0x0000000400077c82 */ /* 0x000fe20008000000 */
[----:B0-----:R-:W-:Y:S02]  /*03f0*/  ISETP.LT.AND P2, PT, R13, UR9, P2 ;  /* 0x000000090d007c0c */ /* 0x001fe40009741270 */
[----:B-1----:R-:W-:Y:S02]  /*0400*/  ISETP.LT.AND P3, PT, R11, UR11, P3 ;  /* 0x0000000b0b007c0c */ /* 0x002fe40009f61270 */
[----:B------:R-:W-:-:S04]  /*0410*/  PLOP3.LUT P2, PT, P1, P0, P2, 0x80, 0x0 ;  /* 0x000000000000781c */ /* 0x000fc80000f41020 */
[----:B------:R-:W-:-:S13]  /*0420*/  PLOP3.LUT P2, PT, P2, P3, PT, 0x80, 0x8 ;  /* 0x000000000008781c */ /* 0x000fda0001747070 */
[----:B------:R-:W-:Y:S05]  /*0430*/  @!P2 BRA `(.L_x_107) ;  /* 0x0000000000aca947 */ /* 0x000fea0003800000 */
[----:B------:R-:W0:Y:S01]  /*0440*/  LDC.64 R30, c[0x0][0x380] ;  /* 0x0000e000ff1e7b82 */ /* 0x000e220000000a00 */
[----:B------:R-:W-:Y:S02]  /*0450*/  IMAD R15, R10, UR9, R13 ;  /* 0x000000090a0f7c24 */ /* 0x000fe4000f8e020d */
[----:B------:R-:W-:-:S05]  /*0460*/  IMAD R23, R8, UR11, R11 ;  /* 0x0000000b08177c24 */ /* 0x000fca000f8e020b */
[----:B------:R-:W1:Y:S08]  /*0470*/  LDC.64 R32, c[0x0][0x388] ;  /* 0x0000e200ff207b82 */ /* 0x000e700000000a00 */
[----:B------:R-:W4:Y:S08]  /*0480*/  LDC.64 R20, c[0x0][0x390] ;  /* 0x0000e400ff147b82 */ /* 0x000f300000000a00 */
[----:B------:R-:W5:Y:S01]  /*0490*/  LDC.64 R18, c[0x0][0x398] ;  /* 0x0000e600ff127b82 */ /* 0x000f620000000a00 */
[----:B0-----:R-:W-:-:S05]  /*04a0*/  IMAD.WIDE R30, R15, 0x4, R30 ;  /* 0x000000040f1e7825 */ /* 0x001fca00078e021e */
[----:B------:R0:W2:Y:S01]  /*04b0*/  LDG.E R12, desc[UR12][R30.64] ;  /* 0x0000000c1e0c7981 */ /* 0x0000a2000c1e1900 */
[----:B-1----:R-:W-:-:S05]  /*04c0*/  IMAD.WIDE R32, R23, 0x4, R32 ;  /* 0x0000000417207825 */ /* 0x002fca00078e0220 */
[----:B------:R1:W2:Y:S01]  /*04d0*/  LDG.E R35, desc[UR12][R32.64] ;  /* 0x0000000c20237981 */ /* 0x0002a2000c1e1900 */
[----:B----4-:R-:W-:-:S04]  /*04e0*/  IMAD.WIDE R20, R15, 0x4, R20 ;  /* 0x000000040f147825 */ /* 0x010fc800078e0214 */
[----:B-----5:R-:W-:Y:S01]  /*04f0*/  IMAD.WIDE R18, R23, 0x4, R18 ;  /* 0x0000000417127825 */ /* 0x020fe200078e0212 */
[----:B------:R4:W5:Y:S03]  /*0500*/  LDG.E R16, desc[UR12][R20.64] ;  /* 0x0000000c14107981 */ /* 0x000966000c1e1900 */
[C---:B------:R-:W-:Y:S01]  /*0510*/  IMAD.WIDE R14, R4.reuse, 0x4, R30 ;  /* 0x00000004040e7825 */ /* 0x040fe200078e021e */
[----:B------:R-:W5:Y:S03]  /*0520*/  LDG.E R37, desc[UR12][R18.64] ;  /* 0x0000000c12257981 */ /* 0x000f66000c1e1900 */
[C---:B------:R-:W-:Y:S01]  /*0530*/  IMAD.WIDE R22, R3.reuse, 0x4, R32 ;  /* 0x0000000403167825 */ /* 0x040fe200078e0220 */
[----:B------:R-:W3:Y:S03]  /*0540*/  LDG.E R34, desc[UR12][R14.64] ;  /* 0x0000000c0e227981 */ /* 0x000ee6000c1e1900 */
[C---:B------:R-:W-:Y:S01]  /*0550*/  IMAD.WIDE R24, R4.reuse, 0x4, R20 ;  /* 0x0000000404187825 */ /* 0x040fe200078e0214 */
[----:B------:R-:W3:Y:S03]  /*0560*/  LDG.E R39, desc[UR12][R22.64] ;  /* 0x0000000c16277981 */ /* 0x000ee6000c1e1900 */
[C---:B------:R-:W-:Y:S01]  /*0570*/  IMAD.WIDE R26, R3.reuse, 0x4, R18 ;  /* 0x00000004031a7825 */ /* 0x040fe200078e0212 */
[----:B------:R-:W3:Y:S03]  /*0580*/  LDG.E R36, desc[UR12][R24.64] ;  /* 0x0000000c18247981 */ /* 0x000ee6000c1e1900 */
[----:B------:R-:W-:Y:S01]  /*0590*/  IMAD.WIDE R28, R4, 0x4, R14 ;  /* 0x00000004041c7825 */ /* 0x000fe200078e020e */
[----:B------:R-:W3:Y:S03]  /*05a0*/  LDG.E R41, desc[UR12][R26.64] ;  /* 0x0000000c1a297981 */ /* 0x000ee6000c1e1900 */
[----:B0-----:R-:W-:-:S02]  /*05b0*/  IMAD.WIDE R30, R3, 0x4, R22 ;  /* 0x00000004031e7825 */ /* 0x001fc400078e0216 */
[----:B------:R-:W3:Y:S02]  /*05c0*/  LDG.E R28, desc[UR12][R28.64] ;  /* 0x0000000c1c1c7981 */ /* 0x000ee4000c1e1900 */
[----:B-1----:R-:W-:Y:S02]  /*05d0*/  IMAD.WIDE R32, R4, 0x4, R24 ;  /* 0x0000000404207825 */ /* 0x002fe400078e0218 */
[----:B------:R-:W3:Y:S02]  /*05e0*/  LDG.E R31, desc[UR12][R30.64] ;  /* 0x0000000c1e1f7981 */ /* 0x000ee4000c1e1900 */
[----:B----4-:R-:W-:Y:S02]  /*05f0*/  IMAD.WIDE R20, R3, 0x4, R26 ;  /* 0x0000000403147825 */ /* 0x010fe400078e021a */
[----:B------:R-:W4:Y:S04]  /*0600*/  LDG.E R32, desc[UR12][R32.64] ;  /* 0x0000000c20207981 */ /* 0x000f28000c1e1900 */
[----:B------:R-:W4:Y:S01]  /*0610*/  LDG.E R21, desc[UR12][R20.64] ;  /* 0x0000000c14157981 */ /* 0x000f22000c1e1900 */
[----:B------:R-:W-:Y:S01]  /*0620*/  FADD R9, R9, 1 ;  /* 0x3f80000009097421 */ /* 0x000fe20000000000 */
[----:B--2---:R-:W-:-:S04]  /*0630*/  FADD R12, R12, -R35 ;  /* 0x800000230c0c7221 */ /* 0x004fc80000000000 */
[----:B------:R-:W-:Y:S01]  /*0640*/  FFMA R12, R12, R12, R17 ;  /* 0x0000000c0c0c7223 */ /* 0x000fe20000000011 */
[----:B-----5:R-:W-:-:S04]  /*0650*/  FADD R37, R16, -R37 ;  /* 0x8000002510257221 */ /* 0x020fc80000000000 */
[----:B------:R-:W-:Y:S01]  /*0660*/  FFMA R37, R37, R37, R40 ;  /* 0x0000002525257223 */ /* 0x000fe20000000028 */
[----:B---3--:R-:W-:-:S04]  /*0670*/  FADD R39, R34, -R39 ;  /* 0x8000002722277221 */ /* 0x008fc80000000000 */
[----:B------:R-:W-:Y:S01]  /*0680*/  FFMA R12, R39, R39, R12 ;  /* 0x00000027270c7223 */ /* 0x000fe2000000000c */
[----:B------:R-:W-:-:S04]  /*0690*/  FADD R36, R36, -R41 ;  /* 0x8000002924247221 */ /* 0x000fc80000000000 */
[----:B------:R-:W-:Y:S01]  /*06a0*/  FFMA R37, R36, R36, R37 ;  /* 0x0000002424257223 */ /* 0x000fe20000000025 */
[----:B------:R-:W-:-:S04]  /*06b0*/  FADD R17, R28, -R31 ;  /* 0x8000001f1c117221 */ /* 0x000fc80000000000 */
[----:B------:R-:W-:Y:S01]  /*06c0*/  FFMA R17, R17, R17, R12 ;  /* 0x0000001111117223 */ /* 0x000fe2000000000c */
[----:B----4-:R-:W-:-:S04]  /*06d0*/  FADD R32, R32, -R21 ;  /* 0x8000001520207221 */ /* 0x010fc80000000000 */
[----:B------:R-:W-:-:S07]  /*06e0*/  FFMA R40, R32, R32, R37 ;  /* 0x0000002020287223 */ /* 0x000fce0000000025 */
.L_x_107:
[----:B--23--:R-:W-:Y:S05]  /*06f0*/  BSYNC.RECONVERGENT B0 ;  /* 0x0000000000007941 */ /* 0x00cfea0003800200 */
.L_x_106:
[----:B------:R-:W-:-:S04]  /*0700*/  UIADD3 UR9, UPT, UPT, -UR5, URZ, URZ ;  /* 0x000000ff05097290 */ /* 0x000fc8000fffe1ff */
[----:B------:R-:W-:-:S09]  /*0710*/  UISETP.NE.AND UP0, UPT, UR5, UR9, UPT ;  /* 0x000000090500728c */ /* 0x000fd2000bf05270 */
[----:B------:R-:W-:Y:S05]  /*0720*/  BRA.U !UP0, `(.L_x_108) ;  /* 0x0000000508c07547 */ /* 0x000fea000b800000 */
.L_x_113:
[----:B------:R-:W-:Y:S01]  /*0730*/  IADD3 R15, PT, PT, R2, UR7, RZ ;  /* 0x00000007020f7c10 */ /* 0x000fe2000fffe0ff */
[----:B------:R-:W-:Y:S01]  /*0740*/  BSSY.RECONVERGENT B0, `(.L_x_109) ;  /* 0x000003c000007945 */ /* 0x000fe20003800200 */
[----:B------:R-:W-:Y:S02]  /*0750*/  IADD3 R19, PT, PT, R6, UR7, RZ ;  /* 0x0000000706137c10 */ /* 0x000fe4000fffe0ff */
[----:B------:R-:W-:Y:S02]  /*0760*/  ISETP.GT.AND P5, PT, R15, -0x1, PT ;  /* 0xffffffff0f00780c */ /* 0x000fe40003fa4270 */
[----:B------:R-:W-:Y:S02]  /*0770*/  ISETP.GT.AND P3, PT, R19, -0x1, PT ;  /* 0xffffffff1300780c */ /* 0x000fe40003f64270 */
[----:B---3--:R-:W-:Y:S02]  /*0780*/  ISETP.LT.AND P5, PT, R15, UR14, P5 ;  /* 0x0000000e0f007c0c */ /* 0x008fe4000afa1270 */
[----:B--2---:R-:W-:-:S02]  /*0790*/  ISETP.LT.AND P3, PT, R19, UR15, P3 ;  /* 0x0000000f13007c0c */ /* 0x004fc40009f61270 */
[----:B------:R-:W-:Y:S02]  /*07a0*/  PLOP3.LUT P5, PT, P1, P0, P5, 0x80, 0x0 ;  /* 0x000000000000781c */ /* 0x000fe40000fa1050 */
[----:B------:R-:W-:Y:S02]  /*07b0*/  IADD3 R31, PT, PT, R15, 0x1, RZ ;  /* 0x000000010f1f7810 */ /* 0x000fe40007ffe0ff */
[----:B------:R-:W-:Y:S02]  /*07c0*/  PLOP3.LUT P3, PT, P5, P3, PT, 0x80, 0x8 ;  /* 0x000000000008781c */ /* 0x000fe40002f67070 */
[----:B------:R-:W-:Y:S02]  /*07d0*/  IADD3 R33, PT, PT, R19, 0x1, RZ ;  /* 0x0000000113217810 */ /* 0x000fe40007ffe0ff */
[----:B------:R-:W-:Y:S02]  /*07e0*/  ISETP.GT.AND P2, PT, R31, -0x1, PT ;  /* 0xffffffff1f00780c */ /* 0x000fe40003f44270 */
[----:B------:R-:W-:-:S02]  /*07f0*/  ISETP.GT.AND P4, PT, R33, -0x1, PT ;  /* 0xffffffff2100780c */ /* 0x000fc40003f84270 */
[----:B------:R-:W-:Y:S02]  /*0800*/  ISETP.LT.AND P2, PT, R31, UR14, P2 ;  /* 0x0000000e1f007c0c */ /* 0x000fe40009741270 */
[----:B------:R-:W-:Y:S02]  /*0810*/  ISETP.LT.AND P4, PT, R33, UR15, P4 ;  /* 0x0000000f21007c0c */ /* 0x000fe4000a781270 */
[----:B------:R-:W-:-:S04]  /*0820*/  PLOP3.LUT P2, PT, P1, P0, P2, 0x80, 0x0 ;  /* 0x000000000000781c */ /* 0x000fc80000f41020 */
[----:B------:R-:W-:Y:S01]  /*0830*/  PLOP3.LUT P2, PT, P2, P4, PT, 0x80, 0x8 ;  /* 0x000000000008781c */ /* 0x000fe20001749070 */
[----:B------:R-:W-:-:S12]  /*0840*/  @!P3 BRA `(.L_x_110) ;  /* 0x0000000000acb947 */ /* 0x000fd80003800000 */
[----:B------:R-:W0:Y:S01]  /*0850*/  LDC.64 R36, c[0x0][0x380] ;  /* 0x0000e000ff247b82 */ /* 0x000e220000000a00 */
[----:B------:R-:W-:Y:S02]  /*0860*/  IMAD R15, R10, UR14, R15 ;  /* 0x0000000e0a0f7c24 */ /* 0x000fe4000f8e020f */
[----:B------:R-:W-:-:S05]  /*0870*/  IMAD R19, R8, UR15, R19 ;  /* 0x0000000f08137c24 */ /* 0x000fca000f8e0213 */
[----:B------:R-:W1:Y:S08]  /*0880*/  LDC.64 R34, c[0x0][0x388] ;  /* 0x0000e200ff227b82 */ /* 0x000e700000000a00 */
[----:B------:R-:W2:Y:S08]  /*0890*/  LDC.64 R28, c[0x0][0x390] ;  /* 0x0000e400ff1c7b82 */ /* 0x000eb00000000a00 */
[----:B------:R-:W3:Y:S01]  /*08a0*/  LDC.64 R20, c[0x0][0x398] ;  /* 0x0000e600ff147b82 */ /* 0x000ee20000000a00 */
[----:B0-----:R-:W-:-:S05]  /*08b0*/  IMAD.WIDE R36, R15, 0x4, R36 ;  /* 0x000000040f247825 */ /* 0x001fca00078e0224 */
[----:B------:R0:W4:Y:S01]  /*08c0*/  LDG.E R12, desc[UR12][R36.64] ;  /* 0x0000000c240c7981 */ /* 0x000122000c1e1900 */
[----:B-1----:R-:W-:-:S05]  /*08d0*/  IMAD.WIDE R34, R19, 0x4, R34 ;  /* 0x0000000413227825 */ /* 0x002fca00078e0222 */
[----:B------:R1:W4:Y:S01]  /*08e0*/  LDG.E R39, desc[UR12][R34.64] ;  /* 0x0000000c22277981 */ /* 0x000322000c1e1900 */
[----:B--2---:R-:W-:-:S04]  /*08f0*/  IMAD.WIDE R28, R15, 0x4, R28 ;  /* 0x000000040f1c7825 */ /* 0x004fc800078e021c */
[----:B---3--:R-:W-:Y:S01]  /*0900*/  IMAD.WIDE R20, R19, 0x4, R20 ;  /* 0x0000000413147825 */ /* 0x008fe200078e0214 */
[----:B------:R2:W3:Y:S03]  /*0910*/  LDG.E R16, desc[UR12][R28.64] ;  /* 0x0000000c1c107981 */ /* 0x0004e6000c1e1900 */
[C---:B------:R-:W-:Y:S01]  /*0920*/  IMAD.WIDE R18, R4.reuse, 0x4, R36 ;  /* 0x0000000404127825 */ /* 0x040fe200078e0224 */
[----:B------:R-:W3:Y:S03]  /*0930*/  LDG.E R41, desc[UR12][R20.64] ;  /* 0x0000000c14297981 */ /* 0x000ee6000c1e1900 */
[C---:B------:R-:W-:Y:S01]  /*0940*/  IMAD.WIDE R14, R3.reuse, 0x4, R34 ;  /* 0x00000004030e7825 */ /* 0x040fe200078e0222 */
[----:B------:R-:W5:Y:S03]  /*0950*/  LDG.E R30, desc[UR12][R18.64] ;  /* 0x0000000c121e7981 */ /* 0x000f66000c1e1900 */
[C---:B------:R-:W-:Y:S01]  /*0960*/  IMAD.WIDE R22, R4.reuse, 0x4, R28 ;  /* 0x0000000404167825 */ /* 0x040fe200078e021c */
[----:B------:R-:W5:Y:S03]  /*0970*/  LDG.E R43, desc[UR12][R14.64] ;  /* 0x0000000c0e2b7981 */ /* 0x000f66000c1e1900 */
[C---:B------:R-:W-:Y:S01]  /*0980*/  IMAD.WIDE R24, R3.reuse, 0x4, R20 ;  /* 0x0000000403187825 */ /* 0x040fe200078e0214 */
[----:B------:R-:W5:Y:S03]  /*0990*/  LDG.E R32, desc[UR12][R22.64] ;  /* 0x0000000c16207981 */ /* 0x000f66000c1e1900 */
[----:B------:R-:W-:Y:S01]  /*09a0*/  IMAD.WIDE R26, R4, 0x4, R18 ;  /* 0x00000004041a7825 */ /* 0x000fe200078e0212 */
[----:B------:R-:W5:Y:S03]  /*09b0*/  LDG.E R45, desc[UR12][R24.64] ;  /* 0x0000000c182d7981 */ /* 0x000f66000c1e1900 */
[----:B0-----:R-:W-:-:S02]  /*09c0*/  IMAD.WIDE R36, R3, 0x4, R14 ;  /* 0x0000000403247825 */ /* 0x001fc400078e020e */
[----:B------:R-:W5:Y:S02]  /*09d0*/  LDG.E R26, desc[UR12][R26.64] ;  /* 0x0000000c1a1a7981 */ /* 0x000f64000c1e1900 */
[----:B-1----:R-:W-:Y:S02]  /*09e0*/  IMAD.WIDE R34, R4, 0x4, R22 ;  /* 0x0000000404227825 */ /* 0x002fe400078e0216 */
[----:B------:R-:W5:Y:S02]  /*09f0*/  LDG.E R37, desc[UR12][R36.64] ;  /* 0x0000000c24257981 */ /* 0x000f64000c1e1900 */
[----:B--2---:R-:W-:Y:S02]  /*0a00*/  IMAD.WIDE R28, R3, 0x4, R24 ;  /* 0x00000004031c7825 */ /* 0x004fe400078e0218 */
[----:B------:R-:W2:Y:S04]  /*0a10*/  LDG.E R34, desc[UR12][R34.64] ;  /* 0x0000000c22227981 */ /* 0x000ea8000c1e1900 */
[----:B------:R-:W2:Y:S01]  /*0a20*/  LDG.E R29, desc[UR12][R28.64] ;  /* 0x0000000c1c1d7981 */ /* 0x000ea2000c1e1900 */
[----:B------:R-:W-:Y:S01]  /*0a30*/  FADD R9, R9, 1 ;  /* 0x3f80000009097421 */ /* 0x000fe20000000000 */
[----:B----4-:R-:W-:-:S04]  /*0a40*/  FADD R12, R12, -R39 ;  /* 0x800000270c0c7221 */ /* 0x010fc80000000000 */
[----:B------:R-:W-:Y:S01]  /*0a50*/  FFMA R12, R12, R12, R17 ;  /* 0x0000000c0c0c7223 */ /* 0x000fe20000000011 */
[----:B---3--:R-:W-:-:S04]  /*0a60*/  FADD R41, R16, -R41 ;  /* 0x8000002910297221 */ /* 0x008fc80000000000 */
[----:B------:R-:W-:Y:S01]  /*0a70*/  FFMA R40, R41, R41, R40 ;  /* 0x0000002929287223 */ /* 0x000fe20000000028 */
[----:B-----5:R-:W-:-:S04]  /*0a80*/  FADD R43, R30, -R43 ;  /* 0x8000002b1e2b7221 */ /* 0x020fc80000000000 */
[----:B------:R-:W-:Y:S01]  /*0a90*/  FFMA R12, R43, R43, R12 ;  /* 0x0000002b2b0c7223 */ /* 0x000fe2000000000c */
[----:B------:R-:W-:-:S04]  /*0aa0*/  FADD R45, R32, -R45 ;  /* 0x8000002d202d7221 */ /* 0x000fc80000000000 */
[----:B------:R-:W-:Y:S01]  /*0ab0*/  FFMA R40, R45, R45, R40 ;  /* 0x0000002d2d287223 */ /* 0x000fe20000000028 */
[----:B------:R-:W-:-:S04]  /*0ac0*/  FADD R17, R26, -R37 ;  /* 0x800000251a117221 */ /* 0x000fc80000000000 */
[----:B------:R-:W-:Y:S01]  /*0ad0*/  FFMA R17, R17, R17, R12 ;  /* 0x0000001111117223 */ /* 0x000fe2000000000c */
[----:B--2---:R-:W-:-:S04]  /*0ae0*/  FADD R15, R34, -R29 ;  /* 0x8000001d220f7221 */ /* 0x004fc80000000000 */
[----:B------:R-:W-:-:S07]  /*0af0*/  FFMA R40, R15, R15, R40 ;  /* 0x0000000f0f287223 */ /* 0x000fce0000000028 */
.L_x_110:
[----:B------:R-:W-:Y:S05]  /*0b00*/  BSYNC.RECONVERGENT B0 ;  /* 0x0000000000007941 */ /* 0x000fea0003800200 */
.L_x_109:
[----:B------:R-:W-:Y:S04]  /*0b10*/  BSSY.RECONVERGENT B0, `(.L_x_111) ;  /* 0x000002d000007945 */ /* 0x000fe80003800200 */
[----:B------:R-:W-:Y:S05]  /*0b20*/  @!P2 BRA `(.L_x_112) ;  /* 0x0000000000aca947 */ /* 0x000fea0003800000 */
        /* <DEDUP_REMOVED lines=8> */
[----:B-1----:R-:W-:-:S04]  /*0bb0*/  IMAD.WIDE R22, R25, 0x4, R22 ;  /* 0x0000000419167825 */ /* 0x002fc800078e0216 */
[----:B--2---:R-:W-:Y:S01]  /*0bc0*/  IMAD.WIDE R20, R31, 0x4, R20 ;  /* 0x000000041f147825 */ /* 0x004fe200078e0214 */
[----:B------:R1:W4:Y:S03]  /*0bd0*/  LDG.E R35, desc[UR12][R22.64] ;  /* 0x0000000c16237981 */ /* 0x000326000c1e1900 */
        /* <DEDUP_REMOVED lines=32> */
.L_x_112:
[----:B------:R-:W-:Y:S05]  /*0de0*/  BSYNC.RECONVERGENT B0 ;  /* 0x0000000000007941 */ /* 0x000fea0003800200 */
.L_x_111:
[----:B------:R-:W-:Y:S02]  /*0df0*/  UIADD3 UR9, UPT, UPT, UR7, 0x1, URZ ;  /* 0x0000000107097890 */ /* 0x000fe4000fffe0ff */
[----:B------:R-:W-:Y:S02]  /*0e00*/  UIADD3 UR7, UPT, UPT, UR7, 0x2, URZ ;  /* 0x0000000207077890 */ /* 0x000fe4000fffe0ff */
[----:B------:R-:W-:-:S09]  /*0e10*/  UISETP.NE.AND UP0, UPT, UR9, UR5, UPT ;  /* 0x000000050900728c */ /* 0x000fd2000bf05270 */
[----:B------:R-:W-:Y:S05]  /*0e20*/  BRA.U UP0, `(.L_x_113) ;  /* 0xfffffff900407547 */ /* 0x000fea000b83ffff */
.L_x_108:
[----:B------:R-:W-:-:S09]  /*0e30*/  UISETP.NE.AND UP0, UPT, UR6, UR5, UPT ;  /* 0x000000050600728c */ /* 0x000fd2000bf05270 */
[----:B------:R-:W-:Y:S05]  /*0e40*/  BRA.U !UP0, `(.L_x_114) ;  /* 0x0000001508887547 */ /* 0x000fea000b800000 */
[----:B------:R-:W-:Y:S01]  /*0e50*/  UIADD3 UR6, UPT, UPT, UR6, 0x1, URZ ;  /* 0x0000000106067890 */ /* 0x000fe2000fffe0ff */
[----:B------:R-:W-:Y:S11]  /*0e60*/  BRA `(.L_x_115) ;  /* 0xfffffff400147947 */ /* 0x000ff6000383ffff */
.L_x_105:
[----:B------:R-:W-:-:S09]  /*0e70*/  UISETP.GE.AND UP0, UPT, UR6, 0x1, UPT ;  /* 0x000000010600788c */ /* 0x000fd2000bf06270 */
[----:B------:R-:W-:Y:S05]  /*0e80*/  BRA.U !UP0, `(.L_x_116) ;  /* 0x0000000d08b07547 */ /* 0x000fea000b800000 */
[----:B------:R-:W-:Y:S01]  /*0e90*/  ULOP3.LUT UR9, UR6, 0x7, URZ, 0xc0, !UPT ;  /* 0x0000000706097892 */ /* 0x000fe2000f8ec0ff */
[----:B------:R-:W-:Y:S01]  /*0ea0*/  HFMA2 R40, -RZ, RZ, 0, 0 ;  /* 0x00000000ff287431 */ /* 0x000fe200000001ff */
[----:B------:R-:W-:Y:S01]  /*0eb0*/  MOV R9, RZ ;  /* 0x000000ff00097202 */ /* 0x000fe20000000f00 */
[----:B------:R-:W-:Y:S01]  /*0ec0*/  HFMA2 R17, -RZ, RZ, 0, 0 ;  /* 0x00000000ff117431 */ /* 0x000fe200000001ff */
[----:B------:R-:W-:Y:S02]  /*0ed0*/  UIADD3 UR4, UPT, UPT, UR9, -0x1, URZ ;  /* 0xffffffff09047890 */ /* 0x000fe4000fffe0ff */
[----:B------:R-:W-:Y:S02]  /*0ee0*/  ULOP3.LUT UR11, UR6, 0x3, URZ, 0xc0, !UPT ;  /* 0x00000003060b7892 */ /* 0x000fe4000f8ec0ff */
[----:B------:R-:W-:Y:S02]  /*0ef0*/  ULOP3.LUT UR6, UR6, 0x7ffffff8, URZ, 0xc0, !UPT ;  /* 0x7ffffff806067892 */ /* 0x000fe4000f8ec0ff */
[----:B------:R-:W-:Y:S01]  /*0f00*/  UISETP.GE.U32.AND UP0, UPT, UR4, 0x3, UPT ;  /* 0x000000030400788c */ /* 0x000fe2000bf06070 */
[----:B------:R-:W-:-:S10]  /*0f10*/  UMOV UR7, UR10 ;  /* 0x0000000a00077c82 */ /* 0x000fd40008000000 */
.L_x_125:
[----:B------:R-:W0:Y:S01]  /*0f20*/  LDCU UR4, c[0x0][0x3b4] ;  /* 0x00007680ff0477ac */ /* 0x000e220008000800 */
[----:B------:R-:W-:Y:S02]  /*0f30*/  IADD3 R11, PT, PT, R0, UR7, RZ ;  /* 0x00000007000b7c10 */ /* 0x000fe4000fffe0ff */
[----:B------:R-:W-:Y:S01]  /*0f40*/  IADD3 R12, PT, PT, R7, UR7, RZ ;  /* 0x00000007070c7c10 */ /* 0x000fe2000fffe0ff */
[----:B------:R-:W1:Y:S01]  /*0f50*/  LDCU UR8, c[0x0][0x3bc] ;  /* 0x00007780ff0877ac */ /* 0x000e620008000800 */
[C---:B------:R-:W-:Y:S02]  /*0f60*/  ISETP.GT.AND P0, PT, R11.reuse, -0x1, PT ;  /* 0xffffffff0b00780c */ /* 0x040fe40003f04270 */
[C---:B------:R-:W-:Y:S02]  /*0f70*/  ISETP.GT.AND P1, PT, R12.reuse, -0x1, PT ;  /* 0xffffffff0c00780c */ /* 0x040fe40003f24270 */
[----:B0-----:R-:W-:Y:S02]  /*0f80*/  ISETP.LT.AND P0, PT, R11, UR4, P0 ;  /* 0x000000040b007c0c */ /* 0x001fe40008701270 */
[----:B-1----:R-:W-:Y:S01]  /*0f90*/  ISETP.LT.AND P1, PT, R12, UR8, P1 ;  /* 0x000000080c007c0c */ /* 0x002fe20008f21270 */
[----:B------:R-:W-:-:S12]  /*0fa0*/  UMOV UR8, UR10 ;  /* 0x0000000a00087c82 */ /* 0x000fd80008000000 */
.L_x_124:
[----:B------:R-:W0:Y:S01]  /*0fb0*/  LDCU UR14, c[0x0][0x3b8] ;  /* 0x00007700ff0e77ac */ /* 0x000e220008000800 */
[----:B------:R-:W-:Y:S01]  /*0fc0*/  IADD3 R8, PT, PT, R2, UR8, RZ ;  /* 0x0000000802087c10 */ /* 0x000fe2000fffe0ff */
[----:B------:R-:W-:Y:S01]  /*0fd0*/  BSSY.RECONVERGENT B0, `(.L_x_117) ;  /* 0x00000d2000007945 */ /* 0x000fe20003800200 */
[----:B------:R-:W-:Y:S01]  /*0fe0*/  IADD3 R15, PT, PT, R6, UR8, RZ ;  /* 0x00000008060f7c10 */ /* 0x000fe2000fffe0ff */
[----:B------:R-:W1:Y:S01]  /*0ff0*/  LDCU UR15, c[0x0][0x3c0] ;  /* 0x00007800ff0f77ac */ /* 0x000e620008000800 */
[C---:B------:R-:W-:Y:S02]  /*1000*/  ISETP.GT.AND P2, PT, R8.reuse, -0x1, PT ;  /* 0xffffffff0800780c */ /* 0x040fe40003f44270 */
[----:B------:R-:W-:Y:S01]  /*1010*/  ISETP.GT.AND P3, PT, R15, -0x1, PT ;  /* 0xffffffff0f00780c */ /* 0x000fe20003f64270 */
[----:B------:R-:W-:Y:S01]  /*1020*/  UMOV UR4, UR8 ;  /* 0x0000000800047c82 */ /* 0x000fe20008000000 */
[----:B------:R-:W-:Y:S02]  /*1030*/  UIADD3 UR8, UPT, UPT, UR8, 0x1, URZ ;  /* 0x0000000108087890 */ /* 0x000fe4000fffe0ff */
[----:B------:R-:W-:Y:S01]  /*1040*/  UISETP.NE.AND UP1, UPT, UR4, UR5, UPT ;  /* 0x000000050400728c */ /* 0x000fe2000bf25270 */
[----:B0-----:R-:W-:-:S02]  /*1050*/  ISETP.LT.AND P2, PT, R8, UR14, P2 ;  /* 0x0000000e08007c0c */ /* 0x001fc40009741270 */
[----:B-1----:R-:W-:Y:S02]  /*1060*/  ISETP.LT.AND P3, PT, R15, UR15, P3 ;  /* 0x0000000f0f007c0c */ /* 0x002fe40009f61270 */
[----:B------:R-:W-:-:S04]  /*1070*/  PLOP3.LUT P2, PT, P1, P0, P2, 0x80, 0x0 ;  /* 0x000000000000781c */ /* 0x000fc80000f41020 */
[----:B------:R-:W-:-:S13]  /*1080*/  PLOP3.LUT P2, PT, P2, P3, PT, 0x80, 0x8 ;  /* 0x000000000008781c */ /* 0x000fda0001747070 */
[----:B------:R-:W-:Y:S05]  /*1090*/  @!P2 BRA `(.L_x_118) ;  /* 0x0000000c0014a947 */ /* 0x000fea0003800000 */
[----:B------:R-:W0:Y:S01]  /*10a0*/  LDCU UR16, c[0x0][0x3b0] ;  /* 0x00007600ff1077ac */ /* 0x000e220008000800 */
[----:B------:R-:W-:Y:S02]  /*10b0*/  IMAD R13, R11, UR14, R8 ;  /* 0x0000000e0b0d7c24 */ /* 0x000fe4000f8e0208 */
[----:B------:R-:W-:Y:S01]  /*10c0*/  IMAD R8, R12, UR15, R15 ;  /* 0x0000000f0c087c24 */ /* 0x000fe2000f8e020f */
[----:B------:R-:W-:Y:S01]  /*10d0*/  UMOV UR4, URZ ;  /* 0x000000ff00047c82 */ /* 0x000fe20008000000 */
[----:B0-----:R-:W-:-:S09]  /*10e0*/  UISETP.GE.U32.AND UP2, UPT, UR16, 0x8, UPT ;  /* 0x000000081000788c */ /* 0x001fd2000bf46070 */
[----:B------:R-:W-:Y:S05]  /*10f0*/  BRA.U !UP2, `(.L_x_119) ;  /* 0x000000050a6c7547 */ /* 0x000fea000b800000 */
[----:B------:R-:W-:-:S05]  /*1100*/  UMOV UR4, URZ ;  /* 0x000000ff00047c82 */ /* 0x000fca0008000000 */
.L_x_120:
[----:B------:R-:W0:Y:S01]  /*1110*/  LDC.64 R28, c[0x0][0x388] ;  /* 0x0000e200ff1c7b82 */ /* 0x000e220000000a00 */
[----:B------:R-:W-:Y:S02]  /*1120*/  IMAD R27, R3, UR4, R8 ;  /* 0x00000004031b7c24 */ /* 0x000fe4000f8e0208 */
[----:B------:R-:W-:-:S05]  /*1130*/  IMAD R15, R4, UR4, R13 ;  /* 0x00000004040f7c24 */ /* 0x000fca000f8e020d */
[----:B------:R-:W1:Y:S08]  /*1140*/  LDC.64 R24, c[0x0][0x380] ;  /* 0x0000e000ff187b82 */ /* 0x000e700000000a00 */
[----:B------:R-:W2:Y:S01]  /*1150*/  LDC.64 R22, c[0x0][0x390] ;  /* 0x0000e400ff167b82 */ /* 0x000ea20000000a00 */
[----:B0-----:R-:W-:-:S07]  /*1160*/  IMAD.WIDE R28, R27, 0x4, R28 ;  /* 0x000000041b1c7825 */ /* 0x001fce00078e021c */
[----:B------:R-:W0:Y:S01]  /*1170*/  LDC.64 R32, c[0x0][0x398] ;  /* 0x0000e600ff207b82 */ /* 0x000e220000000a00 */
[----:B-1----:R-:W-:-:S04]  /*1180*/  IMAD.WIDE R24, R15, 0x4, R24 ;  /* 0x000000040f187825 */ /* 0x002fc800078e0218 */
[----:B------:R-:W-:Y:S01]  /*1190*/  IMAD.WIDE R42, R3, 0x4, R28 ;  /* 0x00000004032a7825 */ /* 0x000fe200078e021c */
[----:B------:R-:W3:Y:S03]  /*11a0*/  LDG.E R19, desc[UR12][R24.64] ;  /* 0x0000000c18137981 */ /* 0x000ee6000c1e1900 */
[----:B------:R-:W-:Y:S01]  /*11b0*/  IMAD.WIDE R20, R4, 0x4, R24 ;  /* 0x0000000404147825 */ /* 0x000fe200078e0218 */
[----:B------:R-:W3:Y:S04]  /*11c0*/  LDG.E R28, desc[UR12][R28.64] ;  /* 0x0000000c1c1c7981 */ /* 0x000ee8000c1e1900 */
[----:B------:R-:W4:Y:S04]  /*11d0*/  LDG.E R10, desc[UR12][R20.64] ;  /* 0x0000000c140a7981 */ /* 0x000f28000c1e1900 */
[----:B------:R1:W4:Y:S01]  /*11e0*/  LDG.E R14, desc[UR12][R42.64] ;  /* 0x0000000c2a0e7981 */ /* 0x000322000c1e1900 */
[----:B--2---:R-:W-:-:S04]  /*11f0*/  IMAD.WIDE R22, R15, 0x4, R22 ;  /* 0x000000040f167825 */ /* 0x004fc800078e0216 */
[----:B0-----:R-:W-:Y:S01]  /*1200*/  IMAD.WIDE R32, R27, 0x4, R32 ;  /* 0x000000041b207825 */ /* 0x001fe200078e0220 */
[----:B------:R-:W2:Y:S04]  /*1210*/  LDG.E R15, desc[UR12][R22.64] ;  /* 0x0000000c160f7981 */ /* 0x000ea8000c1e1900 */
[----:B------:R-:W2:Y:S01]  /*1220*/  LDG.E R41, desc[UR12][R32.64] ;  /* 0x0000000c20297981 */ /* 0x000ea2000c1e1900 */
[----:B------:R-:W-:-:S04]  /*1230*/  IMAD.WIDE R36, R4, 0x4, R20 ;  /* 0x0000000404247825 */ /* 0x000fc800078e0214 */
[C---:B-1----:R-:W-:Y:S01]  /*1240*/  IMAD.WIDE R42, R3.reuse, 0x4, R42 ;  /* 0x00000004032a7825 */ /* 0x042fe200078e022a */
[----:B------:R0:W5:Y:S03]  /*1250*/  LDG.E R29, desc[UR12][R36.64] ;  /* 0x0000000c241d7981 */ /* 0x000166000c1e1900 */
[----:B------:R-:W-:Y:S01]  /*1260*/  IMAD.WIDE R34, R4, 0x4, R36 ;  /* 0x0000000404227825 */ /* 0x000fe200078e0224 */
[----:B------:R-:W5:Y:S03]  /*1270*/  LDG.E R18, desc[UR12][R42.64] ;  /* 0x0000000c2a127981 */ /* 0x000f66000c1e1900 */
[----:B------:R-:W-:-:S04]  /*1280*/  IMAD.WIDE R24, R3, 0x4, R42 ;  /* 0x0000000403187825 */ /* 0x000fc800078e022a */
[----:B------:R-:W-:Y:S02]  /*1290*/  IMAD.WIDE R30, R4, 0x4, R34 ;  /* 0x00000004041e7825 */ /* 0x000fe400078e0222 */
[----:B------:R-:W5:Y:S02]  /*12a0*/  LDG.E R34, desc[UR12][R34.64] ;  /* 0x0000000c22227981 */ /* 0x000f64000c1e1900 */
[----:B------:R-:W-:-:S04]  /*12b0*/  IMAD.WIDE R38, R3, 0x4, R24 ;  /* 0x0000000403267825 */ /* 0x000fc800078e0218 */
[C---:B------:R-:W-:Y:S02]  /*12c0*/  IMAD.WIDE R26, R4.reuse, 0x4, R30 ;  /* 0x00000004041a7825 */ /* 0x040fe400078e021e */
[----:B------:R-:W5:Y:S02]  /*12d0*/  LDG.E R30, desc[UR12][R30.64] ;  /* 0x0000000c1e1e7981 */ /* 0x000f64000c1e1900 */
[----:B0-----:R-:W-:Y:S02]  /*12e0*/  IMAD.WIDE R36, R3, 0x4, R38 ;  /* 0x0000000403247825 */ /* 0x001fe400078e0226 */
[----:B------:R0:W5:Y:S02]  /*12f0*/  LDG.E R35, desc[UR12][R24.64] ;  /* 0x0000000c18237981 */ /* 0x000164000c1e1900 */
[C---:B------:R-:W-:Y:S02]  /*1300*/  IMAD.WIDE R20, R4.reuse, 0x4, R26 ;  /* 0x0000000404147825 */ /* 0x040fe400078e021a */
[----:B------:R-:W5:Y:S02]  /*1310*/  LDG.E R26, desc[UR12][R26.64] ;  /* 0x0000000c1a1a7981 */ /* 0x000f64000c1e1900 */
[----:B------:R-:W-:-:S02]  /*1320*/  IMAD.WIDE R22, R4, 0x4, R22 ;  /* 0x0000000404167825 */ /* 0x000fc400078e0216 */
[----:B------:R1:W5:Y:S02]  /*1330*/  LDG.E R31, desc[UR12][R38.64] ;  /* 0x0000000c261f7981 */ /* 0x000364000c1e1900 */
[----:B0-----:R-:W-:-:S04]  /*1340*/  IMAD.WIDE R24, R3, 0x4, R36 ;  /* 0x0000000403187825 */ /* 0x001fc800078e0224 */
[C---:B------:R-:W-:Y:S01]  /*1350*/  IMAD.WIDE R32, R3.reuse, 0x4, R32 ;  /* 0x0000000403207825 */ /* 0x040fe200078e0220 */
[----:B------:R0:W5:Y:S03]  /*1360*/  LDG.E R27, desc[UR12][R36.64] ;  /* 0x0000000c241b7981 */ /* 0x000166000c1e1900 */
[C---:B------:R-:W-:Y:S02]  /*1370*/  IMAD.WIDE R44, R4.reuse, 0x4, R20 ;  /* 0x00000004042c7825 */ /* 0x040fe400078e0214 */
[----:B------:R-:W5:Y:S02]  /*1380*/  LDG.E R20, desc[UR12][R20.64] ;  /* 0x0000000c14147981 */ /* 0x000f64000c1e1900 */
[----:B-1----:R-:W-:Y:S02]  /*1390*/  IMAD.WIDE R38, R3, 0x4, R32 ;  /* 0x0000000403267825 */ /* 0x002fe400078e0220 */
[----:B------:R-:W5:Y:S02]  /*13a0*/  LDG.E R16, desc[UR12][R44.64] ;  /* 0x0000000c2c107981 */ /* 0x000f64000c1e1900 */
[----:B0-----:R-:W-:-:S02]  /*13b0*/  IMAD.WIDE R36, R4, 0x4, R22 ;  /* 0x0000000404247825 */ /* 0x001fc400078e0216 */
[----:B------:R0:W5:Y:S02]  /*13c0*/  LDG.E R21, desc[UR12][R24.64] ;  /* 0x0000000c18157981 */ /* 0x000164000c1e1900 */
[----:B0-----:R-:W-:-:S04]  /*13d0*/  IMAD.WIDE R24, R3, 0x4, R24 ;  /* 0x0000000403187825 */ /* 0x001fc800078e0218 */
[----:B---3--:R-:W-:Y:S02]  /*13e0*/  FFMA R19, -R19, R28, R17 ;  /* 0x0000001c13137223 */ /* 0x008fe40000000111 */
[----:B------:R0:W3:Y:S02]  /*13f0*/  LDG.E R17, desc[UR12][R24.64] ;  /* 0x0000000c18117981 */ /* 0x0000e4000c1e1900 */
[----:B----4-:R-:W-:Y:S02]  /*1400*/  FFMA R10, -R10, R14, R19 ;  /* 0x0000000e0a0a7223 */ /* 0x010fe40000000113 */
[----:B------:R1:W4:Y:S01]  /*1410*/  LDG.E R19, desc[UR12][R22.64] ;  /* 0x0000000c16137981 */ /* 0x000322000c1e1900 */
[----:B0-----:R-:W-:-:S03]  /*1420*/  IMAD.WIDE R24, R4, 0x4, R36 ;  /* 0x0000000404187825 */ /* 0x001fc600078e0224 */
[----:B------:R-:W3:Y:S04]  /*1430*/  LDG.E R36, desc[UR12][R36.64] ;  /* 0x0000000c24247981 */ /* 0x000ee8000c1e1900 */
[----:B------:R-:W4:Y:S01]  /*1440*/  LDG.E R14, desc[UR12][R32.64] ;  /* 0x0000000c200e7981 */ /* 0x000f22000c1e1900 */
[----:B-1----:R-:W-:-:S03]  /*1450*/  IMAD.WIDE R22, R3, 0x4, R38 ;  /* 0x0000000403167825 */ /* 0x002fc600078e0226 */
[----:B------:R0:W3:Y:S04]  /*1460*/  LDG.E R37, desc[UR12][R38.64] ;  /* 0x0000000c26257981 */ /* 0x0000e8000c1e1900 */
[----:B------:R1:W3:Y:S04]  /*1470*/  LDG.E R32, desc[UR12][R24.64] ;  /* 0x0000000c18207981 */ /* 0x0002e8000c1e1900 */
[----:B------:R2:W3:Y:S01]  /*1480*/  LDG.E R33, desc[UR12][R22.64] ;  /* 0x0000000c16217981 */ /* 0x0004e2000c1e1900 */
[----:B0-----:R-:W-:-:S04]  /*1490*/  IMAD.WIDE R38, R3, 0x4, R22 ;  /* 0x0000000403267825 */ /* 0x001fc800078e0216 */
[----:B-1----:R-:W-:-:S04]  /*14a0*/  IMAD.WIDE R24, R4, 0x4, R24 ;  /* 0x0000000404187825 */ /* 0x002fc800078e0218 */
[----:B--2---:R-:W-:Y:S01]  /*14b0*/  IMAD.WIDE R22, R3, 0x4, R38 ;  /* 0x0000000403167825 */ /* 0x004fe200078e0226 */
[----:B------:R0:W2:Y:S03]  /*14c0*/  LDG.E R28, desc[UR12][R24.64] ;  /* 0x0000000c181c7981 */ /* 0x0000a6000c1e1900 */
[----:B------:R-:W-:Y:S01]  /*14d0*/  FFMA R15, -R15, R41, R40 ;  /* 0x000000290f0f7223 */ /* 0x000fe20000000128 */
[----:B------:R-:W2:Y:S04]  /*14e0*/  LDG.E R38, desc[UR12][R38.64] ;  /* 0x0000000c26267981 */ /* 0x000ea8000c1e1900 */
[----:B------:R1:W2:Y:S01]  /*14f0*/  LDG.E R40, desc[UR12][R22.64] ;  /* 0x0000000c16287981 */ /* 0x0002a2000c1e1900 */
[----:B0-----:R-:W-:-:S05]  /*1500*/  IMAD.WIDE R24, R4, 0x4, R24 ;  /* 0x0000000404187825 */ /* 0x001fca00078e0218 */
[----:B------:R0:W2:Y:S01]  /*1510*/  LDG.E R39, desc[UR12][R24.64] ;  /* 0x0000000c18277981 */ /* 0x0000a2000c1e1900 */
[----:B-1----:R-:W-:-:S05]  /*1520*/  IMAD.WIDE R22, R3, 0x4, R22 ;  /* 0x0000000403167825 */ /* 0x002fca00078e0216 */
[----:B------:R1:W2:Y:S01]  /*1530*/  LDG.E R42, desc[UR12][R22.64] ;  /* 0x0000000c162a7981 */ /* 0x0002a2000c1e1900 */
[----:B0-----:R-:W-:-:S05]  /*1540*/  IMAD.WIDE R24, R4, 0x4, R24 ;  /* 0x0000000404187825 */ /* 0x001fca00078e0218 */
[----:B------:R0:W2:Y:S01]  /*1550*/  LDG.E R41, desc[UR12][R24.64] ;  /* 0x0000000c18297981 */ /* 0x0000a2000c1e1900 */
[----:B-1----:R-:W-:-:S05]  /*1560*/  IMAD.WIDE R22, R3, 0x4, R22 ;  /* 0x0000000403167825 */ /* 0x002fca00078e0216 */
[----:B------:R-:W2:Y:S01]  /*1570*/  LDG.E R44, desc[UR12][R22.64] ;  /* 0x0000000c162c7981 */ /* 0x000ea2000c1e1900 */
[----:B0-----:R-:W-:-:S05]  /*1580*/  IMAD.WIDE R24, R4, 0x4, R24 ;  /* 0x0000000404187825 */ /* 0x001fca00078e0218 */
[----:B------:R-:W2:Y:S01]  /*1590*/  LDG.E R43, desc[UR12][R24.64] ;  /* 0x0000000c182b7981 */ /* 0x000ea2000c1e1900 */
[----:B-----5:R-:W-:Y:S01]  /*15a0*/  FFMA R29, -R29, R18, R10 ;  /* 0x000000121d1d7223 */ /* 0x020fe2000000010a */
[----:B------:R-:W-:-:S03]  /*15b0*/  UIADD3 UR4, UPT, UPT, UR4, 0x8, URZ ;  /* 0x0000000804047890 */ /* 0x000fc6000fffe0ff */
[----:B------:R-:W-:Y:S01]  /*15c0*/  FFMA R29, -R34, R35, R29 ;  /* 0x00000023221d7223 */ /* 0x000fe2000000011d */
[----:B------:R-:W-:-:S03]  /*15d0*/  UISETP.NE.AND UP2, UPT, UR4, UR6, UPT ;  /* 0x000000060400728c */ /* 0x000fc6000bf45270 */
[----:B------:R-:W-:-:S04]  /*15e0*/  FFMA R29, -R30, R31, R29 ;  /* 0x0000001f1e1d7223 */ /* 0x000fc8000000011d */
[----:B------:R-:W-:-:S04]  /*15f0*/  FFMA R27, -R26, R27, R29 ;  /* 0x0000001b1a1b7223 */ /* 0x000fc8000000011d */
[----:B------:R-:W-:Y:S01]  /*1600*/  FFMA R21, -R20, R21, R27 ;  /* 0x0000001514157223 */ /* 0x000fe2000000011b */
[----:B----4-:R-:W-:-:S04]  /*1610*/  FFMA R15, -R19, R14, R15 ;  /* 0x0000000e130f7223 */ /* 0x010fc8000000010f */
[----:B---3--:R-:W-:-:S04]  /*1620*/  FFMA R15, -R36, R37, R15 ;  /* 0x00000025240f7223 */ /* 0x008fc8000000010f */
[----:B------:R-:W-:Y:S01]  /*1630*/  FFMA R15, -R32, R33, R15 ;  /* 0x00000021200f7223 */ /* 0x000fe2000000010f */
[----:B------:R-:W-:-:S03]  /*1640*/  FFMA R17, -R16, R17, R21 ;  /* 0x0000001110117223 */ /* 0x000fc60000000115 */
[----:B--2---:R-:W-:-:S04]  /*1650*/  FFMA R28, -R28, R38, R15 ;  /* 0x000000261c1c7223 */ /* 0x004fc8000000010f */
[----:B------:R-:W-:-:S04]  /*1660*/  FFMA R28, -R39, R40, R28 ;  /* 0x00000028271c7223 */ /* 0x000fc8000000011c */
[----:B------:R-:W-:-:S04]  /*1670*/  FFMA R28, -R41, R42, R28 ;  /* 0x0000002a291c7223 */ /* 0x000fc8000000011c */
[----:B------:R-:W-:Y:S01]  /*1680*/  FFMA R40, -R43, R44, R28 ;  /* 0x0000002c2b287223 */ /* 0x000fe2000000011c */
[----:B------:R-:W-:Y:S06]  /*1690*/  BRA.U UP2, `(.L_x_120) ;  /* 0xfffffff9029c7547 */ /* 0x000fec000b83ffff */
[----:B------:R-:W-:-:S05]  /*16a0*/  UMOV UR4, UR6 ;  /* 0x0000000600047c82 */ /* 0x000fca0008000000 */
.L_x_119:
[----:B------:R-:W-:-:S09]  /*16b0*/  UISETP.NE.AND UP2, UPT, UR9, URZ, UPT ;  /* 0x000000ff0900728c */ /* 0x000fd2000bf45270 */
[----:B------:R-:W-:Y:S05]  /*16c0*/  BRA.U !UP2, `(.L_x_121) ;  /* 0x000000050a847547 */ /* 0x000fea000b800000 */
[----:B------:R-:W-:Y:S01]  /*16d0*/  UISETP.NE.AND UP2, UPT, UR11, URZ, UPT ;  /* 0x000000ff0b00728c */ /* 0x000fe2000bf45270 */
[----:B------:R-:W-:Y:S10]  /*16e0*/  BRA.U !UP0, `(.L_x_122) ;  /* 0x0000000108bc7547 */ /* 0x000ff4000b800000 */
        /* <DEDUP_REMOVED lines=14> */
[----:B------:R5:W3:Y:S03]  /*17d0*/  LDG.E R36, desc[UR12][R28.64] ;  /* 0x0000000c1c247981 */ /* 0x000ae6000c1e1900 */
[C---:B------:R-:W-:Y:S01]  /*17e0*/  IMAD.WIDE R30, R3.reuse, 0x4, R26 ;  /* 0x00000004031e7825 */ /* 0x040fe200078e021a */
[----:B------:R5:W3:Y:S03]  /*17f0*/  LDG.E R38, desc[UR12][R32.64] ;  /* 0x0000000c20267981 */ /* 0x000ae6000c1e1900 */
[C---:B------:R-:W-:Y:S01]  /*1800*/  IMAD.WIDE R18, R4.reuse, 0x4, R14 ;  /* 0x0000000404127825 */ /* 0x040fe200078e020e */
[----:B------:R5:W3:Y:S03]  /*1810*/  LDG.E R39, desc[UR12][R30.64] ;  /* 0x0000000c1e277981 */ /* 0x000ae6000c1e1900 */
[C---:B------:R-:W-:Y:S01]  /*1820*/  IMAD.WIDE R20, R3.reuse, 0x4, R28 ;  /* 0x0000000403147825 */ /* 0x040fe200078e021c */
[----:B------:R-:W3:Y:S03]  /*1830*/  LDG.E R41, desc[UR12][R18.64] ;  /* 0x0000000c12297981 */ /* 0x000ee6000c1e1900 */
[C---:B------:R-:W-:Y:S01]  /*1840*/  IMAD.WIDE R22, R4.reuse, 0x4, R32 ;  /* 0x0000000404167825 */ /* 0x040fe200078e0220 */
[----:B------:R-:W3:Y:S03]  /*1850*/  LDG.E R42, desc[UR12][R20.64] ;  /* 0x0000000c142a7981 */ /* 0x000ee6000c1e1900 */
[C---:B0-----:R-:W-:Y:S01]  /*1860*/  IMAD.WIDE R24, R3.reuse, 0x4, R30 ;  /* 0x0000000403187825 */ /* 0x041fe200078e021e */
[----:B------:R-:W3:Y:S03]  /*1870*/  LDG.E R43, desc[UR12][R22.64] ;  /* 0x0000000c162b7981 */ /* 0x000ee6000c1e1900 */
[C---:B-1----:R-:W-:Y:S01]  /*1880*/  IMAD.WIDE R26, R4.reuse, 0x4, R18 ;  /* 0x00000004041a7825 */ /* 0x042fe200078e0212 */
[----:B------:R-:W3:Y:S03]  /*1890*/  LDG.E R44, desc[UR12][R24.64] ;  /* 0x0000000c182c7981 */ /* 0x000ee6000c1e1900 */
[----:B--2---:R-:W-:Y:S01]  /*18a0*/  IMAD.WIDE R14, R3, 0x4, R20 ;  /* 0x00000004030e7825 */ /* 0x004fe200078e0214 */
[----:B------:R-:W2:Y:S03]  /*18b0*/  LDG.E R45, desc[UR12][R26.64] ;  /* 0x0000000c1a2d7981 */ /* 0x000ea6000c1e1900 */
[----:B-----5:R-:W-:-:S04]  /*18c0*/  IMAD.WIDE R28, R4, 0x4, R22 ;  /* 0x00000004041c7825 */ /* 0x020fc800078e0216 */
[C---:B------:R-:W-:Y:S02]  /*18d0*/  IMAD.WIDE R32, R3.reuse, 0x4, R24 ;  /* 0x0000000403207825 */ /* 0x040fe400078e0218 */
[----:B------:R-:W5:Y:S02]  /*18e0*/  LDG.E R29, desc[UR12][R28.64] ;  /* 0x0000000c1c1d7981 */ /* 0x000f64000c1e1900 */
[----:B------:R-:W-:Y:S02]  /*18f0*/  IMAD.WIDE R30, R4, 0x4, R26 ;  /* 0x00000004041e7825 */ /* 0x000fe400078e021a */
[----:B------:R-:W5:Y:S02]  /*1900*/  LDG.E R32, desc[UR12][R32.64] ;  /* 0x0000000c20207981 */ /* 0x000f64000c1e1900 */
[----:B------:R-:W-:Y:S02]  /*1910*/  IMAD.WIDE R34, R3, 0x4, R14 ;  /* 0x0000000403227825 */ /* 0x000fe400078e020e */
[----:B------:R-:W2:Y:S04]  /*1920*/  LDG.E R14, desc[UR12][R14.64] ;  /* 0x0000000c0e0e7981 */ /* 0x000ea8000c1e1900 */
[----:B------:R-:W2:Y:S04]  /*1930*/  LDG.E R31, desc[UR12][R30.64] ;  /* 0x0000000c1e1f7981 */ /* 0x000ea8000c1e1900 */
[----:B------:R-:W2:Y:S01]  /*1940*/  LDG.E R34, desc[UR12][R34.64] ;  /* 0x0000000c22227981 */ /* 0x000ea2000c1e1900 */
[----:B------:R-:W-:Y:S01]  /*1950*/  UIADD3 UR4, UPT, UPT, UR4, 0x4, URZ ;  /* 0x0000000404047890 */ /* 0x000fe2000fffe0ff */
[----:B----4-:R-:W-:Y:S01]  /*1960*/  FFMA R17, -R10, R16, R17 ;  /* 0x000000100a117223 */ /* 0x010fe20000000111 */
[----:B---3--:R-:W-:-:S03]  /*1970*/  FFMA R36, -R37, R36, R40 ;  /* 0x0000002425247223 */ /* 0x008fc60000000128 */
[----:B------:R-:W-:Y:S01]  /*1980*/  FFMA R38, -R38, R39, R17 ;  /* 0x0000002726267223 */ /* 0x000fe20000000111 */
[----:B------:R-:W-:-:S03]  /*1990*/  FFMA R36, -R41, R42, R36 ;  /* 0x0000002a29247223 */ /* 0x000fc60000000124 */
[----:B------:R-:W-:-:S04]  /*19a0*/  FFMA R38, -R43, R44, R38 ;  /* 0x0000002c2b267223 */ /* 0x000fc80000000126 */
[----:B-----5:R-:W-:Y:S01]  /*19b0*/  FFMA R17, -R29, R32, R38 ;  /* 0x000000201d117223 */ /* 0x020fe20000000126 */
[----:B--2---:R-:W-:-:S04]  /*19c0*/  FFMA R14, -R45, R14, R36 ;  /* 0x0000000e2d0e7223 */ /* 0x004fc80000000124 */
[----:B------:R-:W-:-:S07]  /*19d0*/  FFMA R40, -R31, R34, R14 ;  /* 0x000000221f287223 */ /* 0x000fce000000010e */
.L_x_122:
[----:B------:R-:W-:Y:S05]  /*19e0*/  BRA.U !UP2, `(.L_x_121) ;  /* 0x000000010abc7547 */ /* 0x000fea000b800000 */
[----:B------:R-:W-:Y:S02]  /*19f0*/  UISETP.NE.AND UP2, UPT, UR11, 0x1, UPT ;  /* 0x000000010b00788c */ /* 0x000fe4000bf45270 */
[----:B------:R-:W-:-:S07]  /*1a00*/  ULOP3.LUT UP3, URZ, UR16, 0x1, URZ, 0xc0, !UPT ;  /* 0x0000000110ff7892 */ /* 0x000fce000f86c0ff */
[----:B------:R-:W-:Y:S05]  /*1a10*/  BRA.U !UP2, `(.L_x_123) ;  /* 0x000000010a6c7547 */ /* 0x000fea000b800000 */
[----:B------:R-:W0:Y:S01]  /*1a20*/  LDC.64 R20, c[0x0][0x380] ;  /* 0x0000e000ff147b82 */ /* 0x000e220000000a00 */
[----:B------:R-:W-:Y:S02]  /*1a30*/  IMAD R25, R4, UR4, R13 ;  /* 0x0000000404197c24 */ /* 0x000fe4000f8e020d */
[----:B------:R-:W-:-:S05]  /*1a40*/  IMAD R27, R3, UR4, R8 ;  /* 0x00000004031b7c24 */ /* 0x000fca000f8e0208 */
[----:B------:R-:W1:Y:S08]  /*1a50*/  LDC.64 R18, c[0x0][0x388] ;  /* 0x0000e200ff127b82 */ /* 0x000e700000000a00 */
[----:B------:R-:W2:Y:S08]  /*1a60*/  LDC.64 R22, c[0x0][0x390] ;  /* 0x0000e400ff167b82 */ /* 0x000eb00000000a00 */
[----:B------:R-:W3:Y:S01]  /*1a70*/  LDC.64 R14, c[0x0][0x398] ;  /* 0x0000e600ff0e7b82 */ /* 0x000ee20000000a00 */
[----:B0-----:R-:W-:-:S05]  /*1a80*/  IMAD.WIDE R20, R25, 0x4, R20 ;  /* 0x0000000419147825 */ /* 0x001fca00078e0214 */
[----:B------:R-:W4:Y:S01]  /*1a90*/  LDG.E R10, desc[UR12][R20.64] ;  /* 0x0000000c140a7981 */ /* 0x000f22000c1e1900 */
[----:B-1----:R-:W-:-:S05]  /*1aa0*/  IMAD.WIDE R18, R27, 0x4, R18 ;  /* 0x000000041b127825 */ /* 0x002fca00078e0212 */
[----:B------:R-:W4:Y:S01]  /*1ab0*/  LDG.E R16, desc[UR12][R18.64] ;  /* 0x0000000c12107981 */ /* 0x000f22000c1e1900 */
[----:B--2---:R-:W-:-:S04]  /*1ac0*/  IMAD.WIDE R22, R25, 0x4, R22 ;  /* 0x0000000419167825 */ /* 0x004fc800078e0216 */
[----:B---3--:R-:W-:Y:S01]  /*1ad0*/  IMAD.WIDE R14, R27, 0x4, R14 ;  /* 0x000000041b0e7825 */ /* 0x008fe200078e020e */
[----:B------:R-:W2:Y:S03]  /*1ae0*/  LDG.E R33, desc[UR12][R22.64] ;  /* 0x0000000c16217981 */ /* 0x000ea6000c1e1900 */
[----:B------:R-:W-:-:S04]  /*1af0*/  IMAD.WIDE R24, R4, 0x4, R20 ;  /* 0x0000000404187825 */ /* 0x000fc800078e0214 */
[C---:B------:R-:W-:Y:S02]  /*1b00*/  IMAD.WIDE R26, R3.reuse, 0x4, R18 ;  /* 0x00000004031a7825 */ /* 0x040fe400078e0212 */
[----:B------:R-:W3:Y:S02]  /*1b10*/  LDG.E R25, desc[UR12][R24.64] ;  /* 0x0000000c18197981 */ /* 0x000ee4000c1e1900 */
[----:B------:R-:W-:Y:S02]  /*1b20*/  IMAD.WIDE R30, R4, 0x4, R22 ;  /* 0x00000004041e7825 */ /* 0x000fe400078e0216 */
[----:B------:R-:W3:Y:S02]  /*1b30*/  LDG.E R26, desc[UR12][R26.64] ;  /* 0x0000000c1a1a7981 */ /* 0x000ee4000c1e1900 */
[----:B------:R-:W-:Y:S02]  /*1b40*/  IMAD.WIDE R28, R3, 0x4, R14 ;  /* 0x00000004031c7825 */ /* 0x000fe400078e020e */
[----:B------:R-:W2:Y:S04]  /*1b50*/  LDG.E R14, desc[UR12][R14.64] ;  /* 0x0000000c0e0e7981 */ /* 0x000ea8000c1e1900 */
[----:B------:R-:W5:Y:S04]  /*1b60*/  LDG.E R30, desc[UR12][R30.64] ;  /* 0x0000000c1e1e7981 */ /* 0x000f68000c1e1900 */
[----:B------:R-:W5:Y:S01]  /*1b70*/  LDG.E R28, desc[UR12][R28.64] ;  /* 0x0000000c1c1c7981 */ /* 0x000f62000c1e1900 */
[----:B------:R-:W-:Y:S01]  /*1b80*/  UIADD3 UR4, UPT, UPT, UR4, 0x2, URZ ;  /* 0x0000000204047890 */ /* 0x000fe2000fffe0ff */
[----:B----4-:R-:W-:-:S04]  /*1b90*/  FFMA R10, -R10, R16, R17 ;  /* 0x000000100a0a7223 */ /* 0x010fc80000000111 */
[----:B---3--:R-:W-:Y:S01]  /*1ba0*/  FFMA R17, -R25, R26, R10 ;  /* 0x0000001a19117223 */ /* 0x008fe2000000010a */
[----:B--2---:R-:W-:-:S04]  /*1bb0*/  FFMA R33, -R33, R14, R40 ;  /* 0x0000000e21217223 */ /* 0x004fc80000000128 */
[----:B-----5:R-:W-:-:S07]  /*1bc0*/  FFMA R40, -R30, R28, R33 ;  /* 0x0000001c1e287223 */ /* 0x020fce0000000121 */
.L_x_123:
[----:B------:R-:W-:Y:S05]  /*1bd0*/  BRA.U !UP3, `(.L_x_121) ;  /* 0x000000010b407547 */ /* 0x000fea000b800000 */
[----:B------:R-:W0:Y:S01]  /*1be0*/  LDC.64 R18, c[0x0][0x380] ;  /* 0x0000e000ff127b82 */ /* 0x000e220000000a00 */
[----:B------:R-:W-:Y:S02]  /*1bf0*/  IMAD R13, R4, UR4, R13 ;  /* 0x00000004040d7c24 */ /* 0x000fe4000f8e020d */
[----:B------:R-:W-:-:S05]  /*1c00*/  IMAD R25, R3, UR4, R8 ;  /* 0x0000000403197c24 */ /* 0x000fca000f8e0208 */
[----:B------:R-:W1:Y:S08]  /*1c10*/  LDC.64 R20, c[0x0][0x388] ;  /* 0x0000e200ff147b82 */ /* 0x000e700000000a00 */
[----:B------:R-:W2:Y:S08]  /*1c20*/  LDC.64 R22, c[0x0][0x390] ;  /* 0x0000e400ff167b82 */ /* 0x000eb00000000a00 */
[----:B------:R-:W3:Y:S01]  /*1c30*/  LDC.64 R14, c[0x0][0x398] ;  /* 0x0000e600ff0e7b82 */ /* 0x000ee20000000a00 */
[----:B0-----:R-:W-:-:S06]  /*1c40*/  IMAD.WIDE R18, R13, 0x4, R18 ;  /* 0x000000040d127825 */ /* 0x001fcc00078e0212 */
[----:B------:R-:W4:Y:S01]  /*1c50*/  LDG.E R18, desc[UR12][R18.64] ;  /* 0x0000000c12127981 */ /* 0x000f22000c1e1900 */
[----:B-1----:R-:W-:-:S06]  /*1c60*/  IMAD.WIDE R20, R25, 0x4, R20 ;  /* 0x0000000419147825 */ /* 0x002fcc00078e0214 */
[----:B------:R-:W4:Y:S01]  /*1c70*/  LDG.E R20, desc[UR12][R20.64] ;  /* 0x0000000c14147981 */ /* 0x000f22000c1e1900 */
[----:B--2---:R-:W-:-:S06]  /*1c80*/  IMAD.WIDE R22, R13, 0x4, R22 ;  /* 0x000000040d167825 */ /* 0x004fcc00078e0216 */
[----:B------:R-:W2:Y:S01]  /*1c90*/  LDG.E R23, desc[UR12][R22.64] ;  /* 0x0000000c16177981 */ /* 0x000ea2000c1e1900 */
[----:B---3--:R-:W-:-:S06]  /*1ca0*/  IMAD.WIDE R14, R25, 0x4, R14 ;  /* 0x00000004190e7825 */ /* 0x008fcc00078e020e */
[----:B------:R-:W2:Y:S01]  /*1cb0*/  LDG.E R14, desc[UR12][R14.64] ;  /* 0x0000000c0e0e7981 */ /* 0x000ea2000c1e1900 */
[----:B----4-:R-:W-:Y:S01]  /*1cc0*/  FFMA R17, -R18, R20, R17 ;  /* 0x0000001412117223 */ /* 0x010fe20000000111 */
[----:B--2---:R-:W-:-:S07]  /*1cd0*/  FFMA R40, -R23, R14, R40 ;  /* 0x0000000e17287223 */ /* 0x004fce0000000128 */
.L_x_121:
[----:B------:R-:W-:-:S07]  /*1ce0*/  FADD R9, R9, 1 ;  /* 0x3f80000009097421 */ /* 0x000fce0000000000 */
.L_x_118:
[----:B------:R-:W-:Y:S05]  /*1cf0*/  BSYNC.RECONVERGENT B0 ;  /* 0x0000000000007941 */ /* 0x000fea0003800200 */
.L_x_117:
[----:B------:R-:W-:Y:S05]  /*1d00*/  BRA.U UP1, `(.L_x_124) ;  /* 0xfffffff101a87547 */ /* 0x000fea000b83ffff */
[----:B------:R-:W-:-:S09]  /*1d10*/  UISETP.NE.AND UP1, UPT, UR7, UR5, UPT ;  /* 0x000000050700728c */ /* 0x000fd2000bf25270 */
[----:B------:R-:W-:Y:S05]  /*1d20*/  BRA.U !UP1, `(.L_x_114) ;  /* 0x0000000509d07547 */ /* 0x000fea000b800000 */
[----:B------:R-:W-:Y:S01]  /*1d30*/  UIADD3 UR7, UPT, UPT, UR7, 0x1, URZ ;  /* 0x0000000107077890 */ /* 0x000fe2000fffe0ff */
[----:B------:R-:W-:Y:S11]  /*1d40*/  BRA `(.L_x_125) ;  /* 0xfffffff000747947 */ /* 0x000ff6000383ffff */
.L_x_116:
[----:B------:R-:W-:Y:S01]  /*1d50*/  UIADD3 UR14, UPT, UPT, UR5, UR5, URZ ;  /* 0x00000005050e7290 */ /* 0x000fe2000fffe0ff */
[----:B------:R-:W-:Y:S01]  /*1d60*/  HFMA2 R9, -RZ, RZ, 0, 0 ;  /* 0x00000000ff097431 */ /* 0x000fe200000001ff */
[----:B------:R-:W-:Y:S02]  /*1d70*/  UIADD3 UR11, UPT, UPT, -UR5, 0x1, URZ ;  /* 0x00000001050b7890 */ /* 0x000fe4000fffe1ff */
[----:B------:R-:W-:Y:S02]  /*1d80*/  UIADD3 UR4, UPT, UPT, UR14, 0x1, URZ ;  /* 0x000000010e047890 */ /* 0x000fe4000fffe0ff */
[----:B------:R-:W-:Y:S02]  /*1d90*/  UIADD3 UR6, UPT, UPT, -UR5, 0x2, URZ ;  /* 0x0000000205067890 */ /* 0x000fe4000fffe1ff */
[----:B------:R-:W-:Y:S02]  /*1da0*/  UIADD3 UR7, UPT, UPT, -UR5, 0x3, URZ ;  /* 0x0000000305077890 */ /* 0x000fe4000fffe1ff */
[----:B------:R-:W-:Y:S01]  /*1db0*/  ULOP3.LUT UR4, UR4, 0x3, URZ, 0xc0, !UPT ;  /* 0x0000000304047892 */ /* 0x000fe2000f8ec0ff */
[----:B------:R-:W-:-:S11]  /*1dc0*/  UMOV UR8, UR10 ;  /* 0x0000000a00087c82 */ /* 0x000fd60008000000 */
.L_x_129:
[----:B0-----:R-:W0:Y:S01]  /*1dd0*/  LDCU UR15, c[0x0][0x3b4] ;  /* 0x00007680ff0f77ac */ /* 0x001e220008000800 */
[----:B------:R-:W-:Y:S02]  /*1de0*/  IADD3 R8, PT, PT, R0, UR8, RZ ;  /* 0x0000000800087c10 */ /* 0x000fe4000fffe0ff */
[----:B------:R-:W-:Y:S01]  /*1df0*/  IADD3 R10, PT, PT, R7, UR8, RZ ;  /* 0x00000008070a7c10 */ /* 0x000fe2000fffe0ff */
[----:B-1----:R-:W1:Y:S01]  /*1e00*/  LDCU UR16, c[0x0][0x3bc] ;  /* 0x00007780ff1077ac */ /* 0x002e620008000800 */
[----:B------:R-:W-:Y:S02]  /*1e10*/  ISETP.GT.AND P0, PT, R8, -0x1, PT ;  /* 0xffffffff0800780c */ /* 0x000fe40003f04270 */
[----:B------:R-:W-:Y:S01]  /*1e20*/  ISETP.GT.AND P1, PT, R10, -0x1, PT ;  /* 0xffffffff0a00780c */ /* 0x000fe20003f24270 */
[----:B------:R-:W-:Y:S01]  /*1e30*/  UISETP.NE.AND UP1, UPT, UR4, URZ, UPT ;  /* 0x000000ff0400728c */ /* 0x000fe2000bf25270 */
[----:B------:R-:W-:Y:S01]  /*1e40*/  UMOV UR9, UR8 ;  /* 0x0000000800097c82 */ /* 0x000fe20008000000 */
[----:B------:R-:W-:-:S02]  /*1e50*/  UIADD3 UR8, UPT, UPT, UR8, 0x1, URZ ;  /* 0x0000000108087890 */ /* 0x000fc4000fffe0ff */
[----:B------:R-:W-:-:S03]  /*1e60*/  UISETP.NE.AND UP0, UPT, UR9, UR5, UPT ;  /* 0x000000050900728c */ /* 0x000fc6000bf05270 */
[----:B------:R-:W-:Y:S01]  /*1e70*/  UMOV UR9, UR10 ;  /* 0x0000000a00097c82 */ /* 0x000fe20008000000 */
[----:B0-----:R-:W-:Y:S02]  /*1e80*/  ISETP.LT.AND P0, PT, R8, UR15, P0 ;  /* 0x0000000f08007c0c */ /* 0x001fe40008701270 */
[----:B-1----:R-:W-:Y:S01]  /*1e90*/  ISETP.LT.AND P1, PT, R10, UR16, P1 ;  /* 0x000000100a007c0c */ /* 0x002fe20008f21270 */
[----:B------:R-:W-:-:S12]  /*1ea0*/  BRA.U !UP1, `(.L_x_126) ;  /* 0x00000001099c7547 */ /* 0x000fd8000b800000 */
[----:B------:R-:W0:Y:S01]  /*1eb0*/  LDCU UR16, c[0x0][0x3c0] ;  /* 0x00007800ff1077ac */ /* 0x000e220008000800 */
[----:B------:R-:W-:Y:S01]  /*1ec0*/  IADD3 R10, PT, PT, R6, -UR5, RZ ;  /* 0x80000005060a7c10 */ /* 0x000fe2000fffe0ff */
[----:B------:R-:W-:Y:S01]  /*1ed0*/  FADD R8, R9, 1 ;  /* 0x3f80000009087421 */ /* 0x000fe20000000000 */
[----:B------:R-:W-:Y:S01]  /*1ee0*/  IADD3 R11, PT, PT, R2, -UR5, RZ ;  /* 0x80000005020b7c10 */ /* 0x000fe2000fffe0ff */
[----:B------:R-:W1:Y:S01]  /*1ef0*/  LDCU UR15, c[0x0][0x3b8] ;  /* 0x00007700ff0f77ac */ /* 0x000e620008000800 */
[C---:B------:R-:W-:Y:S01]  /*1f00*/  ISETP.GT.AND P2, PT, R10.reuse, -0x1, PT ;  /* 0xffffffff0a00780c */ /* 0x040fe20003f44270 */
[----:B------:R-:W-:Y:S01]  /*1f10*/  UISETP.NE.AND UP1, UPT, UR4, 0x1, UPT ;  /* 0x000000010400788c */ /* 0x000fe2000bf25270 */
[----:B------:R-:W-:Y:S02]  /*1f20*/  UMOV UR9, UR11 ;  /* 0x0000000b00097c82 */ /* 0x000fe40008000000 */
[----:B0-----:R-:W-:Y:S02]  /*1f30*/  ISETP.LT.AND P3, PT, R10, UR16, P2 ;  /* 0x000000100a007c0c */ /* 0x001fe40009761270 */
[----:B------:R-:W-:-:S02]  /*1f40*/  ISETP.GT.AND P2, PT, R11, -0x1, PT ;  /* 0xffffffff0b00780c */ /* 0x000fc40003f44270 */
[-C--:B------:R-:W-:Y:S02]  /*1f50*/  FSEL R8, R8, R9.reuse, P3 ;  /* 0x0000000908087208 */ /* 0x080fe40001800000 */
[----:B-1----:R-:W-:Y:S02]  /*1f60*/  ISETP.LT.AND P2, PT, R11, UR15, P2 ;  /* 0x0000000f0b007c0c */ /* 0x002fe40009741270 */
[----:B------:R-:W-:-:S04]  /*1f70*/  FSEL R8, R8, R9, P1 ;  /* 0x0000000908087208 */ /* 0x000fc80000800000 */
[----:B------:R-:W-:Y:S01]  /*1f80*/  @P0 FSEL R9, R8, R9, P2 ;  /* 0x0000000908090208 */ /* 0x000fe20001000000 */
[----:B------:R-:W-:Y:S06]  /*1f90*/  BRA.U !UP1, `(.L_x_126) ;  /* 0x0000000109607547 */ /* 0x000fec000b800000 */
[----:B------:R-:W-:Y:S01]  /*1fa0*/  IADD3 R13, PT, PT, R10, 0x1, RZ ;  /* 0x000000010a0d7810 */ /* 0x000fe20007ffe0ff */
[----:B------:R-:W-:Y:S01]  /*1fb0*/  FADD R8, R9, 1 ;  /* 0x3f80000009087421 */ /* 0x000fe20000000000 */
[----:B------:R-:W-:Y:S01]  /*1fc0*/  IADD3 R12, PT, PT, R11, 0x1, RZ ;  /* 0x000000010b0c7810 */ /* 0x000fe20007ffe0ff */
[----:B------:R-:W-:Y:S01]  /*1fd0*/  UISETP.NE.AND UP1, UPT, UR4, 0x2, UPT ;  /* 0x000000020400788c */ /* 0x000fe2000bf25270 */
[----:B------:R-:W-:Y:S01]  /*1fe0*/  ISETP.GT.AND P2, PT, R13, -0x1, PT ;  /* 0xffffffff0d00780c */ /* 0x000fe20003f44270 */
[----:B------:R-:W-:-:S03]  /*1ff0*/  UMOV UR9, UR6 ;  /* 0x0000000600097c82 */ /* 0x000fc60008000000 */
[----:B------:R-:W-:Y:S02]  /*2000*/  ISETP.LT.AND P3, PT, R13, UR16, P2 ;  /* 0x000000100d007c0c */ /* 0x000fe40009761270 */
[----:B------:R-:W-:Y:S02]  /*2010*/  ISETP.GT.AND P2, PT, R12, -0x1, PT ;  /* 0xffffffff0c00780c */ /* 0x000fe40003f44270 */
[-C--:B------:R-:W-:Y:S02]  /*2020*/  FSEL R8, R8, R9.reuse, P3 ;  /* 0x0000000908087208 */ /* 0x080fe40001800000 */
[----:B------:R-:W-:Y:S02]  /*2030*/  ISETP.LT.AND P2, PT, R12, UR15, P2 ;  /* 0x0000000f0c007c0c */ /* 0x000fe40009741270 */
[----:B------:R-:W-:-:S04]  /*2040*/  FSEL R8, R8, R9, P1 ;  /* 0x0000000908087208 */ /* 0x000fc80000800000 */
[----:B------:R-:W-:Y:S01]  /*2050*/  @P0 FSEL R9, R8, R9, P2 ;  /* 0x0000000908090208 */ /* 0x000fe20001000000 */
[----:B------:R-:W-:Y:S06]  /*2060*/  BRA.U !UP1, `(.L_x_126) ;  /* 0x00000001092c7547 */ /* 0x000fec000b800000 */
[----:B------:R-:W-:Y:S01]  /*2070*/  IADD3 R10, PT, PT, R10, 0x2, RZ ;  /* 0x000000020a0a7810 */ /* 0x000fe20007ffe0ff */
[----:B------:R-:W-:Y:S01]  /*2080*/  FADD R12, R9, 1 ;  /* 0x3f800000090c7421 */ /* 0x000fe20000000000 */
[----:B------:R-:W-:Y:S01]  /*2090*/  IADD3 R8, PT, PT, R11, 0x2, RZ ;  /* 0x000000020b087810 */ /* 0x000fe20007ffe0ff */
[----:B------:R-:W-:Y:S01]  /*20a0*/  UMOV UR9, UR7 ;  /* 0x0000000700097c82 */ /* 0x000fe20008000000 */
[----:B------:R-:W-:-:S04]  /*20b0*/  ISETP.GT.AND P2, PT, R10, -0x1, PT ;  /* 0xffffffff0a00780c */ /* 0x000fc80003f44270 */
[----:B------:R-:W-:Y:S02]  /*20c0*/  ISETP.LT.AND P3, PT, R10, UR16, P2 ;  /* 0x000000100a007c0c */ /* 0x000fe40009761270 */
[----:B------:R-:W-:Y:S02]  /*20d0*/  ISETP.GT.AND P2, PT, R8, -0x1, PT ;  /* 0xffffffff0800780c */ /* 0x000fe40003f44270 */
[-C--:B------:R-:W-:Y:S02]  /*20e0*/  FSEL R10, R12, R9.reuse, P3 ;  /* 0x000000090c0a7208 */ /* 0x080fe40001800000 */
[----:B------:R-:W-:Y:S02]  /*20f0*/  ISETP.LT.AND P2, PT, R8, UR15, P2 ;  /* 0x0000000f08007c0c */ /* 0x000fe40009741270 */
[----:B------:R-:W-:-:S04]  /*2100*/  FSEL R10, R10, R9, P1 ;  /* 0x000000090a0a7208 */ /* 0x000fc80000800000 */
[----:B------:R-:W-:-:S07]  /*2110*/  @P0 FSEL R9, R10, R9, P2 ;  /* 0x000000090a090208 */ /* 0x000fce0001000000 */
.L_x_126:
[----:B------:R-:W-:Y:S01]  /*2120*/  UISETP.GE.U32.AND UP1, UPT, UR14, 0x3, UPT ;  /* 0x000000030e00788c */ /* 0x000fe2000bf26070 */
[----:B------:R-:W0:Y:S01]  /*2130*/  LDCU UR17, c[0x0][0x3c0] ;  /* 0x00007800ff1177ac */ /* 0x000e220008000800 */
[----:B------:R-:W1:Y:S07]  /*2140*/  LDCU UR16, c[0x0][0x3b8] ;  /* 0x00007700ff1077ac */ /* 0x000e6e0008000800 */
[----:B------:R-:W-:Y:S05]  /*2150*/  BRA.U !UP1, `(.L_x_127) ;  /* 0x0000000109b87547 */ /* 0x000fea000b800000 */
.L_x_128:
[----:B------:R-:W-:Y:S01]  /*2160*/  IADD3 R10, PT, PT, R6, UR9, RZ ;  /* 0x00000009060a7c10 */ /* 0x000fe2000fffe0ff */
[----:B------:R-:W-:Y:S01]  /*2170*/  UIADD3 UR15, UPT, UPT, UR9, 0x3, URZ ;  /* 0x00000003090f7890 */ /* 0x000fe2000fffe0ff */
[----:B------:R-:W-:Y:S02]  /*2180*/  MOV R12, R9 ;  /* 0x00000009000c7202 */ /* 0x000fe40000000f00 */
[----:B------:R-:W-:Y:S01]  /*2190*/  ISETP.GT.AND P2, PT, R10, -0x1, PT ;  /* 0xffffffff0a00780c */ /* 0x000fe20003f44270 */
[----:B------:R-:W-:Y:S01]  /*21a0*/  UISETP.NE.AND UP1, UPT, UR15, UR5, UPT ;  /* 0x000000050f00728c */ /* 0x000fe2000bf25270 */
[----:B------:R-:W-:Y:S01]  /*21b0*/  IADD3 R8, PT, PT, R2, UR9, RZ ;  /* 0x0000000902087c10 */ /* 0x000fe2000fffe0ff */
[----:B------:R-:W-:Y:S01]  /*21c0*/  FADD R9, R12, 1 ;  /* 0x3f8000000c097421 */ /* 0x000fe20000000000 */
[----:B0-----:R-:W-:Y:S01]  /*21d0*/  ISETP.LT.AND P3, PT, R10, UR17, P2 ;  /* 0x000000110a007c0c */ /* 0x001fe20009761270 */
[----:B------:R-:W-:Y:S01]  /*21e0*/  UIADD3 UR9, UPT, UPT, UR9, 0x4, URZ ;  /* 0x0000000409097890 */ /* 0x000fe2000fffe0ff */
[----:B------:R-:W-:-:S02]  /*21f0*/  ISETP.GT.AND P2, PT, R8, -0x1, PT ;  /* 0xffffffff0800780c */ /* 0x000fc40003f44270 */
[-C--:B------:R-:W-:Y:S02]  /*2200*/  FSEL R9, R9, R12.reuse, P3 ;  /* 0x0000000c09097208 */ /* 0x080fe40001800000 */
[----:B-1----:R-:W-:Y:S02]  /*2210*/  ISETP.LT.AND P2, PT, R8, UR16, P2 ;  /* 0x0000001008007c0c */ /* 0x002fe40009741270 */
[-C--:B------:R-:W-:Y:S02]  /*2220*/  FSEL R9, R9, R12.reuse, P1 ;  /* 0x0000000c09097208 */ /* 0x080fe40000800000 */
[----:B------:R-:W-:Y:S02]  /*2230*/  IADD3 R13, PT, PT, R10, 0x1, RZ ;  /* 0x000000010a0d7810 */ /* 0x000fe40007ffe0ff */
[----:B------:R-:W-:Y:S02]  /*2240*/  @P0 FSEL R12, R9, R12, P2 ;  /* 0x0000000c090c0208 */ /* 0x000fe40001000000 */
[----:B------:R-:W-:-:S02]  /*2250*/  ISETP.GT.AND P2, PT, R13, -0x1, PT ;  /* 0xffffffff0d00780c */ /* 0x000fc40003f44270 */
[----:B------:R-:W-:Y:S01]  /*2260*/  IADD3 R11, PT, PT, R8, 0x1, RZ ;  /* 0x00000001080b7810 */ /* 0x000fe20007ffe0ff */
[----:B------:R-:W-:Y:S01]  /*2270*/  FADD R9, R12, 1 ;  /* 0x3f8000000c097421 */ /* 0x000fe20000000000 */
[----:B------:R-:W-:Y:S02]  /*2280*/  ISETP.LT.AND P3, PT, R13, UR17, P2 ;  /* 0x000000110d007c0c */ /* 0x000fe40009761270 */
[----:B------:R-:W-:Y:S02]  /*2290*/  ISETP.GT.AND P2, PT, R11, -0x1, PT ;  /* 0xffffffff0b00780c */ /* 0x000fe40003f44270 */
[-C--:B------:R-:W-:Y:S02]  /*22a0*/  FSEL R9, R9, R12.reuse, P3 ;  /* 0x0000000c09097208 */ /* 0x080fe40001800000 */
[----:B------:R-:W-:Y:S02]  /*22b0*/  ISETP.LT.AND P2, PT, R11, UR16, P2 ;  /* 0x000000100b007c0c */ /* 0x000fe40009741270 */
[----:B------:R-:W-:-:S02]  /*22c0*/  FSEL R9, R9, R12, P1 ;  /* 0x0000000c09097208 */ /* 0x000fc40000800000 */
[----:B------:R-:W-:Y:S02]  /*22d0*/  IADD3 R13, PT, PT, R10, 0x2, RZ ;  /* 0x000000020a0d7810 */ /* 0x000fe40007ffe0ff */
[----:B------:R-:W-:Y:S02]  /*22e0*/  @P0 FSEL R12, R9, R12, P2 ;  /* 0x0000000c090c0208 */ /* 0x000fe40001000000 */
[C---:B------:R-:W-:Y:S02]  /*22f0*/  ISETP.GT.AND P2, PT, R13.reuse, -0x1, PT ;  /* 0xffffffff0d00780c */ /* 0x040fe40003f44270 */
[----:B------:R-:W-:Y:S01]  /*2300*/  IADD3 R11, PT, PT, R8, 0x2, RZ ;  /* 0x00000002080b7810 */ /* 0x000fe20007ffe0ff */
[----:B------:R-:W-:Y:S01]  /*2310*/  FADD R9, R12, 1 ;  /* 0x3f8000000c097421 */ /* 0x000fe20000000000 */
[----:B------:R-:W-:Y:S02]  /*2320*/  ISETP.LT.AND P3, PT, R13, UR17, P2 ;  /* 0x000000110d007c0c */ /* 0x000fe40009761270 */
[----:B------:R-:W-:-:S02]  /*2330*/  ISETP.GT.AND P2, PT, R11, -0x1, PT ;  /* 0xffffffff0b00780c */ /* 0x000fc40003f44270 */
[-C--:B------:R-:W-:Y:S02]  /*2340*/  FSEL R9, R9, R12.reuse, P3 ;  /* 0x0000000c09097208 */ /* 0x080fe40001800000 */
[----:B------:R-:W-:Y:S02]  /*2350*/  ISETP.LT.AND P2, PT, R11, UR16, P2 ;  /* 0x000000100b007c0c */ /* 0x000fe40009741270 */
[-C--:B------:R-:W-:Y:S02]  /*2360*/  FSEL R9, R9, R12.reuse, P1 ;  /* 0x0000000c09097208 */ /* 0x080fe40000800000 */
[----:B------:R-:W-:Y:S02]  /*2370*/  IADD3 R10, PT, PT, R10, 0x3, RZ ;  /* 0x000000030a0a7810 */ /* 0x000fe40007ffe0ff */
[----:B------:R-:W-:Y:S02]  /*2380*/  @P0 FSEL R12, R9, R12, P2 ;  /* 0x0000000c090c0208 */ /* 0x000fe40001000000 */
[----:B------:R-:W-:-:S02]  /*2390*/  ISETP.GT.AND P2, PT, R10, -0x1, PT ;  /* 0xffffffff0a00780c */ /* 0x000fc40003f44270 */
[----:B------:R-:W-:Y:S01]  /*23a0*/  IADD3 R8, PT, PT, R8, 0x3, RZ ;  /* 0x0000000308087810 */ /* 0x000fe20007ffe0ff */
[----:B------:R-:W-:Y:S01]  /*23b0*/  FADD R9, R12, 1 ;  /* 0x3f8000000c097421 */ /* 0x000fe20000000000 */
[----:B------:R-:W-:Y:S02]  /*23c0*/  ISETP.LT.AND P3, PT, R10, UR17, P2 ;  /* 0x000000110a007c0c */ /* 0x000fe40009761270 */
[C---:B------:R-:W-:Y:S02]  /*23d0*/  ISETP.GT.AND P2, PT, R8.reuse, -0x1, PT ;  /* 0xffffffff0800780c */ /* 0x040fe40003f44270 */
[-C--:B------:R-:W-:Y:S02]  /*23e0*/  FSEL R9, R9, R12.reuse, P3 ;  /* 0x0000000c09097208 */ /* 0x080fe40001800000 */
[----:B------:R-:W-:Y:S02]  /*23f0*/  ISETP.LT.AND P2, PT, R8, UR16, P2 ;  /* 0x0000001008007c0c */ /* 0x000fe40009741270 */
[----:B------:R-:W-:-:S04]  /*2400*/  FSEL R9, R9, R12, P1 ;  /* 0x0000000c09097208 */ /* 0x000fc80000800000 */
[----:B------:R-:W-:-:S04]  /*2410*/  @P0 FSEL R12, R9, R12, P2 ;  /* 0x0000000c090c0208 */ /* 0x000fc80001000000 */
[----:B------:R-:W-:Y:S01]  /*2420*/  MOV R9, R12 ;  /* 0x0000000c00097202 */ /* 0x000fe20000000f00 */
[----:B------:R-:W-:Y:S06]  /*2430*/  BRA.U UP1, `(.L_x_128) ;  /* 0xfffffffd01487547 */ /* 0x000fec000b83ffff */
.L_x_127:
[----:B------:R-:W-:Y:S05]  /*2440*/  BRA.U UP0, `(.L_x_129) ;  /* 0xfffffff900607547 */ /* 0x000fea000b83ffff */
[----:B------:R-:W-:Y:S01]  /*2450*/  HFMA2 R17, -RZ, RZ, 0, 0 ;  /* 0x00000000ff117431 */ /* 0x000fe200000001ff */
[----:B------:R-:W-:-:S07]  /*2460*/  MOV R40, RZ ;  /* 0x000000ff00287202 */ /* 0x000fce0000000f00 */
.L_x_114:
[----:B------:R-:W-:Y:S01]  /*2470*/  FADD R20, R17, R40 ;  /* 0x0000002811147221 */ /* 0x000fe20000000000 */
[----:B------:R-:W-:-:S07]  /*2480*/  MOV R19, R9 ;  /* 0x0000000900137202 */ /* 0x000fce0000000f00 */
.L_x_104:
[----:B------:R-:W4:Y:S01]  /*2490*/  MUFU.RCP R6, R19 ;  /* 0x0000001300067308 */ /* 0x000f220000001000 */
[----:B------:R-:W-:Y:S07]  /*24a0*/  BSSY.RECONVERGENT B0, `(.L_x_130) ;  /* 0x000000b000007945 */ /* 0x000fee0003800200 */
[----:B------:R-:W5:Y:S01]  /*24b0*/  FCHK P0, R20, R19 ;  /* 0x0000001314007302 */ /* 0x000f620000000000 */
[----:B----4-:R-:W-:-:S04]  /*24c0*/  FFMA R7, R6, -R19, 1 ;  /* 0x3f80000006077423 */ /* 0x010fc80000000813 */
[----:B------:R-:W-:-:S04]  /*24d0*/  FFMA R6, R6, R7, R6 ;  /* 0x0000000706067223 */ /* 0x000fc80000000006 */
[----:B------:R-:W-:-:S04]  /*24e0*/  FFMA R7, R6, R20, RZ ;  /* 0x0000001406077223 */ /* 0x000fc800000000ff */
[----:B------:R-:W-:-:S04]  /*24f0*/  FFMA R8, R7, -R19, R20 ;  /* 0x8000001307087223 */ /* 0x000fc80000000014 */
[----:B------:R-:W-:Y:S01]  /*2500*/  FFMA R8, R6, R8, R7 ;  /* 0x0000000806087223 */ /* 0x000fe20000000007 */
[----:B-----5:R-:W-:Y:S06]  /*2510*/  @!P0 BRA `(.L_x_131) ;  /* 0x00000000000c8947 */ /* 0x020fec0003800000 */
[----:B------:R-:W-:-:S07]  /*2520*/  MOV R22, 0x2540 ;  /* 0x0000254000167802 */ /* 0x000fce0000000f00 */
[----:B0123--:R-:W-:Y:S05]  /*2530*/  CALL.REL.NOINC `($__internal_1_$__cuda_sm3x_div_rn_noftz_f32_slowpath) ;  /* 0x000000c800847944 */ /* 0x00ffea0003c00000 */
[----:B------:R-:W-:-:S07]  /*2540*/  MOV R8, R19 ;  /* 0x0000001300087202 */ /* 0x000fce0000000f00 */
.L_x_131:
[----:B0123--:R-:W-:Y:S05]  /*2550*/  BSYNC.RECONVERGENT B0 ;  /* 0x0000000000007941 */ /* 0x00ffea0003800200 */
.L_x_130:
[----:B------:R-:W0:Y:S08]  /*2560*/  LDC R9, c[0x0][0x3c8] ;  /* 0x0000f200ff097b82 */ /* 0x000e300000000800 */
[----:B------:R-:W1:Y:S01]  /*2570*/  LDC.64 R6, c[0x0][0x3a8] ;  /* 0x0000ea00ff067b82 */ /* 0x000e620000000a00 */
[----:B0-----:R-:W-:Y:S02]  /*2580*/  ISETP.GE.AND P0, PT, R9, 0x1, PT ;  /* 0x000000010900780c */ /* 0x001fe40003f06270 */
[----:B------:R-:W-:Y:S01]  /*2590*/  FMNMX.NAN R9, R8, 2.14748364800000000000e+09, PT ;  /* 0x4f00000008097809 */ /* 0x000fe20003820000 */
[----:B-1----:R-:W-:-:S05]  /*25a0*/  IMAD.WIDE R6, R5, 0x4, R6 ;  /* 0x0000000405067825 */ /* 0x002fca00078e0206 */
[----:B------:R0:W-:Y:S05]  /*25b0*/  STG.E desc[UR12][R6.64], R9 ;  /* 0x0000000906007986 */ /* 0x0001ea000c10190c */
[----:B------:R-:W-:Y:S05]  /*25c0*/  @!P0 EXIT ;  /* 0x000000000000894d */ /* 0x000fea0003800000 */
[----:B0-----:R-:W-:Y:S01]  /*25d0*/  MOV R6, 0x7f800000 ;  /* 0x7f80000000067802 */ /* 0x001fe20000000f00 */
[----:B------:R-:W0:Y:S01]  /*25e0*/  FCHK P1, RZ, RZ ;  /* 0x000000ffff007302 */ /* 0x000e220000020000 */
[----:B------:R-:W-:Y:S01]  /*25f0*/  HFMA2 R9, -RZ, RZ, -178.125, -3742 ;  /* 0xd991eb4fff097431 */ /* 0x000fe200000001ff */
[C---:B------:R-:W-:Y:S01]  /*2600*/  LOP3.LUT R12, R2.reuse, 0xaad26b49, RZ, 0x3c, !PT ;  /* 0xaad26b49020c7812 */ /* 0x040fe200078e3cff */
[----:B------:R-:W-:Y:S01]  /*2610*/  UIADD3 UR15, UPT, UPT, UR5, 0x1, URZ ;  /* 0x00000001050f7890 */ /* 0x000fe2000fffe0ff */
[-C--:B------:R-:W-:Y:S01]  /*2620*/  FFMA R5, -RZ, R6.reuse, 1 ;  /* 0x3f800000ff057423 */ /* 0x080fe20000000106 */
[----:B------:R-:W-:Y:S02]  /*2630*/  ISETP.GT.AND P0, PT, R2, -0x1, PT ;  /* 0xffffffff0200780c */ /* 0x000fe40003f04270 */
[----:B------:R-:W-:Y:S02]  /*2640*/  IMAD R12, R12, 0x4182bed5, RZ ;  /* 0x4182bed50c0c7824 */ /* 0x000fe400078e02ff */
[----:B------:R-:W-:Y:S01]  /*2650*/  FFMA R5, R5, R6, +INF ;  /* 0x7f80000005057423 */ /* 0x000fe20000000006 */
[----:B------:R-:W-:-:S03]  /*2660*/  SEL R9, R9, 0x8bf16996, P0 ;  /* 0x8bf1699609097807 */ /* 0x000fc60000000000 */
[----:B------:R-:W-:-:S04]  /*2670*/  FFMA R6, RZ, R5, RZ ;  /* 0x00000005ff067223 */ /* 0x000fc800000000ff */
[----:B------:R-:W-:-:S04]  /*2680*/  FFMA R7, -RZ, R6, RZ ;  /* 0x00000006ff077223 */ /* 0x000fc800000001ff */
[----:B------:R-:W-:Y:S01]  /*2690*/  FFMA R6, R5, R7, R6 ;  /* 0x0000000705067223 */ /* 0x000fe20000000006 */
[----:B------:R-:W-:Y:S01]  /*26a0*/  IADD3 R5, PT, PT, R2, -UR5, RZ ;  /* 0x8000000502057c10 */ /* 0x000fe2000fffe0ff */
[----:B0-----:R-:W-:Y:S06]  /*26b0*/  @!P1 BRA `(.L_x_132) ;  /* 0x0000000000149947 */ /* 0x001fec0003800000 */
[----:B------:R-:W-:Y:S02]  /*26c0*/  MOV R20, RZ ;  /* 0x000000ff00147202 */ /* 0x000fe40000000f00 */
[----:B------:R-:W-:Y:S02]  /*26d0*/  MOV R19, RZ ;  /* 0x000000ff00137202 */ /* 0x000fe40000000f00 */
[----:B------:R-:W-:-:S07]  /*26e0*/  MOV R22, 0x2700 ;  /* 0x0000270000167802 */ /* 0x000fce0000000f00 */
[----:B------:R-:W-:Y:S05]  /*26f0*/  CALL.REL.NOINC `($__internal_1_$__cuda_sm3x_div_rn_noftz_f32_slowpath) ;  /* 0x000000c800147944 */ /* 0x000fea0003c00000 */
[----:B------:R-:W-:-:S07]  /*2700*/  MOV R6, R19 ;  /* 0x0000001300067202 */ /* 0x000fce0000000f00 */
.L_x_132:
[----:B------:R-:W0:Y:S01]  /*2710*/  LDCU UR7, c[0x0][0x3b0] ;  /* 0x00007600ff0777ac */ /* 0x000e220008000800 */
[C---:B------:R-:W-:Y:S02]  /*2720*/  LOP3.LUT R7, R9.reuse, 0x5491333, RZ, 0x3c, !PT ;  /* 0x0549133309077812 */ /* 0x040fe400078e3cff */
[C---:B------:R-:W-:Y:S01]  /*2730*/  IADD3 R8, PT, PT, R9.reuse, 0x1f123bb5, RZ ;  /* 0x1f123bb509087810 */ /* 0x040fe20007ffe0ff */
[----:B------:R-:W1:Y:S01]  /*2740*/  LDCU UR4, c[0x0][0x3c4] ;  /* 0x00007880ff0477ac */ /* 0x000e620008000800 */
[----:B------:R-:W-:Y:S02]  /*2750*/  IADD3 R9, PT, PT, R9, 0x64f0c9, R12 ;  /* 0x0064f0c909097810 */ /* 0x000fe40007ffe00c */
[C---:B------:R-:W-:Y:S02]  /*2760*/  IADD3 R10, PT, PT, R12.reuse, 0x583f19, RZ ;  /* 0x00583f190c0a7810 */ /* 0x040fe40007ffe0ff */
[----:B------:R-:W-:Y:S02]  /*2770*/  LOP3.LUT R11, R12, 0x159a55e5, RZ, 0x3c, !PT ;  /* 0x159a55e50c0b7812 */ /* 0x000fe400078e3cff */
[----:B------:R-:W-:-:S02]  /*2780*/  FMNMX.NAN R6, R6, 2.14748364800000000000e+09, PT ;  /* 0x4f00000006067809 */ /* 0x000fc40003820000 */
[----:B------:R-:W-:Y:S01]  /*2790*/  IADD3 R12, PT, PT, R12, 0x75bcd15, RZ ;  /* 0x075bcd150c0c7810 */ /* 0x000fe20007ffe0ff */
[----:B0-----:R-:W-:Y:S02]  /*27a0*/  UIADD3 UR18, UPT, UPT, UR7, -0x1, URZ ;  /* 0xffffffff07127890 */ /* 0x001fe4000fffe0ff */
[----:B------:R-:W-:Y:S02]  /*27b0*/  ULOP3.LUT UR6, UR7, 0x7ffffff8, URZ, 0xc0, !UPT ;  /* 0x7ffffff807067892 */ /* 0x000fe4000f8ec0ff */
[----:B------:R-:W-:Y:S02]  /*27c0*/  ULOP3.LUT UR17, UR7, 0x1, URZ, 0xc0, !UPT ;  /* 0x0000000107117892 */ /* 0x000fe4000f8ec0ff */
[----:B------:R-:W-:Y:S02]  /*27d0*/  ULOP3.LUT UR16, UR7, 0x7, URZ, 0xc0, !UPT ;  /* 0x0000000707107892 */ /* 0x000fe4000f8ec0ff */
[----:B------:R-:W-:Y:S02]  /*27e0*/  ULOP3.LUT UR7, UR7, 0x3, URZ, 0xc0, !UPT ;  /* 0x0000000307077892 */ /* 0x000fe4000f8ec0ff */
[----:B-1----:R-:W-:-:S02]  /*27f0*/  ULEA.HI UR8, UR4, UR4, URZ, 0x1 ;  /* 0x0000000404087291 */ /* 0x002fc4000f8f08ff */
[----:B------:R-:W-:Y:S02]  /*2800*/  UIADD3 UR19, UPT, UPT, UR16, -0x1, URZ ;  /* 0xffffffff10137890 */ /* 0x000fe4000fffe0ff */
[----:B------:R-:W-:Y:S02]  /*2810*/  UIADD3 UR20, UPT, UPT, UR7, -0x1, URZ ;  /* 0xffffffff07147890 */ /* 0x000fe4000fffe0ff */
[----:B------:R-:W-:Y:S01]  /*2820*/  USHF.R.S32.HI UR8, URZ, 0x1, UR8 ;  /* 0x00000001ff087899 */ /* 0x000fe20008011408 */
[----:B------:R-:W-:-:S11]  /*2830*/  UMOV UR4, URZ ;  /* 0x000000ff00047c82 */ /* 0x000fd60008000000 */
.L_x_280:
[----:B------:R-:W0:Y:S01]  /*2840*/  LDC.64 R16, c[0x0][0x3a0] ;  /* 0x0000e800ff107b82 */ /* 0x000e220000000a00 */
[----:B-1----:R-:W1:Y:S07]  /*2850*/  LDCU UR21, c[0x0][0x3b8] ;  /* 0x00007700ff1577ac */ /* 0x002e6e0008000800 */
[----:B------:R-:W2:Y:S01]  /*2860*/  LDC.64 R14, c[0x0][0x3a8] ;  /* 0x0000ea00ff0e7b82 */ /* 0x000ea20000000a00 */
[----:B-1----:R-:W-:-:S04]  /*2870*/  IMAD R13, R0, UR21, R2 ;  /* 0x00000015000d7c24 */ /* 0x002fc8000f8e0202 */
[----:B0-----:R-:W-:-:S06]  /*2880*/  IMAD.WIDE R20, R13, 0x4, R16 ;  /* 0x000000040d147825 */ /* 0x001fcc00078e0210 */
[----:B------:R-:W3:Y:S01]  /*2890*/  LDG.E R20, desc[UR12][R20.64] ;  /* 0x0000000c14147981 */ /* 0x000ee2000c1e1900 */
[----:B--2---:R-:W-:-:S05]  /*28a0*/  IMAD.WIDE R18, R13, 0x4, R14 ;  /* 0x000000040d127825 */ /* 0x004fca00078e020e */
[----:B------:R0:W5:Y:S01]  /*28b0*/  LDG.E R14, desc[UR12][R18.64] ;  /* 0x0000000c120e7981 */ /* 0x000162000c1e1900 */
[----:B------:R-:W-:Y:S01]  /*28c0*/  UMOV UR9, 0x8 ;  /* 0x0000000800097882 */ /* 0x000fe20000000000 */
[----:B---3--:R-:W-:Y:S02]  /*28d0*/  SHF.R.U32.HI R16, RZ, 0xb, R20 ;  /* 0x0000000bff107819 */ /* 0x008fe40000011614 */
[----:B------:R-:W-:Y:S02]  /*28e0*/  LOP3.LUT R15, R20, 0x7ff, RZ, 0xc0, !PT ;  /* 0x000007ff140f7812 */ /* 0x000fe400078ec0ff */
[----:B0-----:R-:W-:-:S07]  /*28f0*/  LOP3.LUT R16, R16, 0x7ff, RZ, 0xc0, !PT ;  /* 0x000007ff10107812 */ /* 0x001fce00078ec0ff */
.L_x_248:
[----:B0-----:R-:W0:Y:S01]  /*2900*/  LDCU UR5, c[0x0][0x3b8] ;  /* 0x00007700ff0577ac */ /* 0x001e220008000800 */
[----:B------:R-:W-:Y:S01]  /*2910*/  IADD3 R17, PT, PT, R2, -UR9, RZ ;  /* 0x8000000902117c10 */ /* 0x000fe2000fffe0ff */
[----:B------:R-:W-:Y:S03]  /*2920*/  BSSY.RECONVERGENT B0, `(.L_x_133) ;  /* 0x0000267000007945 */ /* 0x000fe60003800200 */
[----:B0-----:R-:W-:-:S04]  /*2930*/  ISETP.GE.AND P0, PT, R17, UR5, PT ;  /* 0x0000000511007c0c */ /* 0x001fc8000bf06270 */
[----:B------:R-:W-:-:S13]  /*2940*/  ISETP.LT.OR P0, PT, R2, UR9, P0 ;  /* 0x0000000902007c0c */ /* 0x000fda0008701670 */
[----:B------:R-:W-:Y:S05]  /*2950*/  @P0 BRA `(.L_x_134) ;  /* 0x00000024008c0947 */ /* 0x000fea0003800000 */
[----:B------:R-:W0:Y:S01]  /*2960*/  LDC.64 R20, c[0x0][0x3a0] ;  /* 0x0000e800ff147b82 */ /* 0x000e220000000a00 */
[----:B------:R-:W-:Y:S01]  /*2970*/  IADD3 R17, PT, PT, R13, -UR9, RZ ;  /* 0x800000090d117c10 */ /* 0x000fe2000fffe0ff */
[----:B------:R-:W1:Y:S01]  /*2980*/  LDCU UR5, c[0x0][0x3c0] ;  /* 0x00007800ff0577ac */ /* 0x000e620008000800 */
[----:B------:R-:W2:Y:S03]  /*2990*/  LDCU UR10, c[0x0][0x3bc] ;  /* 0x00007780ff0a77ac */ /* 0x000ea60008000800 */
[----:B0-----:R-:W-:-:S06]  /*29a0*/  IMAD.WIDE R20, R17, 0x4, R20 ;  /* 0x0000000411147825 */ /* 0x001fcc00078e0214 */
[----:B------:R-:W3:Y:S02]  /*29b0*/  LDG.E R20, desc[UR12][R20.64] ;  /* 0x0000000c14147981 */ /* 0x000ee4000c1e1900 */
[----:B---3--:R-:W-:Y:S02]  /*29c0*/  LOP3.LUT R17, R20, 0x7ff, RZ, 0xc0, !PT ;  /* 0x000007ff14117812 */ /* 0x008fe400078ec0ff */
[----:B------:R-:W-:Y:S02]  /*29d0*/  SHF.R.U32.HI R18, RZ, 0xb, R20 ;  /* 0x0000000bff127819 */ /* 0x000fe40000011614 */
[----:B------:R-:W-:Y:S02]  /*29e0*/  IADD3 R17, PT, PT, R17, UR9, RZ ;  /* 0x0000000911117c10 */ /* 0x000fe4000fffe0ff */
[----:B------:R-:W-:Y:S02]  /*29f0*/  LOP3.LUT R18, R18, 0x7ff, RZ, 0xc0, !PT ;  /* 0x000007ff12127812 */ /* 0x000fe400078ec0ff */
[----:B-1----:R-:W-:-:S04]  /*2a00*/  ISETP.GE.AND P0, PT, R17, UR5, PT ;  /* 0x0000000511007c0c */ /* 0x002fc8000bf06270 */
[----:B--2---:R-:W-:-:S13]  /*2a10*/  ISETP.GE.OR P0, PT, R18, UR10, P0 ;  /* 0x0000000a12007c0c */ /* 0x004fda0008706670 */
[----:B------:R-:W-:Y:S05]  /*2a20*/  @P0 BRA `(.L_x_134) ;  /* 0x0000002400580947 */ /* 0x000fea0003800000 */
[----:B------:R-:W-:Y:S01]  /*2a30*/  UIADD3 UR5, UPT, UPT, -UR8, URZ, URZ ;  /* 0x000000ff08057290 */ /* 0x000fe2000fffe1ff */
[----:B------:R-:W-:Y:S01]  /*2a40*/  HFMA2 R30, -RZ, RZ, 0, 0 ;  /* 0x00000000ff1e7431 */ /* 0x000fe200000001ff */
[----:B------:R-:W-:Y:S02]  /*2a50*/  MOV R20, RZ ;  /* 0x000000ff00147202 */ /* 0x000fe40000000f00 */
[----:B------:R-:W-:-:S09]  /*2a60*/  UISETP.GE.AND UP0, UPT, UR8, UR5, UPT ;  /* 0x000000050800728c */ /* 0x000fd2000bf06270 */
[----:B------:R-:W-:Y:S05]  /*2a70*/  BRA.U !UP0, `(.L_x_135) ;  /* 0x0000002108d87547 */ /* 0x000fea000b800000 */
[----:B------:R-:W0:Y:S02]  /*2a80*/  LDCU UR5, c[0x0][0x3b0] ;  /* 0x00007600ff0577ac */ /* 0x000e240008000800 */
[----:B0-----:R-:W-:-:S09]  /*2a90*/  UISETP.NE.AND UP0, UPT, UR5, 0x3, UPT ;  /* 0x000000030500788c */ /* 0x001fd2000bf05270 */
[----:B------:R-:W-:Y:S05]  /*2aa0*/  BRA.U UP0, `(.L_x_136) ;  /* 0x0000000d00187547 */ /* 0x000fea000b800000 */
[----:B------:R-:W0:Y:S01]  /*2ab0*/  LDCU UR5, c[0x0][0x3c4] ;  /* 0x00007880ff0577ac */ /* 0x000e220008000800 */
[----:B------:R-:W-:Y:S01]  /*2ac0*/  HFMA2 R40, -RZ, RZ, 0, 0 ;  /* 0x00000000ff287431 */ /* 0x000fe200000001ff */
[----:B------:R-:W-:Y:S01]  /*2ad0*/  MOV R30, RZ ;  /* 0x000000ff001e7202 */ /* 0x000fe20000000f00 */
[----:B------:R-:W-:Y:S01]  /*2ae0*/  HFMA2 R29, -RZ, RZ, 0, 0 ;  /* 0x00000000ff1d7431 */ /* 0x000fe200000001ff */
[----:B0-----:R-:W-:-:S04]  /*2af0*/  ULEA.HI UR5, UR5, UR5, URZ, 0x1 ;  /* 0x0000000505057291 */ /* 0x001fc8000f8f08ff */
[----:B------:R-:W-:-:S06]  /*2b00*/  USHF.R.S32.HI UR5, URZ, 0x1, UR5 ;  /* 0x00000001ff057899 */ /* 0x000fcc0008011405 */
[----:B------:R-:W-:-:S04]  /*2b10*/  IADD3 R19, PT, PT, RZ, -UR5, RZ ;  /* 0x80000005ff137c10 */ /* 0x000fc8000fffe0ff */
[----:B------:R-:W-:-:S07]  /*2b20*/  MOV R31, R19 ;  /* 0x00000013001f7202 */ /* 0x000fce0000000f00 */
.L_x_146:
[----:B------:R-:W-:Y:S01]  /*2b30*/  UIADD3 UR5, UPT, UPT, UR8, 0x1, UR8 ;  /* 0x0000000108057890 */ /* 0x000fe2000fffe008 */
[-C--:B------:R-:W-:Y:S01]  /*2b40*/  IADD3 R32, PT, PT, R0, R31.reuse, RZ ;  /* 0x0000001f00207210 */ /* 0x080fe20007ffe0ff */
[----:B------:R-:W0:Y:S01]  /*2b50*/  LDCU UR10, c[0x0][0x3b4] ;  /* 0x00007680ff0a77ac */ /* 0x000e220008000800 */
[----:B------:R-:W-:Y:S02]  /*2b60*/  IADD3 R33, PT, PT, R18, R31, RZ ;  /* 0x0000001f12217210 */ /* 0x000fe40007ffe0ff */
[----:B------:R-:W-:Y:S01]  /*2b70*/  ISETP.GT.AND P0, PT, R32, -0x1, PT ;  /* 0xffffffff2000780c */ /* 0x000fe20003f04270 */
[----:B------:R-:W1:Y:S01]  /*2b80*/  LDCU UR11, c[0x0][0x3bc] ;  /* 0x00007780ff0b77ac */ /* 0x000e620008000800 */
[----:B------:R-:W-:Y:S02]  /*2b90*/  ISETP.GT.AND P1, PT, R33, -0x1, PT ;  /* 0xffffffff2100780c */ /* 0x000fe40003f24270 */
[----:B------:R-:W-:Y:S01]  /*2ba0*/  MOV R34, R19 ;  /* 0x0000001300227202 */ /* 0x000fe20000000f00 */
[----:B------:R-:W-:-:S04]  /*2bb0*/  ULOP3.LUT UR5, UR5, 0x1, URZ, 0xc0, !UPT ;  /* 0x0000000105057892 */ /* 0x000fc8000f8ec0ff */
[----:B------:R-:W-:Y:S01]  /*2bc0*/  UISETP.NE.AND UP0, UPT, UR5, URZ, UPT ;  /* 0x000000ff0500728c */ /* 0x000fe2000bf05270 */
[----:B0-----:R-:W-:Y:S02]  /*2bd0*/  ISETP.LT.AND P0, PT, R32, UR10, P0 ;  /* 0x0000000a20007c0c */ /* 0x001fe40008701270 */
[----:B-1----:R-:W-:-:S06]  /*2be0*/  ISETP.LT.AND P1, PT, R33, UR11, P1 ;  /* 0x0000000b21007c0c */ /* 0x002fcc0008f21270 */
[----:B------:R-:W-:Y:S07]  /*2bf0*/  BRA.U !UP0, `(.L_x_137) ;  /* 0x0000000108e47547 */ /* 0x000fee000b800000 */
[----:B------:R-:W0:Y:S01]  /*2c00*/  LDC R28, c[0x0][0x3b8] ;  /* 0x0000ee00ff1c7b82 */ /* 0x000e220000000800 */
[----:B------:R-:W-:Y:S01]  /*2c10*/  ISETP.GT.AND P2, PT, R5, -0x1, PT ;  /* 0xffffffff0500780c */ /* 0x000fe20003f44270 */
[----:B------:R-:W-:Y:S02]  /*2c20*/  UIADD3 UR5, UPT, UPT, -UR8, 0x1, URZ ;  /* 0x0000000108057890 */ /* 0x000fe4000fffe1ff */
[----:B------:R-:W-:Y:S01]  /*2c30*/  IADD3 R35, PT, PT, R17, -UR8, RZ ;  /* 0x8000000811237c10 */ /* 0x000fe2000fffe0ff */
[----:B------:R-:W-:Y:S03]  /*2c40*/  BSSY.RECONVERGENT B1, `(.L_x_137) ;  /* 0x0000034000017945 */ /* 0x000fe60003800200 */
[----:B------:R-:W-:Y:S01]  /*2c50*/  ISETP.GT.AND P3, PT, R35, -0x1, PT ;  /* 0xffffffff2300780c */ /* 0x000fe20003f64270 */
[----:B------:R-:W1:Y:S01]  /*2c60*/  LDC R36, c[0x0][0x3c0] ;  /* 0x0000f000ff247b82 */ /* 0x000e620000000800 */
[----:B------:R-:W-:-:S02]  /*2c70*/  MOV R34, UR5 ;  /* 0x0000000500227c02 */ /* 0x000fc40008000f00 */
[----:B0-----:R-:W-:-:S04]  /*2c80*/  ISETP.LT.AND P2, PT, R5, R28, P2 ;  /* 0x0000001c0500720c */ /* 0x001fc80001741270 */
[----:B------:R-:W-:Y:S02]  /*2c90*/  PLOP3.LUT P2, PT, P1, P0, P2, 0x80, 0x0 ;  /* 0x000000000000781c */ /* 0x000fe40000f41020 */
[----:B-1----:R-:W-:-:S04]  /*2ca0*/  ISETP.LT.AND P3, PT, R35, R36, P3 ;  /* 0x000000242300720c */ /* 0x002fc80001f61270 */
[----:B------:R-:W-:-:S13]  /*2cb0*/  PLOP3.LUT P2, PT, P2, P3, PT, 0x80, 0x8 ;  /* 0x000000000008781c */ /* 0x000fda0001747070 */
[----:B------:R-:W-:Y:S05]  /*2cc0*/  @!P2 BRA `(.L_x_138) ;  /* 0x0000000000aca947 */ /* 0x000fea0003800000 */
[----:B------:R-:W0:Y:S01]  /*2cd0*/  LDC.64 R26, c[0x0][0x380] ;  /* 0x0000e000ff1a7b82 */ /* 0x000e220000000a00 */
[----:B------:R-:W-:Y:S02]  /*2ce0*/  IMAD R41, R32, R28, R5 ;  /* 0x0000001c20297224 */ /* 0x000fe400078e0205 */
[----:B------:R-:W-:-:S05]  /*2cf0*/  IMAD R35, R33, R36, R35 ;  /* 0x0000002421237224 */ /* 0x000fca00078e0223 */
[----:B------:R-:W1:Y:S08]  /*2d00*/  LDC.64 R24, c[0x0][0x388] ;  /* 0x0000e200ff187b82 */ /* 0x000e700000000a00 */
[----:B------:R-:W2:Y:S08]  /*2d10*/  LDC.64 R22, c[0x0][0x390] ;  /* 0x0000e400ff167b82 */ /* 0x000eb00000000a00 */
[----:B------:R-:W3:Y:S01]  /*2d20*/  LDC.64 R20, c[0x0][0x398] ;  /* 0x0000e600ff147b82 */ /* 0x000ee20000000a00 */
[----:B0-----:R-:W-:-:S04]  /*2d30*/  IMAD.WIDE R26, R41, 0x4, R26 ;  /* 0x00000004291a7825 */ /* 0x001fc800078e021a */
[C---:B------:R-:W-:Y:S02]  /*2d40*/  IMAD.WIDE R38, R4.reuse, 0x4, R26 ;  /* 0x0000000404267825 */ /* 0x040fe400078e021a */
[----:B------:R-:W4:Y:S02]  /*2d50*/  LDG.E R26, desc[UR12][R26.64] ;  /* 0x0000000c1a1a7981 */ /* 0x000f24000c1e1900 */
[----:B-1----:R-:W-:Y:S02]  /*2d60*/  IMAD.WIDE R24, R35, 0x4, R24 ;  /* 0x0000000423187825 */ /* 0x002fe400078e0218 */
[----:B------:R-:W4:Y:S02]  /*2d70*/  LDG.E R28, desc[UR12][R38.64] ;  /* 0x0000000c261c7981 */ /* 0x000f24000c1e1900 */
[----:B------:R-:W-:-:S04]  /*2d80*/  IMAD.WIDE R36, R4, 0x4, R38 ;  /* 0x0000000404247825 */ /* 0x000fc800078e0226 */
[----:B--2---:R-:W-:Y:S01]  /*2d90*/  IMAD.WIDE R22, R41, 0x4, R22 ;  /* 0x0000000429167825 */ /* 0x004fe200078e0216 */
[----:B------:R-:W2:Y:S03]  /*2da0*/  LDG.E R27, desc[UR12][R36.64] ;  /* 0x0000000c241b7981 */ /* 0x000ea6000c1e1900 */
[----:B---3--:R-:W-:Y:S02]  /*2db0*/  IMAD.WIDE R20, R35, 0x4, R20 ;  /* 0x0000000423147825 */ /* 0x008fe400078e0214 */
[----:B------:R0:W4:Y:S04]  /*2dc0*/  LDG.E R35, desc[UR12][R24.64] ;  /* 0x0000000c18237981 */ /* 0x000128000c1e1900 */
[----:B------:R1:W3:Y:S04]  /*2dd0*/  LDG.E R36, desc[UR12][R22.64] ;  /* 0x0000000c16247981 */ /* 0x0002e8000c1e1900 */
[----:B------:R1:W3:Y:S01]  /*2de0*/  LDG.E R37, desc[UR12][R20.64] ;  /* 0x0000000c14257981 */ /* 0x0002e2000c1e1900 */
[----:B0-----:R-:W-:-:S04]  /*2df0*/  IMAD.WIDE R24, R3, 0x4, R24 ;  /* 0x0000000403187825 */ /* 0x001fc800078e0218 */
[----:B-1----:R-:W-:Y:S01]  /*2e00*/  IMAD.WIDE R22, R4, 0x4, R22 ;  /* 0x0000000404167825 */ /* 0x002fe200078e0216 */
[----:B------:R0:W2:Y:S03]  /*2e10*/  LDG.E R41, desc[UR12][R24.64] ;  /* 0x0000000c18297981 */ /* 0x0000a6000c1e1900 */
[C---:B------:R-:W-:Y:S01]  /*2e20*/  IMAD.WIDE R20, R3.reuse, 0x4, R20 ;  /* 0x0000000403147825 */ /* 0x040fe200078e0214 */
[----:B------:R1:W2:Y:S04]  /*2e30*/  LDG.E R38, desc[UR12][R22.64] ;  /* 0x0000000c16267981 */ /* 0x0002a8000c1e1900 */
[----:B------:R1:W2:Y:S01]  /*2e40*/  LDG.E R39, desc[UR12][R20.64] ;  /* 0x0000000c14277981 */ /* 0x0002a2000c1e1900 */
[----:B0-----:R-:W-:-:S04]  /*2e50*/  IMAD.WIDE R24, R3, 0x4, R24 ;  /* 0x0000000403187825 */ /* 0x001fc800078e0218 */
[----:B-1----:R-:W-:Y:S01]  /*2e60*/  IMAD.WIDE R22, R4, 0x4, R22 ;  /* 0x0000000404167825 */ /* 0x002fe200078e0216 */
[----:B------:R-:W2:Y:S03]  /*2e70*/  LDG.E R42, desc[UR12][R24.64] ;  /* 0x0000000c182a7981 */ /* 0x000ea6000c1e1900 */
[----:B------:R-:W-:Y:S01]  /*2e80*/  IMAD.WIDE R20, R3, 0x4, R20 ;  /* 0x0000000403147825 */ /* 0x000fe200078e0214 */
[----:B------:R-:W2:Y:S04]  /*2e90*/  LDG.E R43, desc[UR12][R22.64] ;  /* 0x0000000c162b7981 */ /* 0x000ea8000c1e1900 */
[----:B------:R-:W2:Y:S01]  /*2ea0*/  LDG.E R44, desc[UR12][R20.64] ;  /* 0x0000000c142c7981 */ /* 0x000ea2000c1e1900 */
[----:B------:R-:W-:Y:S01]  /*2eb0*/  FADD R30, R30, 1 ;  /* 0x3f8000001e1e7421 */ /* 0x000fe20000000000 */
[----:B----4-:R-:W-:-:S04]  /*2ec0*/  FADD R26, R26, -R35 ;  /* 0x800000231a1a7221 */ /* 0x010fc80000000000 */
[----:B------:R-:W-:Y:S01]  /*2ed0*/  FFMA R26, R26, R26, R29 ;  /* 0x0000001a1a1a7223 */ /* 0x000fe2000000001d */
[----:B---3--:R-:W-:-:S04]  /*2ee0*/  FADD R37, R36, -R37 ;  /* 0x8000002524257221 */ /* 0x008fc80000000000 */
[----:B------:R-:W-:Y:S01]  /*2ef0*/  FFMA R37, R37, R37, R40 ;  /* 0x0000002525257223 */ /* 0x000fe20000000028 */
[----:B--2---:R-:W-:-:S04]  /*2f00*/  FADD R41, R28, -R41 ;  /* 0x800000291c297221 */ /* 0x004fc80000000000 */
[----:B------:R-:W-:Y:S01]  /*2f10*/  FFMA R26, R41, R41, R26 ;  /* 0x00000029291a7223 */ /* 0x000fe2000000001a */
[----:B------:R-:W-:-:S04]  /*2f20*/  FADD R38, R38, -R39 ;  /* 0x8000002726267221 */ /* 0x000fc80000000000 */
[----:B------:R-:W-:Y:S01]  /*2f30*/  FFMA R37, R38, R38, R37 ;  /* 0x0000002626257223 */ /* 0x000fe20000000025 */
[----:B------:R-:W-:-:S04]  /*2f40*/  FADD R27, R27, -R42 ;  /* 0x8000002a1b1b7221 */ /* 0x000fc80000000000 */
[----:B------:R-:W-:Y:S01]  /*2f50*/  FFMA R29, R27, R27, R26 ;  /* 0x0000001b1b1d7223 */ /* 0x000fe2000000001a */
[----:B------:R-:W-:-:S04]  /*2f60*/  FADD R44, R43, -R44 ;  /* 0x8000002c2b2c7221 */ /* 0x000fc80000000000 */
[----:B------:R-:W-:-:S07]  /*2f70*/  FFMA R40, R44, R44, R37 ;  /* 0x0000002c2c287223 */ /* 0x000fce0000000025 */
.L_x_138:
[----:B------:R-:W-:Y:S05]  /*2f80*/  BSYNC.RECONVERGENT B1 ;  /* 0x0000000000017941 */ /* 0x000fea0003800200 */
.L_x_137:
[----:B------:R-:W-:-:S04]  /*2f90*/  UIADD3 UR5, UPT, UPT, UR8, UR8, URZ ;  /* 0x0000000808057290 */ /* 0x000fc8000fffe0ff */
[----:B------:R-:W-:-:S09]  /*2fa0*/  UISETP.NE.AND UP0, UPT, UR5, URZ, UPT ;  /* 0x000000ff0500728c */ /* 0x000fd2000bf05270 */
[----:B------:R-:W-:Y:S05]  /*2fb0*/  BRA.U !UP0, `(.L_x_139) ;  /* 0x0000000508c47547 */ /* 0x000fea000b800000 */
.L_x_144:
[----:B------:R-:W0:Y:S01]  /*2fc0*/  LDC R35, c[0x0][0x3b8] ;  /* 0x0000ee00ff237b82 */ /* 0x000e220000000800 */
[-C--:B------:R-:W-:Y:S01]  /*2fd0*/  IADD3 R42, PT, PT, R2, R34.reuse, RZ ;  /* 0x00000022022a7210 */ /* 0x080fe20007ffe0ff */
[----:B------:R-:W-:Y:S01]  /*2fe0*/  BSSY.RECONVERGENT B1, `(.L_x_140) ;  /* 0x000003f000017945 */ /* 0x000fe20003800200 */
[----:B------:R-:W-:Y:S02]  /*2ff0*/  IADD3 R41, PT, PT, R17, R34, RZ ;  /* 0x0000002211297210 */ /* 0x000fe40007ffe0ff */
[C---:B------:R-:W-:Y:S02]  /*3000*/  ISETP.GT.AND P3, PT, R42.reuse, -0x1, PT ;  /* 0xffffffff2a00780c */ /* 0x040fe40003f64270 */
[C---:B------:R-:W-:Y:S01]  /*3010*/  ISETP.GT.AND P2, PT, R41.reuse, -0x1, PT ;  /* 0xffffffff2900780c */ /* 0x040fe20003f44270 */
[----:B------:R-:W1:Y:S01]  /*3020*/  LDC R36, c[0x0][0x3c0] ;  /* 0x0000f000ff247b82 */ /* 0x000e620000000800 */
[----:B------:R-:W-:Y:S02]  /*3030*/  IADD3 R37, PT, PT, R42, 0x1, RZ ;  /* 0x000000012a257810 */ /* 0x000fe40007ffe0ff */
[----:B------:R-:W-:-:S02]  /*3040*/  IADD3 R28, PT, PT, R41, 0x1, RZ ;  /* 0x00000001291c7810 */ /* 0x000fc40007ffe0ff */
[----:B------:R-:W-:Y:S02]  /*3050*/  ISETP.GT.AND P4, PT, R37, -0x1, PT ;  /* 0xffffffff2500780c */ /* 0x000fe40003f84270 */
[----:B------:R-:W-:Y:S02]  /*3060*/  ISETP.GT.AND P5, PT, R28, -0x1, PT ;  /* 0xffffffff1c00780c */ /* 0x000fe40003fa4270 */
[----:B------:R-:W-:-:S04]  /*3070*/  IADD3 R34, PT, PT, R34, 0x2, RZ ;  /* 0x0000000222227810 */ /* 0x000fc80007ffe0ff */
[----:B------:R-:W-:Y:S02]  /*3080*/  ISETP.NE.AND P6, PT, R34, UR15, PT ;  /* 0x0000000f22007c0c */ /* 0x000fe4000bfc5270 */
[-C--:B0-----:R-:W-:Y:S02]  /*3090*/  ISETP.LT.AND P3, PT, R42, R35.reuse, P3 ;  /* 0x000000232a00720c */ /* 0x081fe40001f61270 */
[----:B------:R-:W-:Y:S02]  /*30a0*/  ISETP.LT.AND P4, PT, R37, R35, P4 ;  /* 0x000000232500720c */ /* 0x000fe40002781270 */
[----:B------:R-:W-:Y:S02]  /*30b0*/  PLOP3.LUT P3, PT, P1, P0, P3, 0x80, 0x0 ;  /* 0x000000000000781c */ /* 0x000fe40000f61030 */
[----:B------:R-:W-:Y:S02]  /*30c0*/  PLOP3.LUT P4, PT, P1, P0, P4, 0x80, 0x0 ;  /* 0x000000000000781c */ /* 0x000fe40000f81040 */
[----:B-1----:R-:W-:-:S02]  /*30d0*/  ISETP.LT.AND P2, PT, R41, R36, P2 ;  /* 0x000000242900720c */ /* 0x002fc40001741270 */
[----:B------:R-:W-:Y:S02]  /*30e0*/  ISETP.LT.AND P5, PT, R28, R36, P5 ;  /* 0x000000241c00720c */ /* 0x000fe40002fa1270 */
[----:B------:R-:W-:Y:S02]  /*30f0*/  PLOP3.LUT P2, PT, P3, P2, PT, 0x80, 0x8 ;  /* 0x000000000008781c */ /* 0x000fe40001f45070 */
[----:B------:R-:W-:-:S11]  /*3100*/  PLOP3.LUT P4, PT, P4, P5, PT, 0x80, 0x8 ;  /* 0x000000000008781c */ /* 0x000fd6000278b070 */
[----:B------:R-:W-:Y:S05]  /*3110*/  @!P2 BRA `(.L_x_141) ;  /* 0x0000000000aca947 */ /* 0x000fea0003800000 */
[----:B------:R-:W0:Y:S01]  /*3120*/  LDC.64 R24, c[0x0][0x380] ;  /* 0x0000e000ff187b82 */ /* 0x000e220000000a00 */
[----:B------:R-:W-:-:S07]  /*3130*/  IMAD R42, R32, R35, R42 ;  /* 0x00000023202a7224 */ /* 0x000fce00078e022a */
[----:B------:R-:W1:Y:S08]  /*3140*/  LDC.64 R26, c[0x0][0x388] ;  /* 0x0000e200ff1a7b82 */ /* 0x000e700000000a00 */
[----:B------:R-:W2:Y:S08]  /*3150*/  LDC.64 R20, c[0x0][0x390] ;  /* 0x0000e400ff147b82 */ /* 0x000eb00000000a00 */
[----:B------:R-:W3:Y:S01]  /*3160*/  LDC.64 R22, c[0x0][0x398] ;  /* 0x0000e600ff167b82 */ /* 0x000ee20000000a00 */
[----:B0-----:R-:W-:-:S05]  /*3170*/  IMAD.WIDE R24, R42, 0x4, R24 ;  /* 0x000000042a187825 */ /* 0x001fca00078e0218 */
[----:B------:R0:W4:Y:S01]  /*3180*/  LDG.E R38, desc[UR12][R24.64] ;  /* 0x0000000c18267981 */ /* 0x000122000c1e1900 */
[----:B------:R-:W-:Y:S02]  /*3190*/  IMAD R41, R33, R36, R41 ;  /* 0x0000002421297224 */ /* 0x000fe400078e0229 */
[----:B0-----:R-:W-:-:S05]  /*31a0*/  IMAD.WIDE R24, R4, 0x4, R24 ;  /* 0x0000000404187825 */ /* 0x001fca00078e0218 */
[----:B------:R0:W4:Y:S01]  /*31b0*/  LDG.E R39, desc[UR12][R24.64] ;  /* 0x0000000c18277981 */ /* 0x000122000c1e1900 */
[----:B-1----:R-:W-:-:S04]  /*31c0*/  IMAD.WIDE R26, R41, 0x4, R26 ;  /* 0x00000004291a7825 */ /* 0x002fc800078e021a */
[----:B--2---:R-:W-:-:S04]  /*31d0*/  IMAD.WIDE R20, R42, 0x4, R20 ;  /* 0x000000042a147825 */ /* 0x004fc800078e0214 */
[----:B0-----:R-:W-:-:S04]  /*31e0*/  IMAD.WIDE R24, R4, 0x4, R24 ;  /* 0x0000000404187825 */ /* 0x001fc800078e0218 */
[----:B---3--:R-:W-:Y:S02]  /*31f0*/  IMAD.WIDE R22, R41, 0x4, R22 ;  /* 0x0000000429167825 */ /* 0x008fe400078e0216 */
[----:B------:R-:W2:Y:S04]  /*3200*/  LDG.E R25, desc[UR12][R24.64] ;  /* 0x0000000c18197981 */ /* 0x000ea8000c1e1900 */
[----:B------:R0:W3:Y:S04]  /*3210*/  LDG.E R41, desc[UR12][R20.64] ;  /* 0x0000000c14297981 */ /* 0x0000e8000c1e1900 */
[----:B------:R1:W3:Y:S04]  /*3220*/  LDG.E R44, desc[UR12][R22.64] ;  /* 0x0000000c162c7981 */ /* 0x0002e8000c1e1900 */
[----:B------:R1:W4:Y:S01]  /*3230*/  LDG.E R24, desc[UR12][R26.64] ;  /* 0x0000000c1a187981 */ /* 0x000322000c1e1900 */
[----:B0-----:R-:W-:-:S04]  /*3240*/  IMAD.WIDE R20, R4, 0x4, R20 ;  /* 0x0000000404147825 */ /* 0x001fc800078e0214 */
[----:B-1----:R-:W-:-:S04]  /*3250*/  IMAD.WIDE R22, R3, 0x4, R22 ;  /* 0x0000000403167825 */ /* 0x002fc800078e0216 */
[----:B------:R-:W-:-:S05]  /*3260*/  IMAD.WIDE R26, R3, 0x4, R26 ;  /* 0x00000004031a7825 */ /* 0x000fca00078e021a */
[----:B------:R0:W2:Y:S02]  /*3270*/  LDG.E R42, desc[UR12][R26.64] ;  /* 0x0000000c1a2a7981 */ /* 0x0000a4000c1e1900 */
[----:B0-----:R-:W-:-:S06]  /*3280*/  IMAD.WIDE R26, R3, 0x4, R26 ;  /* 0x00000004031a7825 */ /* 0x001fcc00078e021a */
[----:B------:R-:W2:Y:S01]  /*3290*/  LDG.E R26, desc[UR12][R26.64] ;  /* 0x0000000c1a1a7981 */ /* 0x000ea2000c1e1900 */
[----:B----4-:R-:W-:Y:S01]  /*32a0*/  FADD R38, R38, -R24 ;  /* 0x8000001826267221 */ /* 0x010fe20000000000 */
[----:B---3--:R-:W-:Y:S02]  /*32b0*/  FADD R24, R41, -R44 ;  /* 0x8000002c29187221 */ /* 0x008fe40000000000 */
[----:B------:R0:W3:Y:S04]  /*32c0*/  LDG.E R41, desc[UR12][R20.64] ;  /* 0x0000000c14297981 */ /* 0x0000e8000c1e1900 */
[----:B------:R1:W3:Y:S01]  /*32d0*/  LDG.E R44, desc[UR12][R22.64] ;  /* 0x0000000c162c7981 */ /* 0x0002e2000c1e1900 */
[----:B0-----:R-:W-:-:S04]  /*32e0*/  IMAD.WIDE R20, R4, 0x4, R20 ;  /* 0x0000000404147825 */ /* 0x001fc800078e0214 */
[----:B-1----:R-:W-:Y:S01]  /*32f0*/  IMAD.WIDE R22, R3, 0x4, R22 ;  /* 0x0000000403167825 */ /* 0x002fe200078e0216 */
[----:B------:R-:W4:Y:S04]  /*3300*/  LDG.E R27, desc[UR12][R20.64] ;  /* 0x0000000c141b7981 */ /* 0x000f28000c1e1900 */
[----:B------:R-:W4:Y:S01]  /*3310*/  LDG.E R43, desc[UR12][R22.64] ;  /* 0x0000000c162b7981 */ /* 0x000f22000c1e1900 */
[----:B------:R-:W-:Y:S01]  /*3320*/  FFMA R29, R38, R38, R29 ;  /* 0x00000026261d7223 */ /* 0x000fe2000000001d */
[----:B--2---:R-:W-:Y:S01]  /*3330*/  FADD R42, R39, -R42 ;  /* 0x8000002a272a7221 */ /* 0x004fe20000000000 */
[----:B------:R-:W-:-:S03]  /*3340*/  FFMA R24, R24, R24, R40 ;  /* 0x0000001818187223 */ /* 0x000fc60000000028 */
[----:B------:R-:W-:Y:S01]  /*3350*/  FFMA R29, R42, R42, R29 ;  /* 0x0000002a2a1d7223 */ /* 0x000fe2000000001d */
[----:B------:R-:W-:Y:S01]  /*3360*/  FADD R26, R25, -R26 ;  /* 0x8000001a191a7221 */ /* 0x000fe20000000000 */
[----:B------:R-:W-:-:S03]  /*3370*/  FADD R30, R30, 1 ;  /* 0x3f8000001e1e7421 */ /* 0x000fc60000000000 */
[----:B------:R-:W-:Y:S01]  /*3380*/  FFMA R29, R26, R26, R29 ;  /* 0x0000001a1a1d7223 */ /* 0x000fe2000000001d */
[----:B---3--:R-:W-:-:S04]  /*3390*/  FADD R41, R41, -R44 ;  /* 0x8000002c29297221 */ /* 0x008fc80000000000 */
[----:B------:R-:W-:Y:S01]  /*33a0*/  FFMA R24, R41, R41, R24 ;  /* 0x0000002929187223 */ /* 0x000fe20000000018 */
[----:B----4-:R-:W-:-:S04]  /*33b0*/  FADD R27, R27, -R43 ;  /* 0x8000002b1b1b7221 */ /* 0x010fc80000000000 */
[----:B------:R-:W-:-:S07]  /*33c0*/  FFMA R40, R27, R27, R24 ;  /* 0x0000001b1b287223 */ /* 0x000fce0000000018 */
.L_x_141:
[----:B------:R-:W-:Y:S05]  /*33d0*/  BSYNC.RECONVERGENT B1 ;  /* 0x0000000000017941 */ /* 0x000fea0003800200 */
.L_x_140:
[----:B------:R-:W-:Y:S04]  /*33e0*/  BSSY.RECONVERGENT B1, `(.L_x_142) ;  /* 0x000002d000017945 */ /* 0x000fe80003800200 */
        /* <DEDUP_REMOVED lines=15> */
[----:B---3--:R-:W-:Y:S01]  /*34e0*/  IMAD.WIDE R20, R41, 0x4, R20 ;  /* 0x0000000429147825 */ /* 0x008fe200078e0214 */
        /* <DEDUP_REMOVED lines=28> */
.L_x_143:
[----:B------:R-:W-:Y:S05]  /*36b0*/  BSYNC.RECONVERGENT B1 ;  /* 0x0000000000017941 */ /* 0x000fea0003800200 */
.L_x_142:
[----:B------:R-:W-:Y:S05]  /*36c0*/  @P6 BRA `(.L_x_144) ;  /* 0xfffffff8003c6947 */ /* 0x000fea000383ffff */
.L_x_139:
[----:B------:R-:W-:-:S13]  /*36d0*/  ISETP.NE.AND P0, PT, R31, UR8, PT ;  /* 0x000000081f007c0c */ /* 0x000fda000bf05270 */
[----:B------:R-:W-:Y:S05]  /*36e0*/  @!P0 BRA `(.L_x_145) ;  /* 0x0000001400b88947 */ /* 0x000fea0003800000 */
[----:B------:R-:W-:Y:S01]  /*36f0*/  IADD3 R31, PT, PT, R31, 0x1, RZ ;  /* 0x000000011f1f7810 */ /* 0x000fe20007ffe0ff */
[----:B------:R-:W-:Y:S06]  /*3700*/  BRA `(.L_x_146) ;  /* 0xfffffff400087947 */ /* 0x000fec000383ffff */
.L_x_136:
[----:B------:R-:W-:-:S09]  /*3710*/  UISETP.GE.AND UP0, UPT, UR5, 0x1, UPT ;  /* 0x000000010500788c */ /* 0x000fd2000bf06270 */
[----:B------:R-:W-:Y:S05]  /*3720*/  BRA.U !UP0, `(.L_x_147) ;  /* 0x0000000d08a87547 */ /* 0x000fea000b800000 */
        /* <DEDUP_REMOVED lines=8> */
.L_x_156:
[----:B------:R-:W0:Y:S01]  /*37b0*/  LDCU UR5, c[0x0][0x3b4] ;  /* 0x00007680ff0577ac */ /* 0x000e220008000800 */
[-C--:B------:R-:W-:Y:S02]  /*37c0*/  IADD3 R26, PT, PT, R0, R25.reuse, RZ ;  /* 0x00000019001a7210 */ /* 0x080fe40007ffe0ff */
[----:B------:R-:W-:Y:S01]  /*37d0*/  IADD3 R27, PT, PT, R18, R25, RZ ;  /* 0x00000019121b7210 */ /* 0x000fe20007ffe0ff */
[----:B------:R-:W1:Y:S01]  /*37e0*/  LDCU UR10, c[0x0][0x3bc] ;  /* 0x00007780ff0a77ac */ /* 0x000e620008000800 */
[C---:B------:R-:W-:Y:S02]  /*37f0*/  ISETP.GT.AND P0, PT, R26.reuse, -0x1, PT ;  /* 0xffffffff1a00780c */ /* 0x040fe40003f04270 */
[----:B------:R-:W-:Y:S02]  /*3800*/  ISETP.GT.AND P1, PT, R27, -0x1, PT ;  /* 0xffffffff1b00780c */ /* 0x000fe40003f24270 */
[----:B------:R-:W-:Y:S02]  /*3810*/  MOV R28, R24 ;  /* 0x00000018001c7202 */ /* 0x000fe40000000f00 */
[----:B0-----:R-:W-:-:S02]  /*3820*/  ISETP.LT.AND P0, PT, R26, UR5, P0 ;  /* 0x000000051a007c0c */ /* 0x001fc40008701270 */
[----:B-1----:R-:W-:-:S13]  /*3830*/  ISETP.LT.AND P1, PT, R27, UR10, P1 ;  /* 0x0000000a1b007c0c */ /* 0x002fda0008f21270 */
.L_x_155:
[----:B------:R-:W0:Y:S01]  /*3840*/  LDC R22, c[0x0][0x3b8] ;  /* 0x0000ee00ff167b82 */ /* 0x000e220000000800 */
[-C--:B------:R-:W-:Y:S01]  /*3850*/  IADD3 R31, PT, PT, R2, R28.reuse, RZ ;  /* 0x0000001c021f7210 */ /* 0x080fe20007ffe0ff */
[----:B------:R-:W-:Y:S01]  /*3860*/  BSSY.RECONVERGENT B1, `(.L_x_148) ;  /* 0x00000d1000017945 */ /* 0x000fe20003800200 */
[----:B------:R-:W-:Y:S02]  /*3870*/  IADD3 R20, PT, PT, R17, R28, RZ ;  /* 0x0000001c11147210 */ /* 0x000fe40007ffe0ff */
[----:B------:R-:W-:Y:S02]  /*3880*/  ISETP.GT.AND P2, PT, R31, -0x1, PT ;  /* 0xffffffff1f00780c */ /* 0x000fe40003f44270 */
[----:B------:R-:W-:Y:S01]  /*3890*/  ISETP.GT.AND P3, PT, R20, -0x1, PT ;  /* 0xffffffff1400780c */ /* 0x000fe20003f64270 */
[----:B------:R-:W1:Y:S01]  /*38a0*/  LDC R19, c[0x0][0x3c0] ;  /* 0x0000f000ff137b82 */ /* 0x000e620000000800 */
[C---:B------:R-:W-:Y:S02]  /*38b0*/  ISETP.NE.AND P4, PT, R28.reuse, UR8, PT ;  /* 0x000000081c007c0c */ /* 0x040fe4000bf85270 */
[----:B------:R-:W-:-:S02]  /*38c0*/  IADD3 R28, PT, PT, R28, 0x1, RZ ;  /* 0x000000011c1c7810 */ /* 0x000fc40007ffe0ff */
[----:B0-----:R-:W-:-:S04]  /*38d0*/  ISETP.LT.AND P2, PT, R31, R22, P2 ;  /* 0x000000161f00720c */ /* 0x001fc80001741270 */
[----:B------:R-:W-:Y:S02]  /*38e0*/  PLOP3.LUT P2, PT, P1, P0, P2, 0x80, 0x0 ;  /* 0x000000000000781c */ /* 0x000fe40000f41020 */
[----:B-1----:R-:W-:-:S04]  /*38f0*/  ISETP.LT.AND P3, PT, R20, R19, P3 ;  /* 0x000000131400720c */ /* 0x002fc80001f61270 */
[----:B------:R-:W-:-:S13]  /*3900*/  PLOP3.LUT P2, PT, P2, P3, PT, 0x80, 0x8 ;  /* 0x000000000008781c */ /* 0x000fda0001747070 */
[----:B------:R-:W-:Y:S05]  /*3910*/  @!P2 BRA `(.L_x_149) ;  /* 0x0000000c0014a947 */ /* 0x000fea0003800000 */
[----:B------:R-:W-:Y:S01]  /*3920*/  UISETP.GE.U32.AND UP0, UPT, UR18, 0x7, UPT ;  /* 0x000000071200788c */ /* 0x000fe2000bf06070 */
[----:B------:R-:W-:Y:S01]  /*3930*/  IMAD R31, R26, R22, R31 ;  /* 0x000000161a1f7224 */ /* 0x000fe200078e021f */
[----:B------:R-:W-:Y:S01]  /*3940*/  UMOV UR5, URZ ;  /* 0x000000ff00057c82 */ /* 0x000fe20008000000 */
[----:B------:R-:W-:-:S06]  /*3950*/  IMAD R19, R27, R19, R20 ;  /* 0x000000131b137224 */ /* 0x000fcc00078e0214 */
[----:B------:R-:W-:Y:S05]  /*3960*/  BRA.U !UP0, `(.L_x_150) ;  /* 0x00000005086c7547 */ /* 0x000fea000b800000 */
[----:B------:R-:W-:-:S05]  /*3970*/  UMOV UR5, URZ ;  /* 0x000000ff00057c82 */ /* 0x000fca0008000000 */
.L_x_151:
[----:B------:R-:W0:Y:S01]  /*3980*/  LDC.64 R34, c[0x0][0x380] ;  /* 0x0000e000ff227b82 */ /* 0x000e220000000a00 */
[----:B------:R-:W-:Y:S02]  /*3990*/  IMAD R39, R4, UR5, R31 ;  /* 0x0000000504277c24 */ /* 0x000fe4000f8e021f */
[----:B------:R-:W-:-:S05]  /*39a0*/  IMAD R33, R3, UR5, R19 ;  /* 0x0000000503217c24 */ /* 0x000fca000f8e0213 */
[----:B------:R-:W1:Y:S08]  /*39b0*/  LDC.64 R36, c[0x0][0x388] ;  /* 0x0000e200ff247b82 */ /* 0x000e700000000a00 */
[----:B------:R-:W2:Y:S01]  /*39c0*/  LDC.64 R22, c[0x0][0x390] ;  /* 0x0000e400ff167b82 */ /* 0x000ea20000000a00 */
[----:B0-----:R-:W-:-:S07]  /*39d0*/  IMAD.WIDE R34, R39, 0x4, R34 ;  /* 0x0000000427227825 */ /* 0x001fce00078e0222 */
[----:B------:R-:W0:Y:S01]  /*39e0*/  LDC.64 R20, c[0x0][0x398] ;  /* 0x0000e600ff147b82 */ /* 0x000e220000000a00 */
[----:B------:R3:W4:Y:S01]  /*39f0*/  LDG.E R32, desc[UR12][R34.64] ;  /* 0x0000000c22207981 */ /* 0x000722000c1e1900 */
[----:B-1----:R-:W-:-:S05]  /*3a00*/  IMAD.WIDE R36, R33, 0x4, R36 ;  /* 0x0000000421247825 */ /* 0x002fca00078e0224 */
[----:B------:R1:W4:Y:S01]  /*3a10*/  LDG.E R38, desc[UR12][R36.64] ;  /* 0x0000000c24267981 */ /* 0x000322000c1e1900 */
[----:B---3--:R-:W-:-:S04]  /*3a20*/  IMAD.WIDE R34, R4, 0x4, R34 ;  /* 0x0000000404227825 */ /* 0x008fc800078e0222 */
[----:B--2---:R-:W-:Y:S01]  /*3a30*/  IMAD.WIDE R22, R39, 0x4, R22 ;  /* 0x0000000427167825 */ /* 0x004fe200078e0216 */
[----:B------:R-:W2:Y:S03]  /*3a40*/  LDG.E R41, desc[UR12][R34.64] ;  /* 0x0000000c22297981 */ /* 0x000ea6000c1e1900 */
[----:B-1----:R-:W-:-:S04]  /*3a50*/  IMAD.WIDE R36, R3, 0x4, R36 ;  /* 0x0000000403247825 */ /* 0x002fc800078e0224 */
[----:B0-----:R-:W-:Y:S01]  /*3a60*/  IMAD.WIDE R20, R33, 0x4, R20 ;  /* 0x0000000421147825 */ /* 0x001fe200078e0214 */
[----:B------:R-:W2:Y:S04]  /*3a70*/  LDG.E R42, desc[UR12][R36.64] ;  /* 0x0000000c242a7981 */ /* 0x000ea8000c1e1900 */
[----:B------:R0:W3:Y:S04]  /*3a80*/  LDG.E R33, desc[UR12][R22.64] ;  /* 0x0000000c16217981 */ /* 0x0000e8000c1e1900 */
[----:B------:R1:W3:Y:S01]  /*3a90*/  LDG.E R39, desc[UR12][R20.64] ;  /* 0x0000000c14277981 */ /* 0x0002e2000c1e1900 */
[----:B0-----:R-:W-:-:S04]  /*3aa0*/  IMAD.WIDE R22, R4, 0x4, R22 ;  /* 0x0000000404167825 */ /* 0x001fc800078e0216 */
[----:B-1----:R-:W-:-:S04]  /*3ab0*/  IMAD.WIDE R20, R3, 0x4, R20 ;  /* 0x0000000403147825 */ /* 0x002fc800078e0214 */
[----:B----4-:R-:W-:Y:S02]  /*3ac0*/  FFMA R32, -R32, R38, R29 ;  /* 0x0000002620207223 */ /* 0x010fe4000000011d */
[----:B------:R0:W4:Y:S04]  /*3ad0*/  LDG.E R38, desc[UR12][R22.64] ;  /* 0x0000000c16267981 */ /* 0x000128000c1e1900 */
[----:B------:R1:W4:Y:S01]  /*3ae0*/  LDG.E R29, desc[UR12][R20.64] ;  /* 0x0000000c141d7981 */ /* 0x000322000c1e1900 */
[----:B------:R-:W-:-:S04]  /*3af0*/  IMAD.WIDE R34, R4, 0x4, R34 ;  /* 0x0000000404227825 */ /* 0x000fc800078e0222 */
[----:B--2---:R-:W-:Y:S01]  /*3b00*/  FFMA R32, -R41, R42, R32 ;  /* 0x0000002a29207223 */ /* 0x004fe20000000120 */
[----:B0-----:R-:W-:-:S04]  /*3b10*/  IMAD.WIDE R22, R4, 0x4, R22 ;  /* 0x0000000404167825 */ /* 0x001fc800078e0216 */
[----:B---3--:R-:W-:Y:S01]  /*3b20*/  FFMA R33, -R33, R39, R40 ;  /* 0x0000002721217223 */ /* 0x008fe20000000128 */
[C---:B------:R-:W-:Y:S01]  /*3b30*/  IMAD.WIDE R40, R3.reuse, 0x4, R36 ;  /* 0x0000000403287825 */ /* 0x040fe200078e0224 */
[----:B------:R0:W2:Y:S03]  /*3b40*/  LDG.E R39, desc[UR12][R34.64] ;  /* 0x0000000c22277981 */ /* 0x0000a6000c1e1900 */
[----:B-1----:R-:W-:Y:S01]  /*3b50*/  IMAD.WIDE R20, R3, 0x4, R20 ;  /* 0x0000000403147825 */ /* 0x002fe200078e0214 */
[----:B------:R1:W2:Y:S04]  /*3b60*/  LDG.E R42, desc[UR12][R40.64] ;  /* 0x0000000c282a7981 */ /* 0x0002a8000c1e1900 */
[----:B------:R3:W2:Y:S01]  /*3b70*/  LDG.E R36, desc[UR12][R22.64] ;  /* 0x0000000c16247981 */ /* 0x0006a2000c1e1900 */
[----:B0-----:R-:W-:-:S03]  /*3b80*/  IMAD.WIDE R34, R4, 0x4, R34 ;  /* 0x0000000404227825 */ /* 0x001fc600078e0222 */
[----:B------:R0:W2:Y:S01]  /*3b90*/  LDG.E R37, desc[UR12][R20.64] ;  /* 0x0000000c14257981 */ /* 0x0000a2000c1e1900 */
[----:B-1----:R-:W-:-:S04]  /*3ba0*/  IMAD.WIDE R40, R3, 0x4, R40 ;  /* 0x0000000403287825 */ /* 0x002fc800078e0228 */
[----:B----4-:R-:W-:Y:S02]  /*3bb0*/  FFMA R38, -R38, R29, R33 ;  /* 0x0000001d26267223 */ /* 0x010fe40000000121 */
[----:B------:R1:W4:Y:S04]  /*3bc0*/  LDG.E R33, desc[UR12][R34.64] ;  /* 0x0000000c22217981 */ /* 0x000328000c1e1900 */
[----:B------:R1:W4:Y:S01]  /*3bd0*/  LDG.E R29, desc[UR12][R40.64] ;  /* 0x0000000c281d7981 */ /* 0x000322000c1e1900 */
[----:B---3--:R-:W-:-:S04]  /*3be0*/  IMAD.WIDE R22, R4, 0x4, R22 ;  /* 0x0000000404167825 */ /* 0x008fc800078e0216 */
[----:B0-----:R-:W-:-:S04]  /*3bf0*/  IMAD.WIDE R20, R3, 0x4, R20 ;  /* 0x0000000403147825 */ /* 0x001fc800078e0214 */
[----:B-1----:R-:W-:-:S04]  /*3c00*/  IMAD.WIDE R34, R4, 0x4, R34 ;  /* 0x0000000404227825 */ /* 0x002fc800078e0222 */
[----:B------:R-:W-:-:S04]  /*3c10*/  IMAD.WIDE R40, R3, 0x4, R40 ;  /* 0x0000000403287825 */ /* 0x000fc800078e0228 */
[----:B--2---:R-:W-:Y:S02]  /*3c20*/  FFMA R32, -R39, R42, R32 ;  /* 0x0000002a27207223 */ /* 0x004fe40000000120 */
[----:B------:R0:W2:Y:S04]  /*3c30*/  LDG.E R39, desc[UR12][R22.64] ;  /* 0x0000000c16277981 */ /* 0x0000a8000c1e1900 */
[----:B------:R1:W2:Y:S01]  /*3c40*/  LDG.E R42, desc[UR12][R20.64] ;  /* 0x0000000c142a7981 */ /* 0x0002a2000c1e1900 */
[----:B------:R-:W-:-:S03]  /*3c50*/  FFMA R38, -R36, R37, R38 ;  /* 0x0000002524267223 */ /* 0x000fc60000000126 */
        /* <DEDUP_REMOVED lines=9> */
[----:B--2---:R-:W-:Y:S01]  /*3cf0*/  FFMA R38, -R39, R42, R38 ;  /* 0x0000002a27267223 */ /* 0x004fe20000000126 */
[----:B------:R-:W-:Y:S01]  /*3d00*/  FFMA R33, -R36, R37, R33 ;  /* 0x0000002524217223 */ /* 0x000fe20000000121 */
[C---:B------:R-:W-:Y:S02]  /*3d10*/  IMAD.WIDE R36, R4.reuse, 0x4, R34 ;  /* 0x0000000404247825 */ /* 0x040fe400078e0222 */
[----:B------:R-:W2:Y:S02]  /*3d20*/  LDG.E R35, desc[UR12][R34.64] ;  /* 0x0000000c22237981 */ /* 0x000ea4000c1e1900 */
[C---:B------:R-:W-:Y:S02]  /*3d30*/  IMAD.WIDE R42, R4.reuse, 0x4, R36 ;  /* 0x00000004042a7825 */ /* 0x040fe400078e0224 */
[----:B------:R-:W3:Y:S02]  /*3d40*/  LDG.E R36, desc[UR12][R36.64] ;  /* 0x0000000c24247981 */ /* 0x000ee4000c1e1900 */
[----:B-1----:R-:W-:-:S02]  /*3d50*/  IMAD.WIDE R22, R4, 0x4, R22 ;  /* 0x0000000404167825 */ /* 0x002fc400078e0216 */
[----:B------:R-:W3:Y:S02]  /*3d60*/  LDG.E R34, desc[UR12][R42.64] ;  /* 0x0000000c2a227981 */ /* 0x000ee4000c1e1900 */
[----:B------:R-:W-:-:S04]  /*3d70*/  IMAD.WIDE R20, R3, 0x4, R20 ;  /* 0x0000000403147825 */ /* 0x000fc800078e0214 */
[----:B----4-:R-:W-:Y:S01]  /*3d80*/  FFMA R29, -R29, R32, R38 ;  /* 0x000000201d1d7223 */ /* 0x010fe20000000126 */
[C---:B------:R-:W-:Y:S01]  /*3d90*/  IMAD.WIDE R38, R3.reuse, 0x4, R40 ;  /* 0x0000000403267825 */ /* 0x040fe200078e0228 */
[----:B------:R-:W2:Y:S04]  /*3da0*/  LDG.E R32, desc[UR12][R40.64] ;  /* 0x0000000c28207981 */ /* 0x000ea8000c1e1900 */
[----:B------:R0:W3:Y:S04]  /*3db0*/  LDG.E R37, desc[UR12][R38.64] ;  /* 0x0000000c26257981 */ /* 0x0000e8000c1e1900 */
[----:B------:R1:W4:Y:S01]  /*3dc0*/  LDG.E R40, desc[UR12][R20.64] ;  /* 0x0000000c14287981 */ /* 0x000322000c1e1900 */
[----:B0-----:R-:W-:-:S06]  /*3dd0*/  IMAD.WIDE R38, R3, 0x4, R38 ;  /* 0x0000000403267825 */ /* 0x001fcc00078e0226 */
[----:B------:R-:W4:Y:S01]  /*3de0*/  LDG.E R38, desc[UR12][R38.64] ;  /* 0x0000000c26267981 */ /* 0x000f22000c1e1900 */
[----:B-1----:R-:W-:-:S05]  /*3df0*/  IMAD.WIDE R20, R3, 0x4, R20 ;  /* 0x0000000403147825 */ /* 0x002fca00078e0214 */
[----:B------:R-:W4:Y:S04]  /*3e00*/  LDG.E R41, desc[UR12][R20.64] ;  /* 0x0000000c14297981 */ /* 0x000f28000c1e1900 */
[----:B------:R0:W4:Y:S02]  /*3e10*/  LDG.E R39, desc[UR12][R22.64] ;  /* 0x0000000c16277981 */ /* 0x000124000c1e1900 */
[----:B0-----:R-:W-:-:S04]  /*3e20*/  IMAD.WIDE R22, R4, 0x4, R22 ;  /* 0x0000000404167825 */ /* 0x001fc800078e0216 */
[----:B------:R-:W-:Y:S01]  /*3e30*/  IMAD.WIDE R20, R3, 0x4, R20 ;  /* 0x0000000403147825 */ /* 0x000fe200078e0214 */
[----:B------:R0:W4:Y:S04]  /*3e40*/  LDG.E R42, desc[UR12][R22.64] ;  /* 0x0000000c162a7981 */ /* 0x000128000c1e1900 */
[----:B------:R-:W4:Y:S01]  /*3e50*/  LDG.E R44, desc[UR12][R20.64] ;  /* 0x0000000c142c7981 */ /* 0x000f22000c1e1900 */
[----:B0-----:R-:W-:-:S05]  /*3e60*/  IMAD.WIDE R22, R4, 0x4, R22 ;  /* 0x0000000404167825 */ /* 0x001fca00078e0216 */
[----:B------:R-:W4:Y:S01]  /*3e70*/  LDG.E R43, desc[UR12][R22.64] ;  /* 0x0000000c162b7981 */ /* 0x000f22000c1e1900 */
[----:B------:R-:W-:-:S04]  /*3e80*/  UIADD3 UR5, UPT, UPT, UR5, 0x8, URZ ;  /* 0x0000000805057890 */ /* 0x000fc8000fffe0ff */
[----:B------:R-:W-:Y:S01]  /*3e90*/  UISETP.NE.AND UP0, UPT, UR5, UR6, UPT ;  /* 0x000000060500728c */ /* 0x000fe2000bf05270 */
[----:B--2---:R-:W-:-:S04]  /*3ea0*/  FFMA R33, -R35, R32, R33 ;  /* 0x0000002023217223 */ /* 0x004fc80000000121 */
[----:B---3--:R-:W-:Y:S01]  /*3eb0*/  FFMA R33, -R36, R37, R33 ;  /* 0x0000002524217223 */ /* 0x008fe20000000121 */
[----:B----4-:R-:W-:-:S04]  /*3ec0*/  FFMA R29, -R39, R40, R29 ;  /* 0x00000028271d7223 */ /* 0x010fc8000000011d */
[----:B------:R-:W-:Y:S01]  /*3ed0*/  FFMA R42, -R42, R41, R29 ;  /* 0x000000292a2a7223 */ /* 0x000fe2000000011d */
[----:B------:R-:W-:-:S03]  /*3ee0*/  FFMA R29, -R34, R38, R33 ;  /* 0x00000026221d7223 */ /* 0x000fc60000000121 */
[----:B------:R-:W-:Y:S01]  /*3ef0*/  FFMA R40, -R43, R44, R42 ;  /* 0x0000002c2b287223 */ /* 0x000fe2000000012a */
[----:B------:R-:W-:Y:S06]  /*3f00*/  BRA.U UP0, `(.L_x_151) ;  /* 0xfffffff9009c7547 */ /* 0x000fec000b83ffff */
[----:B------:R-:W-:-:S05]  /*3f10*/  UMOV UR5, UR6 ;  /* 0x0000000600057c82 */ /* 0x000fca0008000000 */
.L_x_150:
[----:B------:R-:W-:-:S09]  /*3f20*/  UISETP.NE.AND UP0, UPT, UR16, URZ, UPT ;  /* 0x000000ff1000728c */ /* 0x000fd2000bf05270 */
[----:B------:R-:W-:Y:S05]  /*3f30*/  BRA.U !UP0, `(.L_x_152) ;  /* 0x0000000508887547 */ /* 0x000fea000b800000 */
[----:B------:R-:W-:Y:S02]  /*3f40*/  UISETP.GE.U32.AND UP0, UPT, UR19, 0x3, UPT ;  /* 0x000000031300788c */ /* 0x000fe4000bf06070 */
[----:B------:R-:W-:-:S07]  /*3f50*/  UISETP.NE.AND UP1, UPT, UR7, URZ, UPT ;  /* 0x000000ff0700728c */ /* 0x000fce000bf25270 */
        /* <DEDUP_REMOVED lines=9> */
[----:B-1----:R-:W-:-:S04]  /*3ff0*/  IMAD.WIDE R20, R35, 0x4, R20 ;  /* 0x0000000423147825 */ /* 0x002fc800078e0214 */
[----:B--2---:R-:W-:Y:S02]  /*4000*/  IMAD.WIDE R32, R39, 0x4, R32 ;  /* 0x0000000427207825 */ /* 0x004fe400078e0220 */
[----:B------:R-:W4:Y:S04]  /*4010*/  LDG.E R39, desc[UR12][R20.64] ;  /* 0x0000000c14277981 */ /* 0x000f28000c1e1900 */
[----:B------:R0:W2:Y:S01]  /*4020*/  LDG.E R34, desc[UR12][R32.64] ;  /* 0x0000000c20227981 */ /* 0x0000a2000c1e1900 */
[----:B---3--:R-:W-:-:S05]  /*4030*/  IMAD.WIDE R36, R35, 0x4, R36 ;  /* 0x0000000423247825 */ /* 0x008fca00078e0224 */
[----:B------:R1:W2:Y:S01]  /*4040*/  LDG.E R41, desc[UR12][R36.64] ;  /* 0x0000000c24297981 */ /* 0x0002a2000c1e1900 */
[----:B0-----:R-:W-:-:S04]  /*4050*/  IMAD.WIDE R32, R4, 0x4, R32 ;  /* 0x0000000404207825 */ /* 0x001fc800078e0220 */
[----:B-1----:R-:W-:-:S04]  /*4060*/  IMAD.WIDE R36, R3, 0x4, R36 ;  /* 0x0000000403247825 */ /* 0x002fc800078e0224 */
[----:B------:R-:W-:-:S04]  /*4070*/  IMAD.WIDE R22, R4, 0x4, R22 ;  /* 0x0000000404167825 */ /* 0x000fc800078e0216 */
[----:B------:R-:W-:-:S04]  /*4080*/  IMAD.WIDE R20, R3, 0x4, R20 ;  /* 0x0000000403147825 */ /* 0x000fc800078e0214 */
[----:B----4-:R-:W-:Y:S01]  /*4090*/  FFMA R40, -R38, R39, R40 ;  /* 0x0000002726287223 */ /* 0x010fe20000000128 */
[----:B------:R-:W-:-:S04]  /*40a0*/  IMAD.WIDE R38, R3, 0x4, R36 ;  /* 0x0000000403267825 */ /* 0x000fc800078e0224 */
[----:B--2---:R-:W-:Y:S01]  /*40b0*/  FFMA R29, -R34, R41, R29 ;  /* 0x00000029221d7223 */ /* 0x004fe2000000011d */
[C---:B------:R-:W-:Y:S02]  /*40c0*/  IMAD.WIDE R34, R4.reuse, 0x4, R32 ;  /* 0x0000000404227825 */ /* 0x040fe400078e0220 */
[----:B------:R-:W2:Y:S04]  /*40d0*/  LDG.E R32, desc[UR12][R32.64] ;  /* 0x0000000c20207981 */ /* 0x000ea8000c1e1900 */
[----:B------:R-:W2:Y:S01]  /*40e0*/  LDG.E R33, desc[UR12][R36.64] ;  /* 0x0000000c24217981 */ /* 0x000ea2000c1e1900 */
[----:B------:R-:W-:-:S03]  /*40f0*/  IMAD.WIDE R42, R4, 0x4, R34 ;  /* 0x00000004042a7825 */ /* 0x000fc600078e0222 */
[----:B------:R-:W3:Y:S04]  /*4100*/  LDG.E R35, desc[UR12][R34.64] ;  /* 0x0000000c22237981 */ /* 0x000ee8000c1e1900 */
[----:B------:R0:W3:Y:S04]  /*4110*/  LDG.E R36, desc[UR12][R38.64] ;  /* 0x0000000c26247981 */ /* 0x0000e8000c1e1900 */
[----:B------:R-:W4:Y:S01]  /*4120*/  LDG.E R34, desc[UR12][R42.64] ;  /* 0x0000000c2a227981 */ /* 0x000f22000c1e1900 */
[----:B0-----:R-:W-:-:S05]  /*4130*/  IMAD.WIDE R38, R3, 0x4, R38 ;  /* 0x0000000403267825 */ /* 0x001fca00078e0226 */
[----:B------:R-:W4:Y:S04]  /*4140*/  LDG.E R37, desc[UR12][R38.64] ;  /* 0x0000000c26257981 */ /* 0x000f28000c1e1900 */
[----:B------:R0:W4:Y:S04]  /*4150*/  LDG.E R38, desc[UR12][R22.64] ;  /* 0x0000000c16267981 */ /* 0x000128000c1e1900 */
[----:B------:R1:W4:Y:S01]  /*4160*/  LDG.E R39, desc[UR12][R20.64] ;  /* 0x0000000c14277981 */ /* 0x000322000c1e1900 */
[----:B0-----:R-:W-:-:S04]  /*4170*/  IMAD.WIDE R22, R4, 0x4, R22 ;  /* 0x0000000404167825 */ /* 0x001fc800078e0216 */
[----:B-1----:R-:W-:Y:S01]  /*4180*/  IMAD.WIDE R20, R3, 0x4, R20 ;  /* 0x0000000403147825 */ /* 0x002fe200078e0214 */
[----:B------:R0:W4:Y:S04]  /*4190*/  LDG.E R41, desc[UR12][R22.64] ;  /* 0x0000000c16297981 */ /* 0x000128000c1e1900 */
[----:B------:R1:W4:Y:S01]  /*41a0*/  LDG.E R42, desc[UR12][R20.64] ;  /* 0x0000000c142a7981 */ /* 0x000322000c1e1900 */
[----:B0-----:R-:W-:-:S04]  /*41b0*/  IMAD.WIDE R22, R4, 0x4, R22 ;  /* 0x0000000404167825 */ /* 0x001fc800078e0216 */
[----:B-1----:R-:W-:Y:S01]  /*41c0*/  IMAD.WIDE R20, R3, 0x4, R20 ;  /* 0x0000000403147825 */ /* 0x002fe200078e0214 */
[----:B------:R-:W4:Y:S04]  /*41d0*/  LDG.E R43, desc[UR12][R22.64] ;  /* 0x0000000c162b7981 */ /* 0x000f28000c1e1900 */
[----:B------:R-:W4:Y:S01]  /*41e0*/  LDG.E R44, desc[UR12][R20.64] ;  /* 0x0000000c142c7981 */ /* 0x000f22000c1e1900 */
[----:B------:R-:W-:Y:S01]  /*41f0*/  UIADD3 UR5, UPT, UPT, UR5, 0x4, URZ ;  /* 0x0000000405057890 */ /* 0x000fe2000fffe0ff */
[----:B--2---:R-:W-:-:S04]  /*4200*/  FFMA R32, -R32, R33, R29 ;  /* 0x0000002120207223 */ /* 0x004fc8000000011d */
[----:B---3--:R-:W-:-:S04]  /*4210*/  FFMA R35, -R35, R36, R32 ;  /* 0x0000002423237223 */ /* 0x008fc80000000120 */
[----:B----4-:R-:W-:Y:S01]  /*4220*/  FFMA R29, -R34, R37, R35 ;  /* 0x00000025221d7223 */ /* 0x010fe20000000123 */
[----:B------:R-:W-:-:S04]  /*4230*/  FFMA R38, -R38, R39, R40 ;  /* 0x0000002726267223 */ /* 0x000fc80000000128 */
[----:B------:R-:W-:-:S04]  /*4240*/  FFMA R38, -R41, R42, R38 ;  /* 0x0000002a29267223 */ /* 0x000fc80000000126 */
[----:B------:R-:W-:-:S07]  /*4250*/  FFMA R40, -R43, R44, R38 ;  /* 0x0000002c2b287223 */ /* 0x000fce0000000126 */
.L_x_153:
[----:B------:R-:W-:Y:S05]  /*4260*/  BRA.U !UP1, `(.L_x_152) ;  /* 0x0000000109bc7547 */ /* 0x000fea000b800000 */
[----:B------:R-:W-:Y:S02]  /*4270*/  UISETP.NE.AND UP0, UPT, UR20, URZ, UPT ;  /* 0x000000ff1400728c */ /* 0x000fe4000bf05270 */
        /* <DEDUP_REMOVED lines=11> */
[----:B--2---:R-:W-:Y:S02]  /*4330*/  IMAD.WIDE R22, R37, 0x4, R22 ;  /* 0x0000000425167825 */ /* 0x004fe400078e0216 */
[----:B------:R1:W4:Y:S02]  /*4340*/  LDG.E R37, desc[UR12][R32.64] ;  /* 0x0000000c20257981 */ /* 0x000324000c1e1900 */
[----:B---3--:R-:W-:Y:S02]  /*4350*/  IMAD.WIDE R20, R39, 0x4, R20 ;  /* 0x0000000427147825 */ /* 0x008fe400078e0214 */
[----:B------:R2:W3:Y:S02]  /*4360*/  LDG.E R39, desc[UR12][R22.64] ;  /* 0x0000000c16277981 */ /* 0x0004e4000c1e1900 */
[----:B0-----:R-:W-:Y:S02]  /*4370*/  IMAD.WIDE R34, R4, 0x4, R34 ;  /* 0x0000000404227825 */ /* 0x001fe400078e0222 */
[----:B------:R0:W3:Y:S02]  /*4380*/  LDG.E R38, desc[UR12][R20.64] ;  /* 0x0000000c14267981 */ /* 0x0000e4000c1e1900 */
[----:B-1----:R-:W-:-:S02]  /*4390*/  IMAD.WIDE R32, R3, 0x4, R32 ;  /* 0x0000000403207825 */ /* 0x002fc400078e0220 */
[----:B------:R-:W3:Y:S02]  /*43a0*/  LDG.E R42, desc[UR12][R34.64] ;  /* 0x0000000c222a7981 */ /* 0x000ee4000c1e1900 */
[----:B--2---:R-:W-:Y:S02]  /*43b0*/  IMAD.WIDE R22, R4, 0x4, R22 ;  /* 0x0000000404167825 */ /* 0x004fe400078e0216 */
[----:B------:R-:W2:Y:S02]  /*43c0*/  LDG.E R41, desc[UR12][R32.64] ;  /* 0x0000000c20297981 */ /* 0x000ea4000c1e1900 */
[----:B0-----:R-:W-:Y:S02]  /*43d0*/  IMAD.WIDE R20, R3, 0x4, R20 ;  /* 0x0000000403147825 */ /* 0x001fe400078e0214 */
[----:B------:R-:W2:Y:S04]  /*43e0*/  LDG.E R43, desc[UR12][R22.64] ;  /* 0x0000000c162b7981 */ /* 0x000ea8000c1e1900 */
[----:B------:R-:W2:Y:S01]  /*43f0*/  LDG.E R44, desc[UR12][R20.64] ;  /* 0x0000000c142c7981 */ /* 0x000ea2000c1e1900 */
[----:B------:R-:W-:Y:S01]  /*4400*/  UIADD3 UR5, UPT, UPT, UR5, 0x2, URZ ;  /* 0x0000000205057890 */ /* 0x000fe2000fffe0ff */
[----:B----4-:R-:W-:Y:S01]  /*4410*/  FFMA R29, -R36, R37, R29 ;  /* 0x00000025241d7223 */ /* 0x010fe2000000011d */
[----:B---3--:R-:W-:-:S03]  /*4420*/  FFMA R38, -R39, R38, R40 ;  /* 0x0000002627267223 */ /* 0x008fc60000000128 */
[----:B--2---:R-:W-:Y:S01]  /*4430*/  FFMA R29, -R42, R41, R29 ;  /* 0x000000292a1d7223 */ /* 0x004fe2000000011d */
[----:B------:R-:W-:-:S07]  /*4440*/  FFMA R40, -R43, R44, R38 ;  /* 0x0000002c2b287223 */ /* 0x000fce0000000126 */
.L_x_154:
        /* <DEDUP_REMOVED lines=17> */
.L_x_152:
[----:B------:R-:W-:-:S07]  /*4560*/  FADD R30, R30, 1 ;  /* 0x3f8000001e1e7421 */ /* 0x000fce0000000000 */
.L_x_149:
[----:B------:R-:W-:Y:S05]  /*4570*/  BSYNC.RECONVERGENT B1 ;  /* 0x0000000000017941 */ /* 0x000fea0003800200 */
.L_x_148:
[----:B------:R-:W-:Y:S05]  /*4580*/  @P4 BRA `(.L_x_155) ;  /* 0xfffffff000ac4947 */ /* 0x000fea000383ffff */
[----:B------:R-:W-:-:S13]  /*4590*/  ISETP.NE.AND P0, PT, R25, UR8, PT ;  /* 0x0000000819007c0c */ /* 0x000fda000bf05270 */
[----:B------:R-:W-:Y:S05]  /*45a0*/  @!P0 BRA `(.L_x_145) ;  /* 0x0000000800088947 */ /* 0x000fea0003800000 */
[----:B------:R-:W-:Y:S01]  /*45b0*/  IADD3 R25, PT, PT, R25, 0x1, RZ ;  /* 0x0000000119197810 */ /* 0x000fe20007ffe0ff */
[----:B------:R-:W-:Y:S06]  /*45c0*/  BRA `(.L_x_156) ;  /* 0xfffffff000787947 */ /* 0x000fec000383ffff */
.L_x_147:
[----:B------:R-:W0:Y:S01]  /*45d0*/  LDCU UR5, c[0x0][0x3c4] ;  /* 0x00007880ff0577ac */ /* 0x000e220008000800 */
[----:B------:R-:W-:Y:S01]  /*45e0*/  HFMA2 R30, -RZ, RZ, 0, 0 ;  /* 0x00000000ff1e7431 */ /* 0x000fe200000001ff */
[----:B0-----:R-:W-:-:S04]  /*45f0*/  ULEA.HI UR5, UR5, UR5, URZ, 0x1 ;  /* 0x0000000505057291 */ /* 0x001fc8000f8f08ff */
[----:B------:R-:W-:-:S04]  /*4600*/  USHF.R.S32.HI UR5, URZ, 0x1, UR5 ;  /* 0x00000001ff057899 */ /* 0x000fc80008011405 */
[----:B------:R-:W-:-:S07]  /*4610*/  UIADD3 UR10, UPT, UPT, -UR5, URZ, URZ ;  /* 0x000000ff050a7290 */ /* 0x000fce000fffe1ff */
[----:B------:R-:W-:-:S05]  /*4620*/  UMOV UR5, UR10 ;  /* 0x0000000a00057c82 */ /* 0x000fca0008000000 */
.L_x_160:
[----:B------:R-:W-:Y:S01]  /*4630*/  UIADD3 UR11, UPT, UPT, UR8, 0x1, UR8 ;  /* 0x00000001080b7890 */ /* 0x000fe2000fffe008 */
[----:B------:R-:W-:Y:S01]  /*4640*/  IADD3 R19, PT, PT, R0, UR5, RZ ;  /* 0x0000000500137c10 */ /* 0x000fe2000fffe0ff */
[----:B------:R-:W0:Y:S01]  /*4650*/  LDCU UR14, c[0x0][0x3b4] ;  /* 0x00007680ff0e77ac */ /* 0x000e220008000800 */
[----:B------:R-:W-:Y:S02]  /*4660*/  IADD3 R20, PT, PT, R18, UR5, RZ ;  /* 0x0000000512147c10 */ /* 0x000fe4000fffe0ff */
[----:B------:R-:W-:Y:S01]  /*4670*/  ISETP.GT.AND P0, PT, R19, -0x1, PT ;  /* 0xffffffff1300780c */ /* 0x000fe20003f04270 */
[----:B------:R-:W1:Y:S01]  /*4680*/  LDCU UR22, c[0x0][0x3bc] ;  /* 0x00007780ff1677ac */ /* 0x000e620008000800 */
[----:B------:R-:W-:Y:S02]  /*4690*/  ISETP.GT.AND P1, PT, R20, -0x1, PT ;  /* 0xffffffff1400780c */ /* 0x000fe40003f24270 */
[----:B------:R-:W-:Y:S01]  /*46a0*/  MOV R21, UR10 ;  /* 0x0000000a00157c02 */ /* 0x000fe20008000f00 */
[----:B------:R-:W-:-:S02]  /*46b0*/  ULOP3.LUT UR11, UR11, 0x3, URZ, 0xc0, !UPT ;  /* 0x000000030b0b7892 */ /* 0x000fc4000f8ec0ff */
[----:B------:R-:W-:Y:S02]  /*46c0*/  UISETP.NE.AND UP0, UPT, UR5, UR8, UPT ;  /* 0x000000080500728c */ /* 0x000fe4000bf05270 */
[----:B------:R-:W-:Y:S02]  /*46d0*/  UISETP.NE.AND UP1, UPT, UR11, URZ, UPT ;  /* 0x000000ff0b00728c */ /* 0x000fe4000bf25270 */
[----:B------:R-:W-:Y:S01]  /*46e0*/  UIADD3 UR5, UPT, UPT, UR5, 0x1, URZ ;  /* 0x0000000105057890 */ /* 0x000fe2000fffe0ff */
[----:B0-----:R-:W-:Y:S02]  /*46f0*/  ISETP.LT.AND P0, PT, R19, UR14, P0 ;  /* 0x0000000e13007c0c */ /* 0x001fe40008701270 */
[----:B-1----:R-:W-:-:S04]  /*4700*/  ISETP.LT.AND P1, PT, R20, UR22, P1 ;  /* 0x0000001614007c0c */ /* 0x002fc80008f21270 */
[----:B------:R-:W-:Y:S09]  /*4710*/  BRA.U !UP1, `(.L_x_157) ;  /* 0x0000000109b07547 */ /* 0x000ff2000b800000 */
[----:B------:R-:W0:Y:S01]  /*4720*/  LDCU UR22, c[0x0][0x3c0] ;  /* 0x00007800ff1677ac */ /* 0x000e220008000800 */
[----:B------:R-:W-:Y:S01]  /*4730*/  IADD3 R20, PT, PT, R17, -UR8, RZ ;  /* 0x8000000811147c10 */ /* 0x000fe2000fffe0ff */
[----:B------:R-:W-:Y:S01]  /*4740*/  FADD R19, R30, 1 ;  /* 0x3f8000001e137421 */ /* 0x000fe20000000000 */
[----:B------:R-:W-:Y:S01]  /*4750*/  ISETP.GT.AND P3, PT, R5, -0x1, PT ;  /* 0xffffffff0500780c */ /* 0x000fe20003f64270 */
[----:B------:R-:W1:Y:S01]  /*4760*/  LDCU UR14, c[0x0][0x3b8] ;  /* 0x00007700ff0e77ac */ /* 0x000e620008000800 */
[----:B------:R-:W-:Y:S01]  /*4770*/  ISETP.GT.AND P2, PT, R20, -0x1, PT ;  /* 0xffffffff1400780c */ /* 0x000fe20003f44270 */
[----:B------:R-:W-:Y:S02]  /*4780*/  UISETP.NE.AND UP1, UPT, UR11, 0x1, UPT ;  /* 0x000000010b00788c */ /* 0x000fe4000bf25270 */
[----:B------:R-:W-:-:S06]  /*4790*/  UIADD3 UR23, UPT, UPT, -UR8, 0x1, URZ ;  /* 0x0000000108177890 */ /* 0x000fcc000fffe1ff */
[----:B------:R-:W-:Y:S02]  /*47a0*/  MOV R21, UR23 ;  /* 0x0000001700157c02 */ /* 0x000fe40008000f00 */
[----:B0-----:R-:W-:-:S04]  /*47b0*/  ISETP.LT.AND P2, PT, R20, UR22, P2 ;  /* 0x0000001614007c0c */ /* 0x001fc80009741270 */
[-C--:B------:R-:W-:Y:S02]  /*47c0*/  FSEL R19, R19, R30.reuse, P2 ;  /* 0x0000001e13137208 */ /* 0x080fe40001000000 */
[----:B-1----:R-:W-:Y:S02]  /*47d0*/  ISETP.GE.AND P2, PT, R5, UR14, PT ;  /* 0x0000000e05007c0c */ /* 0x002fe4000bf46270 */
[----:B------:R-:W-:-:S04]  /*47e0*/  FSEL R19, R19, R30, P1 ;  /* 0x0000001e13137208 */ /* 0x000fc80000800000 */
[----:B------:R-:W-:-:S04]  /*47f0*/  FSEL R19, R19, R30, P3 ;  /* 0x0000001e13137208 */ /* 0x000fc80001800000 */
[----:B------:R-:W-:Y:S01]  /*4800*/  @P0 FSEL R30, R19, R30, !P2 ;  /* 0x0000001e131e0208 */ /* 0x000fe20005000000 */
[----:B------:R-:W-:Y:S06]  /*4810*/  BRA.U !UP1, `(.L_x_157) ;  /* 0x0000000109707547 */ /* 0x000fec000b800000 */
[----:B------:R-:W-:Y:S01]  /*4820*/  IADD3 R21, PT, PT, R20, 0x1, RZ ;  /* 0x0000000114157810 */ /* 0x000fe20007ffe0ff */
[----:B------:R-:W-:Y:S01]  /*4830*/  FADD R19, R30, 1 ;  /* 0x3f8000001e137421 */ /* 0x000fe20000000000 */
[----:B------:R-:W-:Y:S02]  /*4840*/  UISETP.NE.AND UP1, UPT, UR11, 0x2, UPT ;  /* 0x000000020b00788c */ /* 0x000fe4000bf25270 */
[----:B------:R-:W-:Y:S01]  /*4850*/  ISETP.GT.AND P2, PT, R21, -0x1, PT ;  /* 0xffffffff1500780c */ /* 0x000fe20003f44270 */
[----:B------:R-:W-:-:S03]  /*4860*/  UIADD3 UR23, UPT, UPT, -UR8, 0x2, URZ ;  /* 0x0000000208177890 */ /* 0x000fc6000fffe1ff */
[----:B------:R-:W-:Y:S02]  /*4870*/  ISETP.LT.AND P2, PT, R21, UR22, P2 ;  /* 0x0000001615007c0c */ /* 0x000fe40009741270 */
[----:B------:R-:W-:Y:S02]  /*4880*/  IADD3 R21, PT, PT, R5, 0x1, RZ ;  /* 0x0000000105157810 */ /* 0x000fe40007ffe0ff */
[-C--:B------:R-:W-:Y:S02]  /*4890*/  FSEL R19, R19, R30.reuse, P2 ;  /* 0x0000001e13137208 */ /* 0x080fe40001000000 */
[----:B------:R-:W-:Y:S02]  /*48a0*/  ISETP.GT.AND P3, PT, R21, -0x1, PT ;  /* 0xffffffff1500780c */ /* 0x000fe40003f64270 */
[----:B------:R-:W-:Y:S02]  /*48b0*/  FSEL R19, R19, R30, P1 ;  /* 0x0000001e13137208 */ /* 0x000fe40000800000 */
[----:B------:R-:W-:-:S02]  /*48c0*/  ISETP.GE.AND P2, PT, R21, UR14, PT ;  /* 0x0000000e15007c0c */ /* 0x000fc4000bf46270 */
[-C--:B------:R-:W-:Y:S02]  /*48d0*/  FSEL R19, R19, R30.reuse, P3 ;  /* 0x0000001e13137208 */ /* 0x080fe40001800000 */
[----:B------:R-:W-:Y:S02]  /*48e0*/  MOV R21, UR23 ;  /* 0x0000001700157c02 */ /* 0x000fe40008000f00 */
[----:B------:R-:W-:Y:S01]  /*48f0*/  @P0 FSEL R30, R19, R30, !P2 ;  /* 0x0000001e131e0208 */ /* 0x000fe20005000000 */
[----:B------:R-:W-:Y:S06]  /*4900*/  BRA.U !UP1, `(.L_x_157) ;  /* 0x0000000109347547 */ /* 0x000fec000b800000 */
[----:B------:R-:W-:Y:S01]  /*4910*/  IADD3 R19, PT, PT, R20, 0x2, RZ ;  /* 0x0000000214137810 */ /* 0x000fe20007ffe0ff */
[----:B------:R-:W-:Y:S01]  /*4920*/  FADD R21, R30, 1 ;  /* 0x3f8000001e157421 */ /* 0x000fe20000000000 */
[----:B------:R-:W-:Y:S01]  /*4930*/  IADD3 R20, PT, PT, R5, 0x2, RZ ;  /* 0x0000000205147810 */ /* 0x000fe20007ffe0ff */
[----:B------:R-:W-:Y:S01]  /*4940*/  UIADD3 UR11, UPT, UPT, -UR8, 0x3, URZ ;  /* 0x00000003080b7890 */ /* 0x000fe2000fffe1ff */
[C---:B------:R-:W-:Y:S02]  /*4950*/  ISETP.GT.AND P2, PT, R19.reuse, -0x1, PT ;  /* 0xffffffff1300780c */ /* 0x040fe40003f44270 */
[----:B------:R-:W-:Y:S02]  /*4960*/  ISETP.GT.AND P3, PT, R20, -0x1, PT ;  /* 0xffffffff1400780c */ /* 0x000fe40003f64270 */
[----:B------:R-:W-:-:S04]  /*4970*/  ISETP.LT.AND P2, PT, R19, UR22, P2 ;  /* 0x0000001613007c0c */ /* 0x000fc80009741270 */
[-C--:B------:R-:W-:Y:S02]  /*4980*/  FSEL R19, R21, R30.reuse, P2 ;  /* 0x0000001e15137208 */ /* 0x080fe40001000000 */
[----:B------:R-:W-:Y:S02]  /*4990*/  ISETP.GE.AND P2, PT, R20, UR14, PT ;  /* 0x0000000e14007c0c */ /* 0x000fe4000bf46270 */
[-C--:B------:R-:W-:Y:S02]  /*49a0*/  FSEL R19, R19, R30.reuse, P1 ;  /* 0x0000001e13137208 */ /* 0x080fe40000800000 */
[----:B------:R-:W-:Y:S02]  /*49b0*/  MOV R21, UR11 ;  /* 0x0000000b00157c02 */ /* 0x000fe40008000f00 */
[----:B------:R-:W-:-:S04]  /*49c0*/  FSEL R19, R19, R30, P3 ;  /* 0x0000001e13137208 */ /* 0x000fc80001800000 */
[----:B------:R-:W-:-:S07]  /*49d0*/  @P0 FSEL R30, R19, R30, !P2 ;  /* 0x0000001e131e0208 */ /* 0x000fce0005000000 */
.L_x_157:
[----:B------:R-:W-:-:S04]  /*49e0*/  UIADD3 UR11, UPT, UPT, UR8, UR8, URZ ;  /* 0x00000008080b7290 */ /* 0x000fc8000fffe0ff */
[----:B------:R-:W-:-:S09]  /*49f0*/  UISETP.GE.U32.AND UP1, UPT, UR11, 0x3, UPT ;  /* 0x000000030b00788c */ /* 0x000fd2000bf26070 */
[----:B------:R-:W-:Y:S05]  /*4a00*/  BRA.U !UP1, `(.L_x_158) ;  /* 0x0000000109e47547 */ /* 0x000fea000b800000 */
[----:B------:R-:W-:Y:S01]  /*4a10*/  IADD3 R20, PT, PT, R17, 0x3, RZ ;  /* 0x0000000311147810 */ /* 0x000fe20007ffe0ff */
[----:B------:R-:W0:Y:S01]  /*4a20*/  LDCU UR14, c[0x0][0x3c0] ;  /* 0x00007800ff0e77ac */ /* 0x000e220008000800 */
[----:B------:R-:W-:Y:S02]  /*4a30*/  IADD3 R22, PT, PT, R21, -UR8, RZ ;  /* 0x8000000815167c10 */ /* 0x000fe4000fffe0ff */
[----:B------:R-:W-:Y:S01]  /*4a40*/  IADD3 R19, PT, PT, R20, R21, RZ ;  /* 0x0000001514137210 */ /* 0x000fe20007ffe0ff */
[----:B------:R-:W1:Y:S01]  /*4a50*/  LDCU UR11, c[0x0][0x3b8] ;  /* 0x00007700ff0b77ac */ /* 0x000e620008000800 */
[----:B------:R-:W-:-:S07]  /*4a60*/  IADD3 R20, PT, PT, R2, 0x3, R21 ;  /* 0x0000000302147810 */ /* 0x000fce0007ffe015 */
.L_x_159:
[----:B------:R-:W-:Y:S01]  /*4a70*/  IADD3 R23, PT, PT, R19, -0x3, RZ ;  /* 0xfffffffd13177810 */ /* 0x000fe20007ffe0ff */
[----:B------:R-:W-:Y:S01]  /*4a80*/  FADD R21, R30, 1 ;  /* 0x3f8000001e157421 */ /* 0x000fe20000000000 */
[----:B------:R-:W-:Y:S02]  /*4a90*/  IADD3 R22, PT, PT, R22, 0x4, RZ ;  /* 0x0000000416167810 */ /* 0x000fe40007ffe0ff */
[C---:B------:R-:W-:Y:S02]  /*4aa0*/  ISETP.GT.AND P2, PT, R23.reuse, -0x1, PT ;  /* 0xffffffff1700780c */ /* 0x040fe40003f44270 */
[----:B0-----:R-:W-:Y:S02]  /*4ab0*/  ISETP.GE.AND P3, PT, R23, UR14, PT ;  /* 0x0000000e17007c0c */ /* 0x001fe4000bf66270 */
[----:B------:R-:W-:Y:S02]  /*4ac0*/  FSEL R21, R21, R30, P2 ;  /* 0x0000001e15157208 */ /* 0x000fe40001000000 */
[----:B------:R-:W-:-:S02]  /*4ad0*/  IADD3 R23, PT, PT, R20, -0x3, RZ ;  /* 0xfffffffd14177810 */ /* 0x000fc40007ffe0ff */
[-C--:B------:R-:W-:Y:S02]  /*4ae0*/  FSEL R21, R21, R30.reuse, !P3 ;  /* 0x0000001e15157208 */ /* 0x080fe40005800000 */
[----:B------:R-:W-:Y:S02]  /*4af0*/  ISETP.GT.AND P2, PT, R23, -0x1, PT ;  /* 0xffffffff1700780c */ /* 0x000fe40003f44270 */
[-C--:B------:R-:W-:Y:S02]  /*4b00*/  FSEL R21, R21, R30.reuse, P1 ;  /* 0x0000001e15157208 */ /* 0x080fe40000800000 */
[----:B-1----:R-:W-:Y:S02]  /*4b10*/  ISETP.GE.AND P3, PT, R23, UR11, PT ;  /* 0x0000000b17007c0c */ /* 0x002fe4000bf66270 */
[----:B------:R-:W-:Y:S02]  /*4b20*/  FSEL R21, R21, R30, P2 ;  /* 0x0000001e15157208 */ /* 0x000fe40001000000 */
[----:B------:R-:W-:-:S02]  /*4b30*/  IADD3 R23, PT, PT, R19, -0x2, RZ ;  /* 0xfffffffe13177810 */ /* 0x000fc40007ffe0ff */
[----:B------:R-:W-:Y:S02]  /*4b40*/  @P0 FSEL R30, R21, R30, !P3 ;  /* 0x0000001e151e0208 */ /* 0x000fe40005800000 */
[C---:B------:R-:W-:Y:S02]  /*4b50*/  ISETP.GT.AND P2, PT, R23.reuse, -0x1, PT ;  /* 0xffffffff1700780c */ /* 0x040fe40003f44270 */
[----:B------:R-:W-:Y:S01]  /*4b60*/  ISETP.GE.AND P3, PT, R23, UR14, PT ;  /* 0x0000000e17007c0c */ /* 0x000fe2000bf66270 */
[----:B------:R-:W-:Y:S01]  /*4b70*/  FADD R21, R30, 1 ;  /* 0x3f8000001e157421 */ /* 0x000fe20000000000 */
[----:B------:R-:W-:-:S04]  /*4b80*/  IADD3 R23, PT, PT, R20, -0x2, RZ ;  /* 0xfffffffe14177810 */ /* 0x000fc80007ffe0ff */
[-C--:B------:R-:W-:Y:S02]  /*4b90*/  FSEL R21, R21, R30.reuse, P2 ;  /* 0x0000001e15157208 */ /* 0x080fe40001000000 */
[----:B------:R-:W-:Y:S02]  /*4ba0*/  ISETP.GT.AND P2, PT, R23, -0x1, PT ;  /* 0xffffffff1700780c */ /* 0x000fe40003f44270 */
[-C--:B------:R-:W-:Y:S02]  /*4bb0*/  FSEL R21, R21, R30.reuse, !P3 ;  /* 0x0000001e15157208 */ /* 0x080fe40005800000 */
[----:B------:R-:W-:Y:S02]  /*4bc0*/  ISETP.GE.AND P3, PT, R23, UR11, PT ;  /* 0x0000000b17007c0c */ /* 0x000fe4000bf66270 */
[----:B------:R-:W-:Y:S02]  /*4bd0*/  FSEL R21, R21, R30, P1 ;  /* 0x0000001e15157208 */ /* 0x000fe40000800000 */
[----:B------:R-:W-:-:S02]  /*4be0*/  IADD3 R23, PT, PT, R19, -0x1, RZ ;  /* 0xffffffff13177810 */ /* 0x000fc40007ffe0ff */
[-C--:B------:R-:W-:Y:S02]  /*4bf0*/  FSEL R21, R21, R30.reuse, P2 ;  /* 0x0000001e15157208 */ /* 0x080fe40001000000 */
[----:B------:R-:W-:Y:S02]  /*4c00*/  ISETP.GT.AND P2, PT, R23, -0x1, PT ;  /* 0xffffffff1700780c */ /* 0x000fe40003f44270 */
[----:B------:R-:W-:Y:S02]  /*4c10*/  @P0 FSEL R30, R21, R30, !P3 ;  /* 0x0000001e151e0208 */ /* 0x000fe40005800000 */
[----:B------:R-:W-:Y:S02]  /*4c20*/  ISETP.GE.AND P3, PT, R23, UR14, PT ;  /* 0x0000000e17007c0c */ /* 0x000fe4000bf66270 */
[----:B------:R-:W-:Y:S01]  /*4c30*/  IADD3 R23, PT, PT, R20, -0x1, RZ ;  /* 0xffffffff14177810 */ /* 0x000fe20007ffe0ff */
[----:B------:R-:W-:-:S05]  /*4c40*/  FADD R21, R30, 1 ;  /* 0x3f8000001e157421 */ /* 0x000fca0000000000 */
[-C--:B------:R-:W-:Y:S02]  /*4c50*/  FSEL R21, R21, R30.reuse, P2 ;  /* 0x0000001e15157208 */ /* 0x080fe40001000000 */
[----:B------:R-:W-:Y:S02]  /*4c60*/  ISETP.GT.AND P2, PT, R23, -0x1, PT ;  /* 0xffffffff1700780c */ /* 0x000fe40003f44270 */
[-C--:B------:R-:W-:Y:S02]  /*4c70*/  FSEL R21, R21, R30.reuse, !P3 ;  /* 0x0000001e15157208 */ /* 0x080fe40005800000 */
[----:B------:R-:W-:Y:S02]  /*4c80*/  ISETP.GE.AND P3, PT, R23, UR11, PT ;  /* 0x0000000b17007c0c */ /* 0x000fe4000bf66270 */
[----:B------:R-:W-:-:S04]  /*4c90*/  FSEL R21, R21, R30, P1 ;  /* 0x0000001e15157208 */ /* 0x000fc80000800000 */
[-C--:B------:R-:W-:Y:S02]  /*4ca0*/  FSEL R21, R21, R30.reuse, P2 ;  /* 0x0000001e15157208 */ /* 0x080fe40001000000 */
[----:B------:R-:W-:Y:S02]  /*4cb0*/  ISETP.GT.AND P2, PT, R19, -0x1, PT ;  /* 0xffffffff1300780c */ /* 0x000fe40003f44270 */
[----:B------:R-:W-:Y:S02]  /*4cc0*/  @P0 FSEL R30, R21, R30, !P3 ;  /* 0x0000001e151e0208 */ /* 0x000fe40005800000 */
[C---:B------:R-:W-:Y:S02]  /*4cd0*/  ISETP.GE.AND P3, PT, R19.reuse, UR14, PT ;  /* 0x0000000e13007c0c */ /* 0x040fe4000bf66270 */
[----:B------:R-:W-:Y:S01]  /*4ce0*/  IADD3 R19, PT, PT, R19, 0x4, RZ ;  /* 0x0000000413137810 */ /* 0x000fe20007ffe0ff */
[----:B------:R-:W-:-:S05]  /*4cf0*/  FADD R21, R30, 1 ;  /* 0x3f8000001e157421 */ /* 0x000fca0000000000 */
[-C--:B------:R-:W-:Y:S02]  /*4d00*/  FSEL R21, R21, R30.reuse, P2 ;  /* 0x0000001e15157208 */ /* 0x080fe40001000000 */
[C---:B------:R-:W-:Y:S02]  /*4d10*/  ISETP.GT.AND P2, PT, R20.reuse, -0x1, PT ;  /* 0xffffffff1400780c */ /* 0x040fe40003f44270 */
[-C--:B------:R-:W-:Y:S02]  /*4d20*/  FSEL R21, R21, R30.reuse, !P3 ;  /* 0x0000001e15157208 */ /* 0x080fe40005800000 */
[C---:B------:R-:W-:Y:S02]  /*4d30*/  ISETP.GE.AND P3, PT, R20.reuse, UR11, PT ;  /* 0x0000000b14007c0c */ /* 0x040fe4000bf66270 */
[----:B------:R-:W-:Y:S02]  /*4d40*/  FSEL R21, R21, R30, P1 ;  /* 0x0000001e15157208 */ /* 0x000fe40000800000 */
[----:B------:R-:W-:-:S02]  /*4d50*/  IADD3 R20, PT, PT, R20, 0x4, RZ ;  /* 0x0000000414147810 */ /* 0x000fc40007ffe0ff */
[-C--:B------:R-:W-:Y:S02]  /*4d60*/  FSEL R21, R21, R30.reuse, P2 ;  /* 0x0000001e15157208 */ /* 0x080fe40001000000 */
[----:B------:R-:W-:Y:S02]  /*4d70*/  ISETP.NE.AND P2, PT, R22, 0x1, PT ;  /* 0x000000011600780c */ /* 0x000fe40003f45270 */
[----:B------:R-:W-:-:S11]  /*4d80*/  @P0 FSEL R30, R21, R30, !P3 ;  /* 0x0000001e151e0208 */ /* 0x000fd60005800000 */
[----:B------:R-:W-:Y:S05]  /*4d90*/  @P2 BRA `(.L_x_159) ;  /* 0xfffffffc00342947 */ /* 0x000fea000383ffff */
.L_x_158:
[----:B------:R-:W-:Y:S05]  /*4da0*/  BRA.U UP0, `(.L_x_160) ;  /* 0xfffffff900207547 */ /* 0x000fea000b83ffff */
[----:B------:R-:W-:Y:S01]  /*4db0*/  HFMA2 R29, -RZ, RZ, 0, 0 ;  /* 0x00000000ff1d7431 */ /* 0x000fe200000001ff */
[----:B------:R-:W-:-:S07]  /*4dc0*/  MOV R40, RZ ;  /* 0x000000ff00287202 */ /* 0x000fce0000000f00 */
.L_x_145:
[----:B------:R-:W-:-:S07]  /*4dd0*/  FADD R20, R29, R40 ;  /* 0x000000281d147221 */ /* 0x000fce0000000000 */
.L_x_135:
[----:B------:R-:W0:Y:S01]  /*4de0*/  MUFU.RCP R19, R30 ;  /* 0x0000001e00137308 */ /* 0x000e220000001000 */
[----:B------:R-:W-:Y:S07]  /*4df0*/  BSSY.RECONVERGENT B1, `(.L_x_161) ;  /* 0x000000b000017945 */ /* 0x000fee0003800200 */
[----:B------:R-:W1:Y:S01]  /*4e00*/  FCHK P0, R20, R30 ;  /* 0x0000001e14007302 */ /* 0x000e620000000000 */
[----:B0-----:R-:W-:-:S04]  /*4e10*/  FFMA R22, R19, -R30, 1 ;  /* 0x3f80000013167423 */ /* 0x001fc8000000081e */
[----:B------:R-:W-:-:S04]  /*4e20*/  FFMA R19, R19, R22, R19 ;  /* 0x0000001613137223 */ /* 0x000fc80000000013 */
[----:B------:R-:W-:-:S04]  /*4e30*/  FFMA R21, R19, R20, RZ ;  /* 0x0000001413157223 */ /* 0x000fc800000000ff */
[----:B------:R-:W-:-:S04]  /*4e40*/  FFMA R22, R21, -R30, R20 ;  /* 0x8000001e15167223 */ /* 0x000fc80000000014 */
[----:B------:R-:W-:Y:S01]  /*4e50*/  FFMA R19, R19, R22, R21 ;  /* 0x0000001613137223 */ /* 0x000fe20000000015 */
[----:B-1----:R-:W-:Y:S06]  /*4e60*/  @!P0 BRA `(.L_x_162) ;  /* 0x00000000000c8947 */ /* 0x002fec0003800000 */
[----:B------:R-:W-:Y:S02]  /*4e70*/  MOV R19, R30 ;  /* 0x0000001e00137202 */ /* 0x000fe40000000f00 */
[----:B------:R-:W-:-:S07]  /*4e80*/  MOV R22, 0x4ea0 ;  /* 0x00004ea000167802 */ /* 0x000fce0000000f00 */
[----:B-----5:R-:W-:Y:S05]  /*4e90*/  CALL.REL.NOINC `($__internal_1_$__cuda_sm3x_div_rn_noftz_f32_slowpath) ;  /* 0x000000a0002c7944 */ /* 0x020fea0003c00000 */
.L_x_162:
[----:B------:R-:W-:Y:S05]  /*4ea0*/  BSYNC.RECONVERGENT B1 ;  /* 0x0000000000017941 */ /* 0x000fea0003800200 */
.L_x_161:
[----:B------:R-:W0:Y:S01]  /*4eb0*/  LDC.64 R22, c[0x0][0x3a0] ;  /* 0x0000e800ff167b82 */ /* 0x000e220000000a00 */
[----:B------:R-:W-:Y:S01]  /*4ec0*/  FMNMX.NAN R19, R19, 2.14748364800000000000e+09, PT ;  /* 0x4f00000013137809 */ /* 0x000fe20003820000 */
[----:B------:R-:W-:-:S03]  /*4ed0*/  IMAD R25, R0, UR21, R2 ;  /* 0x0000001500197c24 */ /* 0x000fc6000f8e0202 */
[----:B-----5:R-:W-:-:S03]  /*4ee0*/  FSETP.GEU.AND P0, PT, R19, R14, PT ;  /* 0x0000000e1300720b */ /* 0x020fc60003f0e000 */
[----:B------:R-:W1:Y:S01]  /*4ef0*/  LDC.64 R20, c[0x0][0x3a8] ;  /* 0x0000ea00ff147b82 */ /* 0x000e620000000a00 */
[----:B------:R-:W-:Y:S02]  /*4f00*/  SEL R16, R18, R16, !P0 ;  /* 0x0000001012107207 */ /* 0x000fe40004000000 */
[----:B------:R-:W-:Y:S02]  /*4f10*/  SEL R15, R17, R15, !P0 ;  /* 0x0000000f110f7207 */ /* 0x000fe40004000000 */
[----:B------:R-:W-:Y:S02]  /*4f20*/  SHF.L.U32 R18, R16, 0xb, RZ ;  /* 0x0000000b10127819 */ /* 0x000fe400000006ff */
[----:B------:R-:W-:Y:S02]  /*4f30*/  FSEL R14, R19, R14, !P0 ;  /* 0x0000000e130e7208 */ /* 0x000fe40004000000 */
[----:B------:R-:W-:Y:S01]  /*4f40*/  LOP3.LUT R17, R18, R15, RZ, 0xfc, !PT ;  /* 0x0000000f12117212 */ /* 0x000fe200078efcff */
[----:B0-----:R-:W-:-:S05]  /*4f50*/  IMAD.WIDE R22, R25, 0x4, R22 ;  /* 0x0000000419167825 */ /* 0x001fca00078e0216 */
[----:B------:R0:W-:Y:S01]  /*4f60*/  STG.E desc[UR12][R22.64], R17 ;  /* 0x0000001116007986 */ /* 0x0001e2000c10190c */
[----:B-1----:R-:W-:-:S05]  /*4f70*/  IMAD.WIDE R20, R25, 0x4, R20 ;  /* 0x0000000419147825 */ /* 0x002fca00078e0214 */
[----:B------:R0:W-:Y:S02]  /*4f80*/  STG.E desc[UR12][R20.64], R14 ;  /* 0x0000000e14007986 */ /* 0x0001e4000c10190c */
.L_x_134:
[----:B------:R-:W-:Y:S05]  /*4f90*/  BSYNC.RECONVERGENT B0 ;  /* 0x0000000000007941 */ /* 0x000fea0003800200 */
.L_x_133:
[----:B------:R-:W1:Y:S01]  /*4fa0*/  LDCU UR5, c[0x0][0x3b8] ;  /* 0x00007700ff0577ac */ /* 0x000e620008000800 */
[----:B0-----:R-:W-:Y:S01]  /*4fb0*/  IADD3 R17, PT, PT, R2, UR9, RZ ;  /* 0x0000000902117c10 */ /* 0x001fe2000fffe0ff */
[----:B------:R-:W-:Y:S03]  /*4fc0*/  BSSY.RECONVERGENT B0, `(.L_x_163) ;  /* 0x000025b000007945 */ /* 0x000fe60003800200 */
[----:B-1----:R-:W-:-:S13]  /*4fd0*/  ISETP.GE.AND P0, PT, R17, UR5, PT ;  /* 0x0000000511007c0c */ /* 0x002fda000bf06270 */
[----:B------:R-:W-:Y:S05]  /*4fe0*/  @P0 BRA `(.L_x_164) ;  /* 0x0000002400600947 */ /* 0x000fea0003800000 */
[----:B------:R-:W0:Y:S01]  /*4ff0*/  LDC.64 R18, c[0x0][0x3a0] ;  /* 0x0000e800ff127b82 */ /* 0x000e220000000a00 */
[----:B------:R-:W-:Y:S01]  /*5000*/  IMAD R17, R0, UR21, R2 ;  /* 0x0000001500117c24 */ /* 0x000fe2000f8e0202 */
[----:B------:R-:W-:Y:S01]  /*5010*/  MOV R21, UR9 ;  /* 0x0000000900157c02 */ /* 0x000fe20008000f00 */
[----:B------:R-:W1:Y:S01]  /*5020*/  LDCU UR5, c[0x0][0x3c0] ;  /* 0x00007800ff0577ac */ /* 0x000e620008000800 */
[----:B------:R-:W2:Y:S01]  /*5030*/  LDCU UR10, c[0x0][0x3bc] ;  /* 0x00007780ff0a77ac */ /* 0x000ea20008000800 */
[----:B0-----:R-:W-:-:S03]  /*5040*/  IMAD.WIDE R18, R17, 0x4, R18 ;  /* 0x0000000411127825 */ /* 0x001fc600078e0212 */
[----:B------:R-:W-:-:S04]  /*5050*/  LEA R20, P0, R21, R18, 0x2 ;  /* 0x0000001215147211 */ /* 0x000fc800078010ff */
[----:B------:R-:W-:-:S05]  /*5060*/  IADD3.X R21, PT, PT, RZ, R19, RZ, P0, !PT ;  /* 0x00000013ff157210 */ /* 0x000fca00007fe4ff */
[----:B------:R-:W3:Y:S02]  /*5070*/  LDG.E R20, desc[UR12][R20.64] ;  /* 0x0000000c14147981 */ /* 0x000ee4000c1e1900 */
[----:B---3--:R-:W-:Y:S02]  /*5080*/  LOP3.LUT R17, R20, 0x7ff, RZ, 0xc0, !PT ;  /* 0x000007ff14117812 */ /* 0x008fe400078ec0ff */
[----:B------:R-:W-:Y:S02]  /*5090*/  SHF.R.U32.HI R18, RZ, 0xb, R20 ;  /* 0x0000000bff127819 */ /* 0x000fe40000011614 */
[----:B------:R-:W-:Y:S02]  /*50a0*/  IADD3 R17, PT, PT, R17, -UR9, RZ ;  /* 0x8000000911117c10 */ /* 0x000fe4000fffe0ff */
[----:B------:R-:W-:Y:S02]  /*50b0*/  LOP3.LUT R18, R18, 0x7ff, RZ, 0xc0, !PT ;  /* 0x000007ff12127812 */ /* 0x000fe400078ec0ff */
[----:B-1----:R-:W-:-:S04]  /*50c0*/  ISETP.GE.AND P0, PT, R17, UR5, PT ;  /* 0x0000000511007c0c */ /* 0x002fc8000bf06270 */
[----:B------:R-:W-:-:S04]  /*50d0*/  ISETP.GT.AND P0, PT, R17, -0x1, !P0 ;  /* 0xffffffff1100780c */ /* 0x000fc80004704270 */
[----:B--2---:R-:W-:-:S13]  /*50e0*/  ISETP.GE.OR P0, PT, R18, UR10, !P0 ;  /* 0x0000000a12007c0c */ /* 0x004fda000c706670 */
        /* <DEDUP_REMOVED lines=17> */
.L_x_176:
        /* <DEDUP_REMOVED lines=69> */
.L_x_168:
[----:B------:R-:W-:Y:S05]  /*5650*/  BSYNC.RECONVERGENT B1 ;  /* 0x0000000000017941 */ /* 0x000fea0003800200 */
.L_x_167:
[----:B------:R-:W-:-:S04]  /*5660*/  UIADD3 UR5, UPT, UPT, UR8, UR8, URZ ;  /* 0x0000000808057290 */ /* 0x000fc8000fffe0ff */
[----:B------:R-:W-:-:S09]  /*5670*/  UISETP.NE.AND UP0, UPT, UR5, URZ, UPT ;  /* 0x000000ff0500728c */ /* 0x000fd2000bf05270 */
[----:B------:R-:W-:Y:S05]  /*5680*/  BRA.U !UP0, `(.L_x_169) ;  /* 0x0000000508c47547 */ /* 0x000fea000b800000 */
.L_x_174:
        /* <DEDUP_REMOVED lines=65> */
.L_x_171:
[----:B------:R-:W-:Y:S05]  /*5aa0*/  BSYNC.RECONVERGENT B1 ;  /* 0x0000000000017941 */ /* 0x000fea0003800200 */
.L_x_170:
        /* <DEDUP_REMOVED lines=45> */
.L_x_173:
[----:B------:R-:W-:Y:S05]  /*5d80*/  BSYNC.RECONVERGENT B1 ;  /* 0x0000000000017941 */ /* 0x000fea0003800200 */
.L_x_172:
[----:B------:R-:W-:Y:S05]  /*5d90*/  @P6 BRA `(.L_x_174) ;  /* 0xfffffff8003c6947 */ /* 0x000fea000383ffff */
.L_x_169:
[----:B------:R-:W-:-:S13]  /*5da0*/  ISETP.NE.AND P0, PT, R31, UR8, PT ;  /* 0x000000081f007c0c */ /* 0x000fda000bf05270 */
[----:B------:R-:W-:Y:S05]  /*5db0*/  @!P0 BRA `(.L_x_175) ;  /* 0x00000014007c8947 */ /* 0x000fea0003800000 */
[----:B------:R-:W-:Y:S01]  /*5dc0*/  IADD3 R31, PT, PT, R31, 0x1, RZ ;  /* 0x000000011f1f7810 */ /* 0x000fe20007ffe0ff */
[----:B------:R-:W-:Y:S06]  /*5dd0*/  BRA `(.L_x_176) ;  /* 0xfffffff400087947 */ /* 0x000fec000383ffff */
.L_x_166:
        /* <DEDUP_REMOVED lines=10> */
.L_x_186:
        /* <DEDUP_REMOVED lines=9> */
.L_x_185:
        /* <DEDUP_REMOVED lines=20> */
.L_x_181:
        /* <DEDUP_REMOVED lines=90> */
.L_x_180:
        /* <DEDUP_REMOVED lines=52> */
.L_x_183:
        /* <DEDUP_REMOVED lines=31> */
.L_x_184:
        /* <DEDUP_REMOVED lines=17> */
.L_x_182:
[----:B------:R-:W-:-:S07]  /*6c30*/  FADD R30, R30, 1 ;  /* 0x3f8000001e1e7421 */ /* 0x000fce0000000000 */
.L_x_179:
[----:B------:R-:W-:Y:S05]  /*6c40*/  BSYNC.RECONVERGENT B1 ;  /* 0x0000000000017941 */ /* 0x000fea0003800200 */
.L_x_178:
[----:B------:R-:W-:Y:S05]  /*6c50*/  @P4 BRA `(.L_x_185) ;  /* 0xfffffff000ac4947 */ /* 0x000fea000383ffff */
[----:B------:R-:W-:-:S13]  /*6c60*/  ISETP.NE.AND P0, PT, R25, UR8, PT ;  /* 0x0000000819007c0c */ /* 0x000fda000bf05270 */
[----:B------:R-:W-:Y:S05]  /*6c70*/  @!P0 BRA `(.L_x_175) ;  /* 0x0000000400cc8947 */ /* 0x000fea0003800000 */
[----:B------:R-:W-:Y:S01]  /*6c80*/  IADD3 R25, PT, PT, R25, 0x1, RZ ;  /* 0x0000000119197810 */ /* 0x000fe20007ffe0ff */
[----:B------:R-:W-:Y:S06]  /*6c90*/  BRA `(.L_x_186) ;  /* 0xfffffff000787947 */ /* 0x000fec000383ffff */
.L_x_177:
[----:B------:R-:W0:Y:S01]  /*6ca0*/  LDCU UR5, c[0x0][0x3c4] ;  /* 0x00007880ff0577ac */ /* 0x000e220008000800 */
[----:B------:R-:W-:Y:S01]  /*6cb0*/  HFMA2 R30, -RZ, RZ, 0, 0 ;  /* 0x00000000ff1e7431 */ /* 0x000fe200000001ff */
[----:B0-----:R-:W-:-:S04]  /*6cc0*/  ULEA.HI UR5, UR5, UR5, URZ, 0x1 ;  /* 0x0000000505057291 */ /* 0x001fc8000f8f08ff */
[----:B------:R-:W-:-:S04]  /*6cd0*/  USHF.R.S32.HI UR5, URZ, 0x1, UR5 ;  /* 0x00000001ff057899 */ /* 0x000fc80008011405 */
[----:B------:R-:W-:-:S07]  /*6ce0*/  UIADD3 UR11, UPT, UPT, -UR5, URZ, URZ ;  /* 0x000000ff050b7290 */ /* 0x000fce000fffe1ff */
[----:B------:R-:W-:-:S05]  /*6cf0*/  UMOV UR5, UR11 ;  /* 0x0000000b00057c82 */ /* 0x000fca0008000000 */
.L_x_190:
[----:B------:R-:W-:Y:S01]  /*6d00*/  UIADD3 UR10, UPT, UPT, UR8, 0x1, UR8 ;  /* 0x00000001080a7890 */ /* 0x000fe2000fffe008 */
[----:B------:R-:W-:Y:S01]  /*6d10*/  IADD3 R19, PT, PT, R0, UR5, RZ ;  /* 0x0000000500137c10 */ /* 0x000fe2000fffe0ff */
[----:B0-----:R-:W0:Y:S01]  /*6d20*/  LDCU UR22, c[0x0][0x3b4] ;  /* 0x00007680ff1677ac */ /* 0x001e220008000800 */
[----:B------:R-:W-:Y:S02]  /*6d30*/  IADD3 R20, PT, PT, R18, UR5, RZ ;  /* 0x0000000512147c10 */ /* 0x000fe4000fffe0ff */
[----:B------:R-:W-:Y:S01]  /*6d40*/  ISETP.GT.AND P0, PT, R19, -0x1, PT ;  /* 0xffffffff1300780c */ /* 0x000fe20003f04270 */
[----:B-1----:R-:W1:Y:S01]  /*6d50*/  LDCU UR23, c[0x0][0x3bc] ;  /* 0x00007780ff1777ac */ /* 0x002e620008000800 */
[----:B------:R-:W-:Y:S01]  /*6d60*/  ISETP.GT.AND P1, PT, R20, -0x1, PT ;  /* 0xffffffff1400780c */ /* 0x000fe20003f24270 */
[----:B------:R-:W-:Y:S02]  /*6d70*/  ULOP3.LUT UR14, UR10, 0x3, URZ, 0xc0, !UPT ;  /* 0x000000030a0e7892 */ /* 0x000fe4000f8ec0ff */
[----:B------:R-:W-:-:S02]  /*6d80*/  UISETP.NE.AND UP0, UPT, UR5, UR8, UPT ;  /* 0x000000080500728c */ /* 0x000fc4000bf05270 */
[----:B------:R-:W-:Y:S02]  /*6d90*/  UISETP.NE.AND UP1, UPT, UR14, URZ, UPT ;  /* 0x000000ff0e00728c */ /* 0x000fe4000bf25270 */
[----:B------:R-:W-:Y:S01]  /*6da0*/  UIADD3 UR5, UPT, UPT, UR5, 0x1, URZ ;  /* 0x0000000105057890 */ /* 0x000fe2000fffe0ff */
[----:B------:R-:W-:Y:S01]  /*6db0*/  UMOV UR10, UR11 ;  /* 0x0000000b000a7c82 */ /* 0x000fe20008000000 */
[----:B0-----:R-:W-:Y:S02]  /*6dc0*/  ISETP.LT.AND P0, PT, R19, UR22, P0 ;  /* 0x0000001613007c0c */ /* 0x001fe40008701270 */
[----:B-1----:R-:W-:-:S03]  /*6dd0*/  ISETP.LT.AND P1, PT, R20, UR23, P1 ;  /* 0x0000001714007c0c */ /* 0x002fc60008f21270 */
[----:B------:R-:W-:Y:S10]  /*6de0*/  BRA.U !UP1, `(.L_x_187) ;  /* 0x0000000109a47547 */ /* 0x000ff4000b800000 */
[----:B------:R-:W0:Y:S01]  /*6df0*/  LDCU UR23, c[0x0][0x3c0] ;  /* 0x00007800ff1777ac */ /* 0x000e220008000800 */
[----:B------:R-:W-:Y:S01]  /*6e00*/  IADD3 R20, PT, PT, R17, -UR8, RZ ;  /* 0x8000000811147c10 */ /* 0x000fe2000fffe0ff */
[----:B------:R-:W-:Y:S01]  /*6e10*/  FADD R19, R30, 1 ;  /* 0x3f8000001e137421 */ /* 0x000fe20000000000 */
[----:B------:R-:W-:Y:S01]  /*6e20*/  ISETP.GT.AND P3, PT, R5, -0x1, PT ;  /* 0xffffffff0500780c */ /* 0x000fe20003f64270 */
[----:B------:R-:W1:Y:S01]  /*6e30*/  LDCU UR22, c[0x0][0x3b8] ;  /* 0x00007700ff1677ac */ /* 0x000e620008000800 */
[C---:B------:R-:W-:Y:S01]  /*6e40*/  ISETP.GT.AND P2, PT, R20.reuse, -0x1, PT ;  /* 0xffffffff1400780c */ /* 0x040fe20003f44270 */
[----:B------:R-:W-:Y:S02]  /*6e50*/  UISETP.NE.AND UP1, UPT, UR14, 0x1, UPT ;  /* 0x000000010e00788c */ /* 0x000fe4000bf25270 */
[----:B------:R-:W-:Y:S01]  /*6e60*/  UIADD3 UR10, UPT, UPT, -UR8, 0x1, URZ ;  /* 0x00000001080a7890 */ /* 0x000fe2000fffe1ff */
        /* <DEDUP_REMOVED lines=18> */
[----:B------:R-:W-:-:S04]  /*6f90*/  FSEL R19, R19, R30, P3 ;  /* 0x0000001e13137208 */ /* 0x000fc80001800000 */
        /* <DEDUP_REMOVED lines=11> */
[----:B------:R-:W-:-:S04]  /*7050*/  FSEL R19, R19, R30, P1 ;  /* 0x0000001e13137208 */ /* 0x000fc80000800000 */
[----:B------:R-:W-:-:S04]  /*7060*/  FSEL R19, R19, R30, P3 ;  /* 0x0000001e13137208 */ /* 0x000fc80001800000 */
[----:B------:R-:W-:-:S07]  /*7070*/  @P0 FSEL R30, R19, R30, !P2 ;  /* 0x0000001e131e0208 */ /* 0x000fce0005000000 */
.L_x_187:
[----:B------:R-:W-:Y:S01]  /*7080*/  UIADD3 UR23, UPT, UPT, UR8, UR8, URZ ;  /* 0x0000000808177290 */ /* 0x000fe2000fffe0ff */
[----:B------:R-:W0:Y:S03]  /*7090*/  LDCU UR22, c[0x0][0x3c0] ;  /* 0x00007800ff1677ac */ /* 0x000e260008000800 */
[----:B------:R-:W-:Y:S01]  /*70a0*/  UISETP.GE.U32.AND UP1, UPT, UR23, 0x3, UPT ;  /* 0x000000031700788c */ /* 0x000fe2000bf26070 */
[----:B------:R-:W1:Y:S08]  /*70b0*/  LDCU UR14, c[0x0][0x3b8] ;  /* 0x00007700ff0e77ac */ /* 0x000e700008000800 */
[----:B------:R-:W-:Y:S05]  /*70c0*/  BRA.U !UP1, `(.L_x_188) ;  /* 0x0000000109ac7547 */ /* 0x000fea000b800000 */
.L_x_189:
[----:B------:R-:W-:Y:S01]  /*70d0*/  IADD3 R20, PT, PT, R17, UR10, RZ ;  /* 0x0000000a11147c10 */ /* 0x000fe2000fffe0ff */
[----:B------:R-:W-:Y:S01]  /*70e0*/  FADD R21, R30, 1 ;  /* 0x3f8000001e157421 */ /* 0x000fe20000000000 */
[----:B------:R-:W-:Y:S01]  /*70f0*/  IADD3 R19, PT, PT, R2, UR10, RZ ;  /* 0x0000000a02137c10 */ /* 0x000fe2000fffe0ff */
[----:B------:R-:W-:Y:S01]  /*7100*/  UIADD3 UR10, UPT, UPT, UR10, 0x4, URZ ;  /* 0x000000040a0a7890 */ /* 0x000fe2000fffe0ff */
[C---:B------:R-:W-:Y:S02]  /*7110*/  ISETP.GT.AND P2, PT, R20.reuse, -0x1, PT ;  /* 0xffffffff1400780c */ /* 0x040fe40003f44270 */
[C---:B------:R-:W-:Y:S01]  /*7120*/  IADD3 R23, PT, PT, R20.reuse, 0x1, RZ ;  /* 0x0000000114177810 */ /* 0x040fe20007ffe0ff */
[----:B------:R-:W-:Y:S01]  /*7130*/  UISETP.NE.AND UP1, UPT, UR10, UR15, UPT ;  /* 0x0000000f0a00728c */ /* 0x000fe2000bf25270 */
[----:B0-----:R-:W-:Y:S02]  /*7140*/  ISETP.LT.AND P3, PT, R20, UR22, P2 ;  /* 0x0000001614007c0c */ /* 0x001fe40009761270 */
[----:B------:R-:W-:-:S02]  /*7150*/  ISETP.GT.AND P2, PT, R19, -0x1, PT ;  /* 0xffffffff1300780c */ /* 0x000fc40003f44270 */
[-C--:B------:R-:W-:Y:S02]  /*7160*/  FSEL R21, R21, R30.reuse, P3 ;  /* 0x0000001e15157208 */ /* 0x080fe40001800000 */
[----:B-1----:R-:W-:Y:S02]  /*7170*/  ISETP.LT.AND P2, PT, R19, UR14, P2 ;  /* 0x0000000e13007c0c */ /* 0x002fe40009741270 */
[-C--:B------:R-:W-:Y:S02]  /*7180*/  FSEL R21, R21, R30.reuse, P1 ;  /* 0x0000001e15157208 */ /* 0x080fe40000800000 */
[----:B------:R-:W-:Y:S02]  /*7190*/  IADD3 R22, PT, PT, R19, 0x1, RZ ;  /* 0x0000000113167810 */ /* 0x000fe40007ffe0ff */
[----:B------:R-:W-:Y:S02]  /*71a0*/  @P0 FSEL R30, R21, R30, P2 ;  /* 0x0000001e151e0208 */ /* 0x000fe40001000000 */
[----:B------:R-:W-:-:S03]  /*71b0*/  ISETP.GT.AND P2, PT, R23, -0x1, PT ;  /* 0xffffffff1700780c */ /* 0x000fc60003f44270 */
[----:B------:R-:W-:Y:S01]  /*71c0*/  FADD R21, R30, 1 ;  /* 0x3f8000001e157421 */ /* 0x000fe20000000000 */
[----:B------:R-:W-:Y:S02]  /*71d0*/  ISETP.LT.AND P3, PT, R23, UR22, P2 ;  /* 0x0000001617007c0c */ /* 0x000fe40009761270 */
[C---:B------:R-:W-:Y:S02]  /*71e0*/  ISETP.GT.AND P2, PT, R22.reuse, -0x1, PT ;  /* 0xffffffff1600780c */ /* 0x040fe40003f44270 */
[-C--:B------:R-:W-:Y:S02]  /*71f0*/  FSEL R21, R21, R30.reuse, P3 ;  /* 0x0000001e15157208 */ /* 0x080fe40001800000 */
[----:B------:R-:W-:Y:S02]  /*7200*/  ISETP.LT.AND P2, PT, R22, UR14, P2 ;  /* 0x0000000e16007c0c */ /* 0x000fe40009741270 */
[----:B------:R-:W-:Y:S02]  /*7210*/  FSEL R21, R21, R30, P1 ;  /* 0x0000001e15157208 */ /* 0x000fe40000800000 */
[----:B------:R-:W-:-:S02]  /*7220*/  IADD3 R23, PT, PT, R20, 0x2, RZ ;  /* 0x0000000214177810 */ /* 0x000fc40007ffe0ff */
[----:B------:R-:W-:Y:S02]  /*7230*/  @P0 FSEL R30, R21, R30, P2 ;  /* 0x0000001e151e0208 */ /* 0x000fe40001000000 */
[----:B------:R-:W-:Y:S02]  /*7240*/  ISETP.GT.AND P2, PT, R23, -0x1, PT ;  /* 0xffffffff1700780c */ /* 0x000fe40003f44270 */
[----:B------:R-:W-:Y:S01]  /*7250*/  IADD3 R22, PT, PT, R19, 0x2, RZ ;  /* 0x0000000213167810 */ /* 0x000fe20007ffe0ff */
[----:B------:R-:W-:Y:S01]  /*7260*/  FADD R21, R30, 1 ;  /* 0x3f8000001e157421 */ /* 0x000fe20000000000 */
[----:B------:R-:W-:Y:S02]  /*7270*/  ISETP.LT.AND P3, PT, R23, UR22, P2 ;  /* 0x0000001617007c0c */ /* 0x000fe40009761270 */
[----:B------:R-:W-:Y:S02]  /*7280*/  ISETP.GT.AND P2, PT, R22, -0x1, PT ;  /* 0xffffffff1600780c */ /* 0x000fe40003f44270 */
[----:B------:R-:W-:-:S02]  /*7290*/  FSEL R21, R21, R30, P3 ;  /* 0x0000001e15157208 */ /* 0x000fc40001800000 */
[----:B------:R-:W-:Y:S02]  /*72a0*/  ISETP.LT.AND P2, PT, R22, UR14, P2 ;  /* 0x0000000e16007c0c */ /* 0x000fe40009741270 */
[-C--:B------:R-:W-:Y:S02]  /*72b0*/  FSEL R21, R21, R30.reuse, P1 ;  /* 0x0000001e15157208 */ /* 0x080fe40000800000 */
[----:B------:R-:W-:Y:S02]  /*72c0*/  IADD3 R20, PT, PT, R20, 0x3, RZ ;  /* 0x0000000314147810 */ /* 0x000fe40007ffe0ff */
[----:B------:R-:W-:Y:S02]  /*72d0*/  @P0 FSEL R30, R21, R30, P2 ;  /* 0x0000001e151e0208 */ /* 0x000fe40001000000 */
[----:B------:R-:W-:Y:S02]  /*72e0*/  ISETP.GT.AND P2, PT, R20, -0x1, PT ;  /* 0xffffffff1400780c */ /* 0x000fe40003f44270 */
[----:B------:R-:W-:Y:S01]  /*72f0*/  IADD3 R19, PT, PT, R19, 0x3, RZ ;  /* 0x0000000313137810 */ /* 0x000fe20007ffe0ff */
[----:B------:R-:W-:Y:S01]  /*7300*/  FADD R21, R30, 1 ;  /* 0x3f8000001e157421 */ /* 0x000fe20000000000 */
[----:B------:R-:W-:-:S02]  /*7310*/  ISETP.LT.AND P3, PT, R20, UR22, P2 ;  /* 0x0000001614007c0c */ /* 0x000fc40009761270 */
[----:B------:R-:W-:Y:S02]  /*7320*/  ISETP.GT.AND P2, PT, R19, -0x1, PT ;  /* 0xffffffff1300780c */ /* 0x000fe40003f44270 */
[-C--:B------:R-:W-:Y:S02]  /*7330*/  FSEL R21, R21, R30.reuse, P3 ;  /* 0x0000001e15157208 */ /* 0x080fe40001800000 */
[----:B------:R-:W-:Y:S02]  /*7340*/  ISETP.LT.AND P2, PT, R19, UR14, P2 ;  /* 0x0000000e13007c0c */ /* 0x000fe40009741270 */
[----:B------:R-:W-:-:S04]  /*7350*/  FSEL R21, R21, R30, P1 ;  /* 0x0000001e15157208 */ /* 0x000fc80000800000 */
[----:B------:R-:W-:Y:S01]  /*7360*/  @P0 FSEL R30, R21, R30, P2 ;  /* 0x0000001e151e0208 */ /* 0x000fe20001000000 */
[----:B------:R-:W-:Y:S06]  /*7370*/  BRA.U UP1, `(.L_x_189) ;  /* 0xfffffffd01547547 */ /* 0x000fec000b83ffff */
.L_x_188:
[----:B------:R-:W-:Y:S05]  /*7380*/  BRA.U UP0, `(.L_x_190) ;  /* 0xfffffff9005c7547 */ /* 0x000fea000b83ffff */
[----:B------:R-:W-:Y:S01]  /*7390*/  HFMA2 R29, -RZ, RZ, 0, 0 ;  /* 0x00000000ff1d7431 */ /* 0x000fe200000001ff */
[----:B------:R-:W-:-:S07]  /*73a0*/  MOV R40, RZ ;  /* 0x000000ff00287202 */ /* 0x000fce0000000f00 */
.L_x_175:
[----:B------:R-:W-:-:S07]  /*73b0*/  FADD R20, R29, R40 ;  /* 0x000000281d147221 */ /* 0x000fce0000000000 */
.L_x_165:
[----:B------:R-:W2:Y:S01]  /*73c0*/  MUFU.RCP R19, R30 ;  /* 0x0000001e00137308 */ /* 0x000ea20000001000 */
[----:B------:R-:W-:Y:S07]  /*73d0*/  BSSY.RECONVERGENT B1, `(.L_x_191) ;  /* 0x000000b000017945 */ /* 0x000fee0003800200 */
[----:B------:R-:W3:Y:S01]  /*73e0*/  FCHK P0, R20, R30 ;  /* 0x0000001e14007302 */ /* 0x000ee20000000000 */
[----:B--2---:R-:W-:-:S04]  /*73f0*/  FFMA R22, R19, -R30, 1 ;  /* 0x3f80000013167423 */ /* 0x004fc8000000081e */
[----:B------:R-:W-:-:S04]  /*7400*/  FFMA R19, R19, R22, R19 ;  /* 0x0000001613137223 */ /* 0x000fc80000000013 */
[----:B------:R-:W-:-:S04]  /*7410*/  FFMA R21, R19, R20, RZ ;  /* 0x0000001413157223 */ /* 0x000fc800000000ff */
[----:B------:R-:W-:-:S04]  /*7420*/  FFMA R22, R21, -R30, R20 ;  /* 0x8000001e15167223 */ /* 0x000fc80000000014 */
[----:B------:R-:W-:Y:S01]  /*7430*/  FFMA R19, R19, R22, R21 ;  /* 0x0000001613137223 */ /* 0x000fe20000000015 */
[----:B---3--:R-:W-:Y:S06]  /*7440*/  @!P0 BRA `(.L_x_192) ;  /* 0x00000000000c8947 */ /* 0x008fec0003800000 */
[----:B------:R-:W-:Y:S02]  /*7450*/  MOV R19, R30 ;  /* 0x0000001e00137202 */ /* 0x000fe40000000f00 */
[----:B------:R-:W-:-:S07]  /*7460*/  MOV R22, 0x7480 ;  /* 0x0000748000167802 */ /* 0x000fce0000000f00 */
[----:B01---5:R-:W-:Y:S05]  /*7470*/  CALL.REL.NOINC `($__internal_1_$__cuda_sm3x_div_rn_noftz_f32_slowpath) ;  /* 0x0000007800b47944 */ /* 0x023fea0003c00000 */
.L_x_192:
[----:B01----:R-:W-:Y:S05]  /*7480*/  BSYNC.RECONVERGENT B1 ;  /* 0x0000000000017941 */ /* 0x003fea0003800200 */
.L_x_191:
        /* <DEDUP_REMOVED lines=14> */
.L_x_164:
[----:B------:R-:W-:Y:S05]  /*7570*/  BSYNC.RECONVERGENT B0 ;  /* 0x0000000000007941 */ /* 0x000fea0003800200 */
.L_x_163:
[----:B------:R-:W1:Y:S01]  /*7580*/  LDCU UR5, c[0x0][0x3b4] ;  /* 0x00007680ff0577ac */ /* 0x000e620008000800 */
[----:B0-----:R-:W-:Y:S01]  /*7590*/  IADD3 R17, PT, PT, R0, -UR9, RZ ;  /* 0x8000000900117c10 */ /* 0x001fe2000fffe0ff */
[----:B------:R-:W-:Y:S03]  /*75a0*/  BSSY.RECONVERGENT B0, `(.L_x_193) ;  /* 0x000024a000007945 */ /* 0x000fe60003800200 */
[----:B-1----:R-:W-:-:S04]  /*75b0*/  ISETP.GE.AND P0, PT, R17, UR5, PT ;  /* 0x0000000511007c0c */ /* 0x002fc8000bf06270 */
[----:B------:R-:W-:-:S13]  /*75c0*/  ISETP.LT.U32.OR P0, PT, R0, UR9, P0 ;  /* 0x0000000900007c0c */ /* 0x000fda0008701470 */
[----:B------:R-:W-:Y:S05]  /*75d0*/  @P0 BRA `(.L_x_194) ;  /* 0x0000002400180947 */ /* 0x000fea0003800000 */
[----:B------:R-:W0:Y:S01]  /*75e0*/  LDC.64 R20, c[0x0][0x3a0] ;  /* 0x0000e800ff147b82 */ /* 0x000e220000000a00 */
[----:B------:R-:W1:Y:S01]  /*75f0*/  LDCU.64 UR10, c[0x0][0x3b8] ;  /* 0x00007700ff0a77ac */ /* 0x000e620008000a00 */
[----:B------:R-:W2:Y:S01]  /*7600*/  LDCU UR5, c[0x0][0x3c0] ;  /* 0x00007800ff0577ac */ /* 0x000ea20008000800 */
[----:B-1----:R-:W-:-:S04]  /*7610*/  IMAD R17, R17, UR10, R2 ;  /* 0x0000000a11117c24 */ /* 0x002fc8000f8e0202 */
[----:B0-----:R-:W-:-:S06]  /*7620*/  IMAD.WIDE R20, R17, 0x4, R20 ;  /* 0x0000000411147825 */ /* 0x001fcc00078e0214 */
[----:B------:R-:W3:Y:S02]  /*7630*/  LDG.E R20, desc[UR12][R20.64] ;  /* 0x0000000c14147981 */ /* 0x000ee4000c1e1900 */
[----:B---3--:R-:W-:Y:S02]  /*7640*/  SHF.R.U32.HI R17, RZ, 0xb, R20 ;  /* 0x0000000bff117819 */ /* 0x008fe40000011614 */
[----:B------:R-:W-:Y:S02]  /*7650*/  LOP3.LUT R18, R20, 0x7ff, RZ, 0xc0, !PT ;  /* 0x000007ff14127812 */ /* 0x000fe400078ec0ff */
[----:B------:R-:W-:-:S04]  /*7660*/  LOP3.LUT R17, R17, 0x7ff, RZ, 0xc0, !PT ;  /* 0x000007ff11117812 */ /* 0x000fc800078ec0ff */
[----:B------:R-:W-:-:S04]  /*7670*/  IADD3 R17, PT, PT, R17, UR9, RZ ;  /* 0x0000000911117c10 */ /* 0x000fc8000fffe0ff */
[----:B------:R-:W-:-:S04]  /*7680*/  ISETP.GE.AND P0, PT, R17, UR11, PT ;  /* 0x0000000b11007c0c */ /* 0x000fc8000bf06270 */
        /* <DEDUP_REMOVED lines=9> */
[----:B------:R-:W-:Y:S05]  /*7720*/  BRA.U !UP0, `(.L_x_196) ;  /* 0x0000001508407547 */ /* 0x000fea000b800000 */
[----:B------:R-:W0:Y:S01]  /*7730*/  LDC R19, c[0x0][0x3c4] ;  /* 0x0000f100ff137b82 */ /* 0x000e220000000800 */
[----:B------:R-:W-:Y:S01]  /*7740*/  HFMA2 R40, -RZ, RZ, 0, 0 ;  /* 0x00000000ff287431 */ /* 0x000fe200000001ff */
[----:B------:R-:W-:Y:S02]  /*7750*/  CS2R R28, SRZ ;  /* 0x00000000001c7805 */ /* 0x000fe4000001ff00 */
[----:B0-----:R-:W-:-:S04]  /*7760*/  LEA.HI R19, R19, R19, RZ, 0x1 ;  /* 0x0000001313137211 */ /* 0x001fc800078f08ff */
[----:B------:R-:W-:-:S04]  /*7770*/  SHF.R.S32.HI R26, RZ, 0x1, R19 ;  /* 0x00000001ff1a7819 */ /* 0x000fc80000011413 */
[----:B------:R-:W-:-:S04]  /*7780*/  IADD3 R26, PT, PT, -R26, RZ, RZ ;  /* 0x000000ff1a1a7210 */ /* 0x000fc80007ffe1ff */
[----:B------:R-:W-:-:S07]  /*7790*/  MOV R30, R26 ;  /* 0x0000001a001e7202 */ /* 0x000fce0000000f00 */
.L_x_209:
[----:B------:R-:W0:Y:S01]  /*77a0*/  LDCU.64 UR10, c[0x0][0x3b0] ;  /* 0x00007600ff0a77ac */ /* 0x000e220008000a00 */
[-C--:B------:R-:W-:Y:S02]  /*77b0*/  IADD3 R31, PT, PT, R0, R30.reuse, RZ ;  /* 0x0000001e001f7210 */ /* 0x080fe40007ffe0ff */
[----:B------:R-:W-:Y:S01]  /*77c0*/  IADD3 R32, PT, PT, R17, R30, RZ ;  /* 0x0000001e11207210 */ /* 0x000fe20007ffe0ff */
[----:B------:R-:W1:Y:S01]  /*77d0*/  LDCU UR5, c[0x0][0x3bc] ;  /* 0x00007780ff0577ac */ /* 0x000e620008000800 */
[C---:B------:R-:W-:Y:S02]  /*77e0*/  ISETP.GT.AND P0, PT, R31.reuse, -0x1, PT ;  /* 0xffffffff1f00780c */ /* 0x040fe40003f04270 */
[----:B------:R-:W-:Y:S02]  /*77f0*/  ISETP.GT.AND P1, PT, R32, -0x1, PT ;  /* 0xffffffff2000780c */ /* 0x000fe40003f24270 */
[C---:B------:R-:W-:Y:S02]  /*7800*/  ISETP.NE.AND P3, PT, R30.reuse, UR8, PT ;  /* 0x000000081e007c0c */ /* 0x040fe4000bf65270 */
[----:B------:R-:W-:Y:S01]  /*7810*/  IADD3 R30, PT, PT, R30, 0x1, RZ ;  /* 0x000000011e1e7810 */ /* 0x000fe20007ffe0ff */
[----:B0-----:R-:W-:Y:S01]  /*7820*/  UISETP.GE.AND UP0, UPT, UR10, 0x1, UPT ;  /* 0x000000010a00788c */ /* 0x001fe2000bf06270 */
[----:B------:R-:W-:-:S02]  /*7830*/  ISETP.LT.AND P0, PT, R31, UR11, P0 ;  /* 0x0000000b1f007c0c */ /* 0x000fc40008701270 */
[----:B-1----:R-:W-:-:S06]  /*7840*/  ISETP.LT.AND P1, PT, R32, UR5, P1 ;  /* 0x0000000520007c0c */ /* 0x002fcc0008f21270 */
[----:B------:R-:W-:Y:S07]  /*7850*/  BRA.U !UP0, `(.L_x_197) ;  /* 0x0000000d085c7547 */ /* 0x000fee000b800000 */
[----:B------:R-:W-:-:S07]  /*7860*/  MOV R33, R26 ;  /* 0x0000001a00217202 */ /* 0x000fce0000000f00 */
.L_x_206:
[----:B------:R-:W0:Y:S01]  /*7870*/  LDC R21, c[0x0][0x3b8] ;  /* 0x0000ee00ff157b82 */ /* 0x000e220000000800 */
[-C--:B------:R-:W-:Y:S01]  /*7880*/  IADD3 R34, PT, PT, R2, R33.reuse, RZ ;  /* 0x0000002102227210 */ /* 0x080fe20007ffe0ff */
[----:B------:R-:W-:Y:S01]  /*7890*/  BSSY.RECONVERGENT B1, `(.L_x_198) ;  /* 0x00000cf000017945 */ /* 0x000fe20003800200 */
[----:B------:R-:W-:Y:S02]  /*78a0*/  IADD3 R27, PT, PT, R18, R33, RZ ;  /* 0x00000021121b7210 */ /* 0x000fe40007ffe0ff */
[C---:B------:R-:W-:Y:S02]  /*78b0*/  ISETP.GT.AND P2, PT, R34.reuse, -0x1, PT ;  /* 0xffffffff2200780c */ /* 0x040fe40003f44270 */
[----:B------:R-:W-:Y:S01]  /*78c0*/  ISETP.GT.AND P4, PT, R27, -0x1, PT ;  /* 0xffffffff1b00780c */ /* 0x000fe20003f84270 */
[----:B------:R-:W1:Y:S01]  /*78d0*/  LDC R20, c[0x0][0x3c0] ;  /* 0x0000f000ff147b82 */ /* 0x000e620000000800 */
        /* <DEDUP_REMOVED lines=11> */
.L_x_201:
        /* <DEDUP_REMOVED lines=10> */
[----:B--2---:R-:W-:-:S04]  /*7a30*/  IMAD.WIDE R22, R43, 0x4, R22 ;  /* 0x000000042b167825 */ /* 0x004fc800078e0216 */
[----:B0-----:R-:W-:Y:S02]  /*7a40*/  IMAD.WIDE R20, R35, 0x4, R20 ;  /* 0x0000000423147825 */ /* 0x001fe400078e0214 */
[----:B------:R0:W2:Y:S04]  /*7a50*/  LDG.E R35, desc[UR12][R22.64] ;  /* 0x0000000c16237981 */ /* 0x0000a8000c1e1900 */
[----:B------:R0:W2:Y:S01]  /*7a60*/  LDG.E R38, desc[UR12][R20.64] ;  /* 0x0000000c14267981 */ /* 0x0000a2000c1e1900 */
[----:B---3--:R-:W-:-:S04]  /*7a70*/  IMAD.WIDE R36, R4, 0x4, R36 ;  /* 0x0000000404247825 */ /* 0x008fc800078e0224 */
[----:B-1----:R-:W-:-:S05]  /*7a80*/  IMAD.WIDE R24, R3, 0x4, R24 ;  /* 0x0000000403187825 */ /* 0x002fca00078e0218 */
[----:B------:R-:W3:Y:S01]  /*7a90*/  LDG.E R42, desc[UR12][R24.64] ;  /* 0x0000000c182a7981 */ /* 0x000ee2000c1e1900 */
[----:B----4-:R-:W-:-:S03]  /*7aa0*/  FFMA R28, -R39, R41, R28 ;  /* 0x00000029271c7223 */ /* 0x010fc6000000011c */
[----:B------:R1:W3:Y:S01]  /*7ab0*/  LDG.E R41, desc[UR12][R36.64] ;  /* 0x0000000c24297981 */ /* 0x0002e2000c1e1900 */
[----:B0-----:R-:W-:-:S04]  /*7ac0*/  IMAD.WIDE R22, R4, 0x4, R22 ;  /* 0x0000000404167825 */ /* 0x001fc800078e0216 */
[----:B------:R-:W-:-:S05]  /*7ad0*/  IMAD.WIDE R20, R3, 0x4, R20 ;  /* 0x0000000403147825 */ /* 0x000fca00078e0214 */
[----:B------:R-:W4:Y:S01]  /*7ae0*/  LDG.E R39, desc[UR12][R20.64] ;  /* 0x0000000c14277981 */ /* 0x000f22000c1e1900 */
[----:B--2---:R-:W-:-:S03]  /*7af0*/  FFMA R35, -R35, R38, R40 ;  /* 0x0000002623237223 */ /* 0x004fc60000000128 */
[----:B------:R0:W4:Y:S01]  /*7b00*/  LDG.E R38, desc[UR12][R22.64] ;  /* 0x0000000c16267981 */ /* 0x000122000c1e1900 */
[----:B-1----:R-:W-:-:S04]  /*7b10*/  IMAD.WIDE R36, R4, 0x4, R36 ;  /* 0x0000000404247825 */ /* 0x002fc800078e0224 */
[----:B------:R-:W-:-:S04]  /*7b20*/  IMAD.WIDE R24, R3, 0x4, R24 ;  /* 0x0000000403187825 */ /* 0x000fc800078e0218 */
[----:B---3--:R-:W-:Y:S02]  /*7b30*/  FFMA R40, -R41, R42, R28 ;  /* 0x0000002a29287223 */ /* 0x008fe4000000011c */
[----:B------:R1:W2:Y:S04]  /*7b40*/  LDG.E R28, desc[UR12][R36.64] ;  /* 0x0000000c241c7981 */ /* 0x0002a8000c1e1900 */
[----:B------:R3:W2:Y:S01]  /*7b50*/  LDG.E R41, desc[UR12][R24.64] ;  /* 0x0000000c18297981 */ /* 0x0006a2000c1e1900 */
[----:B0-----:R-:W-:-:S04]  /*7b60*/  IMAD.WIDE R22, R4, 0x4, R22 ;  /* 0x0000000404167825 */ /* 0x001fc800078e0216 */
[----:B------:R-:W-:-:S04]  /*7b70*/  IMAD.WIDE R20, R3, 0x4, R20 ;  /* 0x0000000403147825 */ /* 0x000fc800078e0214 */
[----:B----4-:R-:W-:Y:S02]  /*7b80*/  FFMA R35, -R38, R39, R35 ;  /* 0x0000002726237223 */ /* 0x010fe40000000123 */
[----:B------:R0:W4:Y:S04]  /*7b90*/  LDG.E R38, desc[UR12][R22.64] ;  /* 0x0000000c16267981 */ /* 0x000128000c1e1900 */
[----:B------:R0:W4:Y:S01]  /*7ba0*/  LDG.E R39, desc[UR12][R20.64] ;  /* 0x0000000c14277981 */ /* 0x000122000c1e1900 */
[----:B-1----:R-:W-:-:S04]  /*7bb0*/  IMAD.WIDE R36, R4, 0x4, R36 ;  /* 0x0000000404247825 */ /* 0x002fc800078e0224 */
[----:B---3--:R-:W-:-:S04]  /*7bc0*/  IMAD.WIDE R24, R3, 0x4, R24 ;  /* 0x0000000403187825 */ /* 0x008fc800078e0218 */
[----:B--2---:R-:W-:Y:S02]  /*7bd0*/  FFMA R40, -R28, R41, R40 ;  /* 0x000000291c287223 */ /* 0x004fe40000000128 */
        /* <DEDUP_REMOVED lines=15> */
[----:B------:R-:W4:Y:S04]  /*7cd0*/  LDG.E R38, desc[UR12][R22.64] ;  /* 0x0000000c16267981 */ /* 0x000f28000c1e1900 */
[----:B------:R-:W4:Y:S01]  /*7ce0*/  LDG.E R39, desc[UR12][R20.64] ;  /* 0x0000000c14277981 */ /* 0x000f22000c1e1900 */
[----:B-1----:R-:W-:-:S04]  /*7cf0*/  IMAD.WIDE R36, R4, 0x4, R36 ;  /* 0x0000000404247825 */ /* 0x002fc800078e0224 */
[----:B---3--:R-:W-:-:S04]  /*7d00*/  IMAD.WIDE R24, R3, 0x4, R24 ;  /* 0x0000000403187825 */ /* 0x008fc800078e0218 */
[----:B--2---:R-:W-:Y:S02]  /*7d10*/  FFMA R40, -R28, R41, R40 ;  /* 0x000000291c287223 */ /* 0x004fe40000000128 */
[----:B------:R0:W2:Y:S04]  /*7d20*/  LDG.E R41, desc[UR12][R36.64] ;  /* 0x0000000c24297981 */ /* 0x0000a8000c1e1900 */
[----:B------:R1:W2:Y:S01]  /*7d30*/  LDG.E R28, desc[UR12][R24.64] ;  /* 0x0000000c181c7981 */ /* 0x0002a2000c1e1900 */
[----:B0-----:R-:W-:-:S04]  /*7d40*/  IMAD.WIDE R36, R4, 0x4, R36 ;  /* 0x0000000404247825 */ /* 0x001fc800078e0224 */
[----:B------:R-:W-:-:S04]  /*7d50*/  IMAD.WIDE R22, R4, 0x4, R22 ;  /* 0x0000000404167825 */ /* 0x000fc800078e0216 */
[----:B----4-:R-:W-:Y:S01]  /*7d60*/  FFMA R35, -R38, R39, R35 ;  /* 0x0000002726237223 */ /* 0x010fe20000000123 */
[----:B------:R-:W-:Y:S02]  /*7d70*/  IMAD.WIDE R38, R4, 0x4, R36 ;  /* 0x0000000404267825 */ /* 0x000fe400078e0224 */
[----:B------:R-:W3:Y:S02]  /*7d80*/  LDG.E R37, desc[UR12][R36.64] ;  /* 0x0000000c24257981 */ /* 0x000ee4000c1e1900 */
[----:B------:R-:W-:-:S04]  /*7d90*/  IMAD.WIDE R20, R3, 0x4, R20 ;  /* 0x0000000403147825 */ /* 0x000fc800078e0214 */
[----:B-1----:R-:W-:Y:S01]  /*7da0*/  IMAD.WIDE R24, R3, 0x4, R24 ;  /* 0x0000000403187825 */ /* 0x002fe200078e0218 */
[----:B------:R-:W4:Y:S04]  /*7db0*/  LDG.E R36, desc[UR12][R38.64] ;  /* 0x0000000c26247981 */ /* 0x000f28000c1e1900 */
[----:B------:R0:W3:Y:S04]  /*7dc0*/  LDG.E R38, desc[UR12][R22.64] ;  /* 0x0000000c16267981 */ /* 0x0000e8000c1e1900 */
[----:B------:R1:W3:Y:S01]  /*7dd0*/  LDG.E R39, desc[UR12][R20.64] ;  /* 0x0000000c14277981 */ /* 0x0002e2000c1e1900 */
[----:B0-----:R-:W-:-:S04]  /*7de0*/  IMAD.WIDE R22, R4, 0x4, R22 ;  /* 0x0000000404167825 */ /* 0x001fc800078e0216 */
[----:B-1----:R-:W-:-:S05]  /*7df0*/  IMAD.WIDE R20, R3, 0x4, R20 ;  /* 0x0000000403147825 */ /* 0x002fca00078e0214 */
[----:B------:R0:W4:Y:S02]  /*7e00*/  LDG.E R42, desc[UR12][R20.64] ;  /* 0x0000000c142a7981 */ /* 0x000124000c1e1900 */
[----:B0-----:R-:W-:-:S05]  /*7e10*/  IMAD.WIDE R20, R3, 0x4, R20 ;  /* 0x0000000403147825 */ /* 0x001fca00078e0214 */
[----:B------:R-:W4:Y:S01]  /*7e20*/  LDG.E R44, desc[UR12][R20.64] ;  /* 0x0000000c142c7981 */ /* 0x000f22000c1e1900 */
[----:B--2---:R-:W-:-:S03]  /*7e30*/  FFMA R28, -R41, R28, R40 ;  /* 0x0000001c291c7223 */ /* 0x004fc60000000128 */
[----:B------:R0:W2:Y:S04]  /*7e40*/  LDG.E R40, desc[UR12][R24.64] ;  /* 0x0000000c18287981 */ /* 0x0000a8000c1e1900 */
[----:B------:R1:W4:Y:S01]  /*7e50*/  LDG.E R41, desc[UR12][R22.64] ;  /* 0x0000000c16297981 */ /* 0x000322000c1e1900 */
[----:B0-----:R-:W-:-:S04]  /*7e60*/  IMAD.WIDE R24, R3, 0x4, R24 ;  /* 0x0000000403187825 */ /* 0x001fc800078e0218 */
[----:B-1----:R-:W-:Y:S01]  /*7e70*/  IMAD.WIDE R22, R4, 0x4, R22 ;  /* 0x0000000404167825 */ /* 0x002fe200078e0216 */
[----:B------:R-:W4:Y:S04]  /*7e80*/  LDG.E R43, desc[UR12][R24.64] ;  /* 0x0000000c182b7981 */ /* 0x000f28000c1e1900 */
[----:B------:R-:W4:Y:S01]  /*7e90*/  LDG.E R45, desc[UR12][R22.64] ;  /* 0x0000000c162d7981 */ /* 0x000f22000c1e1900 */
[----:B------:R-:W-:-:S04]  /*7ea0*/  UIADD3 UR5, UPT, UPT, UR5, 0x8, URZ ;  /* 0x0000000805057890 */ /* 0x000fc8000fffe0ff */
[----:B------:R-:W-:Y:S01]  /*7eb0*/  UISETP.NE.AND UP0, UPT, UR5, UR6, UPT ;  /* 0x000000060500728c */ /* 0x000fe2000bf05270 */
[----:B---3--:R-:W-:Y:S01]  /*7ec0*/  FFMA R38, -R38, R39, R35 ;  /* 0x0000002726267223 */ /* 0x008fe20000000123 */
[----:B--2---:R-:W-:-:S03]  /*7ed0*/  FFMA R37, -R37, R40, R28 ;  /* 0x0000002825257223 */ /* 0x004fc6000000011c */
[----:B----4-:R-:W-:Y:S01]  /*7ee0*/  FFMA R38, -R41, R42, R38 ;  /* 0x0000002a29267223 */ /* 0x010fe20000000126 */
[----:B------:R-:W-:-:S03]  /*7ef0*/  FFMA R28, -R36, R43, R37 ;  /* 0x0000002b241c7223 */ /* 0x000fc60000000125 */
[----:B------:R-:W-:Y:S01]  /*7f00*/  FFMA R40, -R45, R44, R38 ;  /* 0x0000002c2d287223 */ /* 0x000fe20000000126 */
[----:B------:R-:W-:Y:S06]  /*7f10*/  BRA.U UP0, `(.L_x_201) ;  /* 0xfffffff9009c7547 */ /* 0x000fec000b83ffff */
[----:B------:R-:W-:-:S05]  /*7f20*/  UMOV UR5, UR6 ;  /* 0x0000000600057c82 */ /* 0x000fca0008000000 */
.L_x_200:
        /* <DEDUP_REMOVED lines=16> */
[----:B--2---:R-:W-:Y:S02]  /*8030*/  IMAD.WIDE R24, R35, 0x4, R24 ;  /* 0x0000000423187825 */ /* 0x004fe400078e0218 */
[----:B------:R2:W3:Y:S02]  /*8040*/  LDG.E R35, desc[UR12][R42.64] ;  /* 0x0000000c2a237981 */ /* 0x0004e4000c1e1900 */
[----:B-1----:R-:W-:Y:S02]  /*8050*/  IMAD.WIDE R22, R3, 0x4, R22 ;  /* 0x0000000403167825 */ /* 0x002fe400078e0216 */
[----:B------:R1:W3:Y:S02]  /*8060*/  LDG.E R41, desc[UR12][R24.64] ;  /* 0x0000000c18297981 */ /* 0x0002e4000c1e1900 */
[----:B0-----:R-:W-:Y:S02]  /*8070*/  IMAD.WIDE R20, R39, 0x4, R20 ;  /* 0x0000000427147825 */ /* 0x001fe400078e0214 */
[----:B------:R-:W3:Y:S02]  /*8080*/  LDG.E R36, desc[UR12][R22.64] ;  /* 0x0000000c16247981 */ /* 0x000ee4000c1e1900 */
[----:B----4-:R-:W-:-:S02]  /*8090*/  FFMA R28, -R37, R38, R28 ;  /* 0x00000026251c7223 */ /* 0x010fc4000000011c */
[----:B------:R0:W4:Y:S01]  /*80a0*/  LDG.E R37, desc[UR12][R20.64] ;  /* 0x0000000c14257981 */ /* 0x000122000c1e1900 */
[----:B--2---:R-:W-:-:S04]  /*80b0*/  IMAD.WIDE R42, R4, 0x4, R42 ;  /* 0x00000004042a7825 */ /* 0x004fc800078e022a */
[----:B-1----:R-:W-:-:S04]  /*80c0*/  IMAD.WIDE R24, R4, 0x4, R24 ;  /* 0x0000000404187825 */ /* 0x002fc800078e0218 */
[----:B------:R-:W-:-:S04]  /*80d0*/  IMAD.WIDE R38, R4, 0x4, R42 ;  /* 0x0000000404267825 */ /* 0x000fc800078e022a */
[----:B0-----:R-:W-:-:S04]  /*80e0*/  IMAD.WIDE R20, R3, 0x4, R20 ;  /* 0x0000000403147825 */ /* 0x001fc800078e0214 */
[----:B---3--:R-:W-:Y:S02]  /*80f0*/  FFMA R28, -R35, R36, R28 ;  /* 0x00000024231c7223 */ /* 0x008fe4000000011c */
[----:B------:R-:W2:Y:S01]  /*8100*/  LDG.E R35, desc[UR12][R38.64] ;  /* 0x0000000c26237981 */ /* 0x000ea2000c1e1900 */
[----:B------:R-:W-:-:S03]  /*8110*/  IMAD.WIDE R22, R3, 0x4, R22 ;  /* 0x0000000403167825 */ /* 0x000fc600078e0216 */
[----:B------:R-:W3:Y:S04]  /*8120*/  LDG.E R36, desc[UR12][R42.64] ;  /* 0x0000000c2a247981 */ /* 0x000ee8000c1e1900 */
[----:B------:R0:W2:Y:S04]  /*8130*/  LDG.E R38, desc[UR12][R20.64] ;  /* 0x0000000c14267981 */ /* 0x0000a8000c1e1900 */
[----:B------:R1:W3:Y:S01]  /*8140*/  LDG.E R39, desc[UR12][R22.64] ;  /* 0x0000000c16277981 */ /* 0x0002e2000c1e1900 */
[----:B0-----:R-:W-:-:S04]  /*8150*/  IMAD.WIDE R20, R3, 0x4, R20 ;  /* 0x0000000403147825 */ /* 0x001fc800078e0214 */
[C---:B-1----:R-:W-:Y:S01]  /*8160*/  IMAD.WIDE R22, R3.reuse, 0x4, R22 ;  /* 0x0000000403167825 */ /* 0x042fe200078e0216 */
[----:B------:R0:W2:Y:S04]  /*8170*/  LDG.E R42, desc[UR12][R20.64] ;  /* 0x0000000c142a7981 */ /* 0x0000a8000c1e1900 */
[----:B------:R-:W2:Y:S01]  /*8180*/  LDG.E R44, desc[UR12][R22.64] ;  /* 0x0000000c162c7981 */ /* 0x000ea2000c1e1900 */
[----:B0-----:R-:W-:-:S05]  /*8190*/  IMAD.WIDE R20, R3, 0x4, R20 ;  /* 0x0000000403147825 */ /* 0x001fca00078e0214 */
[----:B------:R-:W2:Y:S01]  /*81a0*/  LDG.E R45, desc[UR12][R20.64] ;  /* 0x0000000c142d7981 */ /* 0x000ea2000c1e1900 */
[----:B----4-:R-:W-:-:S03]  /*81b0*/  FFMA R40, -R41, R37, R40 ;  /* 0x0000002529287223 */ /* 0x010fc60000000128 */
[----:B------:R0:W4:Y:S02]  /*81c0*/  LDG.E R37, desc[UR12][R24.64] ;  /* 0x0000000c18257981 */ /* 0x000124000c1e1900 */
[----:B0-----:R-:W-:-:S05]  /*81d0*/  IMAD.WIDE R24, R4, 0x4, R24 ;  /* 0x0000000404187825 */ /* 0x001fca00078e0218 */
[----:B------:R0:W4:Y:S02]  /*81e0*/  LDG.E R41, desc[UR12][R24.64] ;  /* 0x0000000c18297981 */ /* 0x000124000c1e1900 */
[----:B0-----:R-:W-:-:S05]  /*81f0*/  IMAD.WIDE R24, R4, 0x4, R24 ;  /* 0x0000000404187825 */ /* 0x001fca00078e0218 */
[----:B------:R-:W4:Y:S01]  /*8200*/  LDG.E R43, desc[UR12][R24.64] ;  /* 0x0000000c182b7981 */ /* 0x000f22000c1e1900 */
[----:B---3--:R-:W-:Y:S01]  /*8210*/  FFMA R28, -R36, R39, R28 ;  /* 0x00000027241c7223 */ /* 0x008fe2000000011c */
[----:B------:R-:W-:-:S03]  /*8220*/  UIADD3 UR5, UPT, UPT, UR5, 0x4, URZ ;  /* 0x0000000405057890 */ /* 0x000fc6000fffe0ff */
[----:B--2---:R-:W-:Y:S01]  /*8230*/  FFMA R28, -R35, R44, R28 ;  /* 0x0000002c231c7223 */ /* 0x004fe2000000011c */
[----:B----4-:R-:W-:-:S04]  /*8240*/  FFMA R38, -R37, R38, R40 ;  /* 0x0000002625267223 */ /* 0x010fc80000000128 */
[----:B------:R-:W-:-:S04]  /*8250*/  FFMA R38, -R41, R42, R38 ;  /* 0x0000002a29267223 */ /* 0x000fc80000000126 */
[----:B------:R-:W-:-:S07]  /*8260*/  FFMA R40, -R43, R45, R38 ;  /* 0x0000002d2b287223 */ /* 0x000fce0000000126 */
.L_x_203:
        /* <DEDUP_REMOVED lines=13> */
[----:B--2---:R-:W-:-:S04]  /*8340*/  IMAD.WIDE R24, R39, 0x4, R24 ;  /* 0x0000000427187825 */ /* 0x004fc800078e0218 */
[----:B0-----:R-:W-:Y:S01]  /*8350*/  IMAD.WIDE R20, R4, 0x4, R20 ;  /* 0x0000000404147825 */ /* 0x001fe200078e0214 */
[----:B------:R0:W2:Y:S03]  /*8360*/  LDG.E R39, desc[UR12][R24.64] ;  /* 0x0000000c18277981 */ /* 0x0000a6000c1e1900 */
[----:B---3--:R-:W-:Y:S02]  /*8370*/  IMAD.WIDE R22, R38, 0x4, R22 ;  /* 0x0000000426167825 */ /* 0x008fe400078e0216 */
[----:B------:R1:W4:Y:S04]  /*8380*/  LDG.E R38, desc[UR12][R36.64] ;  /* 0x0000000c24267981 */ /* 0x000328000c1e1900 */
[----:B------:R3:W2:Y:S01]  /*8390*/  LDG.E R41, desc[UR12][R22.64] ;  /* 0x0000000c16297981 */ /* 0x0006a2000c1e1900 */
[----:B0-----:R-:W-:-:S03]  /*83a0*/  IMAD.WIDE R24, R4, 0x4, R24 ;  /* 0x0000000404187825 */ /* 0x001fc600078e0218 */
[----:B------:R-:W2:Y:S01]  /*83b0*/  LDG.E R20, desc[UR12][R20.64] ;  /* 0x0000000c14147981 */ /* 0x000ea2000c1e1900 */
[----:B-1----:R-:W-:-:S03]  /*83c0*/  IMAD.WIDE R36, R3, 0x4, R36 ;  /* 0x0000000403247825 */ /* 0x002fc600078e0224 */
[----:B------:R-:W2:Y:S01]  /*83d0*/  LDG.E R44, desc[UR12][R24.64] ;  /* 0x0000000c182c7981 */ /* 0x000ea2000c1e1900 */
[----:B---3--:R-:W-:-:S03]  /*83e0*/  IMAD.WIDE R22, R3, 0x4, R22 ;  /* 0x0000000403167825 */ /* 0x008fc600078e0216 */
[----:B------:R-:W3:Y:S04]  /*83f0*/  LDG.E R42, desc[UR12][R36.64] ;  /* 0x0000000c242a7981 */ /* 0x000ee8000c1e1900 */
[----:B------:R-:W3:Y:S01]  /*8400*/  LDG.E R43, desc[UR12][R22.64] ;  /* 0x0000000c162b7981 */ /* 0x000ee2000c1e1900 */
[----:B------:R-:W-:Y:S01]  /*8410*/  UIADD3 UR5, UPT, UPT, UR5, 0x2, URZ ;  /* 0x0000000205057890 */ /* 0x000fe2000fffe0ff */
[----:B----4-:R-:W-:Y:S01]  /*8420*/  FFMA R35, -R35, R38, R28 ;  /* 0x0000002623237223 */ /* 0x010fe2000000011c */
[----:B--2---:R-:W-:-:S03]  /*8430*/  FFMA R39, -R39, R41, R40 ;  /* 0x0000002927277223 */ /* 0x004fc60000000128 */
[----:B---3--:R-:W-:Y:S01]  /*8440*/  FFMA R28, -R20, R42, R35 ;  /* 0x0000002a141c7223 */ /* 0x008fe20000000123 */
[----:B------:R-:W-:-:S07]  /*8450*/  FFMA R40, -R44, R43, R39 ;  /* 0x0000002b2c287223 */ /* 0x000fce0000000127 */
.L_x_204:
        /* <DEDUP_REMOVED lines=17> */
.L_x_202:
[----:B------:R-:W-:-:S07]  /*8570*/  FADD R29, R29, 1 ;  /* 0x3f8000001d1d7421 */ /* 0x000fce0000000000 */
.L_x_199:
[----:B------:R-:W-:Y:S05]  /*8580*/  BSYNC.RECONVERGENT B1 ;  /* 0x0000000000017941 */ /* 0x000fea0003800200 */
.L_x_198:
[----:B------:R-:W-:-:S13]  /*8590*/  ISETP.NE.AND P2, PT, R33, UR8, PT ;  /* 0x0000000821007c0c */ /* 0x000fda000bf45270 */
[----:B------:R-:W-:Y:S05]  /*85a0*/  @!P2 BRA `(.L_x_205) ;  /* 0x000000040098a947 */ /* 0x000fea0003800000 */
[----:B------:R-:W-:Y:S01]  /*85b0*/  IADD3 R33, PT, PT, R33, 0x1, RZ ;  /* 0x0000000121217810 */ /* 0x000fe20007ffe0ff */
[----:B------:R-:W-:Y:S06]  /*85c0*/  BRA `(.L_x_206) ;  /* 0xfffffff000a87947 */ /* 0x000fec000383ffff */
.L_x_197:
[----:B------:R-:W-:Y:S01]  /*85d0*/  UIADD3 UR5, UPT, UPT, UR8, 0x1, UR8 ;  /* 0x0000000108057890 */ /* 0x000fe2000fffe008 */
[----:B------:R-:W-:-:S03]  /*85e0*/  SHF.R.S32.HI R21, RZ, 0x1, R19 ;  /* 0x00000001ff157819 */ /* 0x000fc60000011413 */
[----:B------:R-:W-:Y:S01]  /*85f0*/  ULOP3.LUT UR5, UR5, 0x3, URZ, 0xc0, !UPT ;  /* 0x0000000305057892 */ /* 0x000fe2000f8ec0ff */
[----:B------:R-:W-:-:S03]  /*8600*/  IADD3 R21, PT, PT, -R21, RZ, RZ ;  /* 0x000000ff15157210 */ /* 0x000fc60007ffe1ff */
[----:B------:R-:W-:-:S09]  /*8610*/  UISETP.NE.AND UP0, UPT, UR5, URZ, UPT ;  /* 0x000000ff0500728c */ /* 0x000fd2000bf05270 */
[----:B------:R-:W-:Y:S05]  /*8620*/  BRA.U !UP0, `(.L_x_207) ;  /* 0x0000000108b07547 */ /* 0x000fea000b800000 */
        /* <DEDUP_REMOVED lines=24> */
[C---:B------:R-:W-:Y:S02]  /*87b0*/  ISETP.GT.AND P4, PT, R21.reuse, -0x1, PT ;  /* 0xffffffff1500780c */ /* 0x040fe40003f84270 */
        /* <DEDUP_REMOVED lines=19> */
.L_x_207:
[----:B------:R-:W-:-:S04]  /*88f0*/  UIADD3 UR5, UPT, UPT, UR8, UR8, URZ ;  /* 0x0000000808057290 */ /* 0x000fc8000fffe0ff */
[----:B------:R-:W-:-:S09]  /*8900*/  UISETP.GE.U32.AND UP0, UPT, UR5, 0x3, UPT ;  /* 0x000000030500788c */ /* 0x000fd2000bf06070 */
[----:B------:R-:W-:Y:S05]  /*8910*/  BRA.U !UP0, `(.L_x_205) ;  /* 0x0000000108bc7547 */ /* 0x000fea000b800000 */
.L_x_208:
[----:B------:R-:W0:Y:S01]  /*8920*/  LDCU UR10, c[0x0][0x3c0] ;  /* 0x00007800ff0a77ac */ /* 0x000e220008000800 */
[----:B------:R-:W-:Y:S02]  /*8930*/  IADD3 R22, PT, PT, R18, R21, RZ ;  /* 0x0000001512167210 */ /* 0x000fe40007ffe0ff */
[----:B------:R-:W-:Y:S01]  /*8940*/  MOV R24, R29 ;  /* 0x0000001d00187202 */ /* 0x000fe20000000f00 */
[----:B------:R-:W1:Y:S01]  /*8950*/  LDCU UR5, c[0x0][0x3b8] ;  /* 0x00007700ff0577ac */ /* 0x000e620008000800 */
[----:B------:R-:W-:Y:S02]  /*8960*/  ISETP.GT.AND P2, PT, R22, -0x1, PT ;  /* 0xffffffff1600780c */ /* 0x000fe40003f44270 */
[----:B------:R-:W-:Y:S01]  /*8970*/  IADD3 R20, PT, PT, R2, R21, RZ ;  /* 0x0000001502147210 */ /* 0x000fe20007ffe0ff */
[----:B------:R-:W-:Y:S01]  /*8980*/  FADD R23, R24, 1 ;  /* 0x3f80000018177421 */ /* 0x000fe20000000000 */
[----:B------:R-:W-:Y:S02]  /*8990*/  IADD3 R27, PT, PT, R22, 0x1, RZ ;  /* 0x00000001161b7810 */ /* 0x000fe40007ffe0ff */
[----:B------:R-:W-:-:S02]  /*89a0*/  IADD3 R25, PT, PT, R20, 0x1, RZ ;  /* 0x0000000114197810 */ /* 0x000fc40007ffe0ff */
[----:B------:R-:W-:Y:S02]  /*89b0*/  IADD3 R21, PT, PT, R21, 0x4, RZ ;  /* 0x0000000415157810 */ /* 0x000fe40007ffe0ff */
[----:B0-----:R-:W-:Y:S02]  /*89c0*/  ISETP.LT.AND P4, PT, R22, UR10, P2 ;  /* 0x0000000a16007c0c */ /* 0x001fe40009781270 */
[C---:B------:R-:W-:Y:S02]  /*89d0*/  ISETP.GT.AND P2, PT, R20.reuse, -0x1, PT ;  /* 0xffffffff1400780c */ /* 0x040fe40003f44270 */
[-C--:B------:R-:W-:Y:S02]  /*89e0*/  FSEL R23, R23, R24.reuse, P4 ;  /* 0x0000001817177208 */ /* 0x080fe40002000000 */
[----:B-1----:R-:W-:Y:S02]  /*89f0*/  ISETP.LT.AND P2, PT, R20, UR5, P2 ;  /* 0x0000000514007c0c */ /* 0x002fe40009741270 */
[----:B------:R-:W-:-:S04]  /*8a00*/  FSEL R23, R23, R24, P1 ;  /* 0x0000001817177208 */ /* 0x000fc80000800000 */
[----:B------:R-:W-:Y:S02]  /*8a10*/  @P0 FSEL R24, R23, R24, P2 ;  /* 0x0000001817180208 */ /* 0x000fe40001000000 */
[----:B------:R-:W-:-:S03]  /*8a20*/  ISETP.GT.AND P2, PT, R27, -0x1, PT ;  /* 0xffffffff1b00780c */ /* 0x000fc60003f44270 */
[----:B------:R-:W-:Y:S01]  /*8a30*/  FADD R23, R24, 1 ;  /* 0x3f80000018177421 */ /* 0x000fe20000000000 */
[----:B------:R-:W-:Y:S02]  /*8a40*/  ISETP.LT.AND P4, PT, R27, UR10, P2 ;  /* 0x0000000a1b007c0c */ /* 0x000fe40009781270 */
[----:B------:R-:W-:Y:S02]  /*8a50*/  ISETP.GT.AND P2, PT, R25, -0x1, PT ;  /* 0xffffffff1900780c */ /* 0x000fe40003f44270 */
[-C--:B------:R-:W-:Y:S02]  /*8a60*/  FSEL R23, R23, R24.reuse, P4 ;  /* 0x0000001817177208 */ /* 0x080fe40002000000 */
[----:B------:R-:W-:Y:S02]  /*8a70*/  ISETP.LT.AND P2, PT, R25, UR5, P2 ;  /* 0x0000000519007c0c */ /* 0x000fe40009741270 */
[----:B------:R-:W-:Y:S02]  /*8a80*/  FSEL R23, R23, R24, P1 ;  /* 0x0000001817177208 */ /* 0x000fe40000800000 */
[----:B------:R-:W-:-:S02]  /*8a90*/  IADD3 R27, PT, PT, R22, 0x2, RZ ;  /* 0x00000002161b7810 */ /* 0x000fc40007ffe0ff */
[----:B------:R-:W-:Y:S02]  /*8aa0*/  @P0 FSEL R24, R23, R24, P2 ;  /* 0x0000001817180208 */ /* 0x000fe40001000000 */
[C---:B------:R-:W-:Y:S02]  /*8ab0*/  ISETP.GT.AND P2, PT, R27.reuse, -0x1, PT ;  /* 0xffffffff1b00780c */ /* 0x040fe40003f44270 */
        /* <DEDUP_REMOVED lines=13> */
[C---:B------:R-:W-:Y:S02]  /*8b90*/  ISETP.GT.AND P2, PT, R20.reuse, -0x1, PT ;  /* 0xffffffff1400780c */ /* 0x040fe40003f44270 */
[-C--:B------:R-:W-:Y:S02]  /*8ba0*/  FSEL R23, R23, R24.reuse, P4 ;  /* 0x0000001817177208 */ /* 0x080fe40002000000 */
[----:B------:R-:W-:Y:S02]  /*8bb0*/  ISETP.NE.AND P4, PT, R21, UR15, PT ;  /* 0x0000000f15007c0c */ /* 0x000fe4000bf85270 */
[----:B------:R-:W-:Y:S02]  /*8bc0*/  ISETP.LT.AND P2, PT, R20, UR5, P2 ;  /* 0x0000000514007c0c */ /* 0x000fe40009741270 */
[----:B------:R-:W-:-:S04]  /*8bd0*/  FSEL R23, R23, R24, P1 ;  /* 0x0000001817177208 */ /* 0x000fc80000800000 */
[----:B------:R-:W-:-:S04]  /*8be0*/  @P0 FSEL R24, R23, R24, P2 ;  /* 0x0000001817180208 */ /* 0x000fc80001000000 */
[----:B------:R-:W-:Y:S01]  /*8bf0*/  MOV R29, R24 ;  /* 0x00000018001d7202 */ /* 0x000fe20000000f00 */
[----:B------:R-:W-:Y:S06]  /*8c00*/  @P4 BRA `(.L_x_208) ;  /* 0xfffffffc00444947 */ /* 0x000fec000383ffff */
.L_x_205:
[----:B------:R-:W-:Y:S05]  /*8c10*/  @P3 BRA `(.L_x_209) ;  /* 0xffffffe800e03947 */ /* 0x000fea000383ffff */
[----:B------:R-:W-:Y:S05]  /*8c20*/  BRA `(.L_x_210) ;  /* 0x0000000c00107947 */ /* 0x000fea0003800000 */
.L_x_196:
[----:B------:R-:W0:Y:S01]  /*8c30*/  LDCU UR5, c[0x0][0x3c4] ;  /* 0x00007880ff0577ac */ /* 0x000e220008000800 */
[----:B------:R-:W-:Y:S01]  /*8c40*/  HFMA2 R40, -RZ, RZ, 0, 0 ;  /* 0x00000000ff287431 */ /* 0x000fe200000001ff */
[----:B------:R-:W-:Y:S01]  /*8c50*/  CS2R R28, SRZ ;  /* 0x00000000001c7805 */ /* 0x000fe2000001ff00 */
[----:B0-----:R-:W-:-:S04]  /*8c60*/  ULEA.HI UR5, UR5, UR5, URZ, 0x1 ;  /* 0x0000000505057291 */ /* 0x001fc8000f8f08ff */
[----:B------:R-:W-:-:S06]  /*8c70*/  USHF.R.S32.HI UR5, URZ, 0x1, UR5 ;  /* 0x00000001ff057899 */ /* 0x000fcc0008011405 */
[----:B------:R-:W-:-:S04]  /*8c80*/  IADD3 R30, PT, PT, RZ, -UR5, RZ ;  /* 0x80000005ff1e7c10 */ /* 0x000fc8000fffe0ff */
[----:B------:R-:W-:-:S07]  /*8c90*/  MOV R31, R30 ;  /* 0x0000001e001f7202 */ /* 0x000fce0000000f00 */
.L_x_219:
        /* <DEDUP_REMOVED lines=32> */
[----:B0-----:R-:W-:-:S05]  /*8ea0*/  IMAD.WIDE R26, R38, 0x4, R26 ;  /* 0x00000004261a7825 */ /* 0x001fca00078e021a */
[----:B------:R-:W4:Y:S01]  /*8eb0*/  LDG.E R19, desc[UR12][R26.64] ;  /* 0x0000000c1a137981 */ /* 0x000f22000c1e1900 */
[----:B------:R-:W-:-:S04]  /*8ec0*/  IMAD.WIDE R36, R4, 0x4, R26 ;  /* 0x0000000404247825 */ /* 0x000fc800078e021a */
[----:B-1----:R-:W-:Y:S01]  /*8ed0*/  IMAD.WIDE R24, R35, 0x4, R24 ;  /* 0x0000000423187825 */ /* 0x002fe200078e0218 */
[----:B------:R0:W4:Y:S03]  /*8ee0*/  LDG.E R26, desc[UR12][R36.64] ;  /* 0x0000000c241a7981 */ /* 0x000126000c1e1900 */
[----:B--2---:R-:W-:-:S04]  /*8ef0*/  IMAD.WIDE R22, R38, 0x4, R22 ;  /* 0x0000000426167825 */ /* 0x004fc800078e0216 */
[----:B---3--:R-:W-:Y:S02]  /*8f00*/  IMAD.WIDE R20, R35, 0x4, R20 ;  /* 0x0000000423147825 */ /* 0x008fe400078e0214 */
[----:B------:R1:W4:Y:S02]  /*8f10*/  LDG.E R35, desc[UR12][R24.64] ;  /* 0x0000000c18237981 */ /* 0x000324000c1e1900 */
[----:B0-----:R-:W-:-:S05]  /*8f20*/  IMAD.WIDE R36, R4, 0x4, R36 ;  /* 0x0000000404247825 */ /* 0x001fca00078e0224 */
[----:B------:R-:W2:Y:S01]  /*8f30*/  LDG.E R27, desc[UR12][R36.64] ;  /* 0x0000000c241b7981 */ /* 0x000ea2000c1e1900 */
[----:B-1----:R-:W-:-:S05]  /*8f40*/  IMAD.WIDE R24, R3, 0x4, R24 ;  /* 0x0000000403187825 */ /* 0x002fca00078e0218 */
[----:B------:R-:W3:Y:S04]  /*8f50*/  LDG.E R38, desc[UR12][R24.64] ;  /* 0x0000000c18267981 */ /* 0x000ee8000c1e1900 */
[----:B------:R0:W2:Y:S04]  /*8f60*/  LDG.E R36, desc[UR12][R22.64] ;  /* 0x0000000c16247981 */ /* 0x0000a8000c1e1900 */
[----:B------:R1:W2:Y:S01]  /*8f70*/  LDG.E R37, desc[UR12][R20.64] ;  /* 0x0000000c14257981 */ /* 0x0002a2000c1e1900 */
[----:B0-----:R-:W-:-:S04]  /*8f80*/  IMAD.WIDE R22, R4, 0x4, R22 ;  /* 0x0000000404167825 */ /* 0x001fc800078e0216 */
[C---:B-1----:R-:W-:Y:S01]  /*8f90*/  IMAD.WIDE R20, R3.reuse, 0x4, R20 ;  /* 0x0000000403147825 */ /* 0x042fe200078e0214 */
[----:B------:R0:W2:Y:S03]  /*8fa0*/  LDG.E R39, desc[UR12][R22.64] ;  /* 0x0000000c16277981 */ /* 0x0000a6000c1e1900 */
[----:B------:R-:W-:Y:S01]  /*8fb0*/  IMAD.WIDE R24, R3, 0x4, R24 ;  /* 0x0000000403187825 */ /* 0x000fe200078e0218 */
[----:B------:R1:W2:Y:S04]  /*8fc0*/  LDG.E R42, desc[UR12][R20.64] ;  /* 0x0000000c142a7981 */ /* 0x0002a8000c1e1900 */
[----:B------:R-:W2:Y:S01]  /*8fd0*/  LDG.E R44, desc[UR12][R24.64] ;  /* 0x0000000c182c7981 */ /* 0x000ea2000c1e1900 */
[----:B0-----:R-:W-:-:S04]  /*8fe0*/  IMAD.WIDE R22, R4, 0x4, R22 ;  /* 0x0000000404167825 */ /* 0x001fc800078e0216 */
[----:B-1----:R-:W-:Y:S01]  /*8ff0*/  IMAD.WIDE R20, R3, 0x4, R20 ;  /* 0x0000000403147825 */ /* 0x002fe200078e0214 */
[----:B------:R-:W2:Y:S04]  /*9000*/  LDG.E R41, desc[UR12][R22.64] ;  /* 0x0000000c16297981 */ /* 0x000ea8000c1e1900 */
[----:B------:R-:W2:Y:S01]  /*9010*/  LDG.E R43, desc[UR12][R20.64] ;  /* 0x0000000c142b7981 */ /* 0x000ea2000c1e1900 */
[----:B------:R-:W-:Y:S01]  /*9020*/  FADD R29, R29, 1 ;  /* 0x3f8000001d1d7421 */ /* 0x000fe20000000000 */
[----:B----4-:R-:W-:-:S04]  /*9030*/  FADD R19, R19, -R35 ;  /* 0x8000002313137221 */ /* 0x010fc80000000000 */
[----:B------:R-:W-:Y:S01]  /*9040*/  FFMA R19, R19, R19, R28 ;  /* 0x0000001313137223 */ /* 0x000fe2000000001c */
[----:B---3--:R-:W-:Y:S01]  /*9050*/  FADD R26, R26, -R38 ;  /* 0x800000261a1a7221 */ /* 0x008fe20000000000 */
[----:B--2---:R-:W-:-:S04]  /*9060*/  FADD R37, R36, -R37 ;  /* 0x8000002524257221 */ /* 0x004fc80000000000 */
[----:B------:R-:W-:Y:S01]  /*9070*/  FFMA R37, R37, R37, R40 ;  /* 0x0000002525257223 */ /* 0x000fe20000000028 */
[----:B------:R-:W-:Y:S01]  /*9080*/  FFMA R19, R26, R26, R19 ;  /* 0x0000001a1a137223 */ /* 0x000fe20000000013 */
[----:B------:R-:W-:Y:S01]  /*9090*/  FADD R42, R39, -R42 ;  /* 0x8000002a272a7221 */ /* 0x000fe20000000000 */
[----:B------:R-:W-:-:S03]  /*90a0*/  FADD R44, R27, -R44 ;  /* 0x8000002c1b2c7221 */ /* 0x000fc60000000000 */
[----:B------:R-:W-:Y:S01]  /*90b0*/  FFMA R37, R42, R42, R37 ;  /* 0x0000002a2a257223 */ /* 0x000fe20000000025 */
[----:B------:R-:W-:Y:S01]  /*90c0*/  FFMA R28, R44, R44, R19 ;  /* 0x0000002c2c1c7223 */ /* 0x000fe20000000013 */
[----:B------:R-:W-:-:S04]  /*90d0*/  FADD R40, R41, -R43 ;  /* 0x8000002b29287221 */ /* 0x000fc80000000000 */
[----:B------:R-:W-:-:S07]  /*90e0*/  FFMA R40, R40, R40, R37 ;  /* 0x0000002828287223 */ /* 0x000fce0000000025 */
.L_x_212:
[----:B------:R-:W-:Y:S05]  /*90f0*/  BSYNC.RECONVERGENT B1 ;  /* 0x0000000000017941 */ /* 0x000fea0003800200 */
.L_x_211:
[----:B------:R-:W-:Y:S02]  /*9100*/  UIADD3 UR5, UPT, UPT, UR8, UR8, URZ ;  /* 0x0000000808057290 */ /* 0x000fe4000fffe0ff */
[C---:B------:R-:W-:Y:S02]  /*9110*/  ISETP.NE.AND P6, PT, R31.reuse, UR8, PT ;  /* 0x000000081f007c0c */ /* 0x040fe4000bfc5270 */
[----:B------:R-:W-:Y:S01]  /*9120*/  IADD3 R31, PT, PT, R31, 0x1, RZ ;  /* 0x000000011f1f7810 */ /* 0x000fe20007ffe0ff */
[----:B------:R-:W-:-:S09]  /*9130*/  UISETP.NE.AND UP0, UPT, UR5, URZ, UPT ;  /* 0x000000ff0500728c */ /* 0x000fd2000bf05270 */
[----:B------:R-:W-:Y:S05]  /*9140*/  BRA.U !UP0, `(.L_x_213) ;  /* 0x0000000508c47547 */ /* 0x000fea000b800000 */
.L_x_218:
        /* <DEDUP_REMOVED lines=11> */
[----:B------:R-:W-:Y:S02]  /*9200*/  IADD3 R34, PT, PT, R34, 0x2, RZ ;  /* 0x0000000222227810 */ /* 0x000fe40007ffe0ff */
[-C--:B0-----:R-:W-:Y:S02]  /*9210*/  ISETP.LT.AND P5, PT, R42, R35.reuse, P5 ;  /* 0x000000232a00720c */ /* 0x081fe40002fa1270 */
[----:B------:R-:W-:Y:S02]  /*9220*/  ISETP.LT.AND P3, PT, R37, R35, P3 ;  /* 0x000000232500720c */ /* 0x000fe40001f61270 */
[----:B------:R-:W-:-:S02]  /*9230*/  PLOP3.LUT P5, PT, P1, P0, P5, 0x80, 0x0 ;  /* 0x000000000000781c */ /* 0x000fc40000fa1050 */
[----:B------:R-:W-:Y:S02]  /*9240*/  PLOP3.LUT P3, PT, P1, P0, P3, 0x80, 0x0 ;  /* 0x000000000000781c */ /* 0x000fe40000f61030 */
[-C--:B-1----:R-:W-:Y:S02]  /*9250*/  ISETP.LT.AND P4, PT, R41, R36.reuse, P4 ;  /* 0x000000242900720c */ /* 0x082fe40002781270 */
[----:B------:R-:W-:Y:S02]  /*9260*/  ISETP.LT.AND P2, PT, R19, R36, P2 ;  /* 0x000000241300720c */ /* 0x000fe40001741270 */
[----:B------:R-:W-:Y:S02]  /*9270*/  PLOP3.LUT P4, PT, P5, P4, PT, 0x80, 0x8 ;  /* 0x000000000008781c */ /* 0x000fe40002f89070 */
[----:B------:R-:W-:Y:S02]  /*9280*/  ISETP.NE.AND P5, PT, R34, UR15, PT ;  /* 0x0000000f22007c0c */ /* 0x000fe4000bfa5270 */
[----:B------:R-:W-:-:S09]  /*9290*/  PLOP3.LUT P2, PT, P3, P2, PT, 0x80, 0x8 ;  /* 0x000000000008781c */ /* 0x000fd20001f45070 */
        /* <DEDUP_REMOVED lines=44> */
.L_x_215:
[----:B------:R-:W-:Y:S05]  /*9560*/  BSYNC.RECONVERGENT B1 ;  /* 0x0000000000017941 */ /* 0x000fea0003800200 */
.L_x_214:
        /* <DEDUP_REMOVED lines=11> */
[----:B-1----:R-:W-:-:S04]  /*9620*/  IMAD.WIDE R24, R38, 0x4, R24 ;  /* 0x0000000426187825 */ /* 0x002fc800078e0218 */
[----:B------:R-:W-:Y:S02]  /*9630*/  IMAD.WIDE R36, R4, 0x4, R26 ;  /* 0x0000000404247825 */ /* 0x000fe400078e021a */
[----:B------:R-:W4:Y:S02]  /*9640*/  LDG.E R27, desc[UR12][R26.64] ;  /* 0x0000000c1a1b7981 */ /* 0x000f24000c1e1900 */
[----:B--2---:R-:W-:Y:S02]  /*9650*/  IMAD.WIDE R22, R35, 0x4, R22 ;  /* 0x0000000423167825 */ /* 0x004fe400078e0216 */
[----:B------:R0:W4:Y:S02]  /*9660*/  LDG.E R35, desc[UR12][R24.64] ;  /* 0x0000000c18237981 */ /* 0x000124000c1e1900 */
[----:B---3--:R-:W-:Y:S02]  /*9670*/  IMAD.WIDE R20, R38, 0x4, R20 ;  /* 0x0000000426147825 */ /* 0x008fe400078e0214 */
[----:B------:R-:W2:Y:S02]  /*9680*/  LDG.E R26, desc[UR12][R36.64] ;  /* 0x0000000c241a7981 */ /* 0x000ea4000c1e1900 */
[----:B0-----:R-:W-:-:S05]  /*9690*/  IMAD.WIDE R24, R3, 0x4, R24 ;  /* 0x0000000403187825 */ /* 0x001fca00078e0218 */
        /* <DEDUP_REMOVED lines=26> */
.L_x_217:
[----:B------:R-:W-:Y:S05]  /*9840*/  BSYNC.RECONVERGENT B1 ;  /* 0x0000000000017941 */ /* 0x000fea0003800200 */
.L_x_216:
[----:B------:R-:W-:Y:S05]  /*9850*/  @P5 BRA `(.L_x_218) ;  /* 0xfffffff8003c5947 */ /* 0x000fea000383ffff */
.L_x_213:
[----:B------:R-:W-:Y:S05]  /*9860*/  @P6 BRA `(.L_x_219) ;  /* 0xfffffff4000c6947 */ /* 0x000fea000383ffff */
.L_x_210:
[----:B------:R-:W-:-:S07]  /*9870*/  FADD R20, R28, R40 ;  /* 0x000000281c147221 */ /* 0x000fce0000000000 */
.L_x_195:
        /* <DEDUP_REMOVED lines=12> */
.L_x_221:
[----:B------:R-:W-:Y:S05]  /*9940*/  BSYNC.RECONVERGENT B1 ;  /* 0x0000000000017941 */ /* 0x000fea0003800200 */
.L_x_220:
[----:B------:R-:W0:Y:S01]  /*9950*/  LDC.64 R22, c[0x0][0x3a0] ;  /* 0x0000e800ff167b82 */ /* 0x000e220000000a00 */
[----:B------:R-:W1:Y:S01]  /*9960*/  LDCU UR5, c[0x0][0x3b8] ;  /* 0x00007700ff0577ac */ /* 0x000e620008000800 */
[----:B------:R-:W-:-:S04]  /*9970*/  FMNMX.NAN R19, R19, 2.14748364800000000000e+09, PT ;  /* 0x4f00000013137809 */ /* 0x000fc80003820000 */
[----:B-----5:R-:W-:Y:S02]  /*9980*/  FSETP.GEU.AND P0, PT, R19, R14, PT ;  /* 0x0000000e1300720b */ /* 0x020fe40003f0e000 */
[----:B------:R-:W2:Y:S02]  /*9990*/  LDC.64 R20, c[0x0][0x3a8] ;  /* 0x0000ea00ff147b82 */ /* 0x000ea40000000a00 */
[----:B------:R-:W-:Y:S02]  /*99a0*/  SEL R16, R17, R16, !P0 ;  /* 0x0000001011107207 */ /* 0x000fe40004000000 */
[----:B------:R-:W-:Y:S02]  /*99b0*/  SEL R15, R18, R15, !P0 ;  /* 0x0000000f120f7207 */ /* 0x000fe40004000000 */
[----:B------:R-:W-:Y:S02]  /*99c0*/  SHF.L.U32 R18, R16, 0xb, RZ ;  /* 0x0000000b10127819 */ /* 0x000fe400000006ff */
[----:B------:R-:W-:-:S02]  /*99d0*/  FSEL R14, R19, R14, !P0 ;  /* 0x0000000e130e7208 */ /* 0x000fc40004000000 */
[----:B------:R-:W-:Y:S01]  /*99e0*/  LOP3.LUT R17, R18, R15, RZ, 0xfc, !PT ;  /* 0x0000000f12117212 */ /* 0x000fe200078efcff */
[----:B-1----:R-:W-:-:S04]  /*99f0*/  IMAD R25, R0, UR5, R2 ;  /* 0x0000000500197c24 */ /* 0x002fc8000f8e0202 */
[----:B0-----:R-:W-:-:S05]  /*9a00*/  IMAD.WIDE R22, R25, 0x4, R22 ;  /* 0x0000000419167825 */ /* 0x001fca00078e0216 */
[----:B------:R0:W-:Y:S01]  /*9a10*/  STG.E desc[UR12][R22.64], R17 ;  /* 0x0000001116007986 */ /* 0x0001e2000c10190c */
[----:B--2---:R-:W-:-:S05]  /*9a20*/  IMAD.WIDE R20, R25, 0x4, R20 ;  /* 0x0000000419147825 */ /* 0x004fca00078e0214 */
[----:B------:R0:W-:Y:S02]  /*9a30*/  STG.E desc[UR12][R20.64], R14 ;  /* 0x0000000e14007986 */ /* 0x0001e4000c10190c */
.L_x_194:
[----:B------:R-:W-:Y:S05]  /*9a40*/  BSYNC.RECONVERGENT B0 ;  /* 0x0000000000007941 */ /* 0x000fea0003800200 */
.L_x_193:
[----:B------:R-:W1:Y:S01]  /*9a50*/  LDCU UR5, c[0x0][0x3b4] ;  /* 0x00007680ff0577ac */ /* 0x000e620008000800 */
[----:B0-----:R-:W-:Y:S01]  /*9a60*/  IADD3 R17, PT, PT, R0, UR9, RZ ;  /* 0x0000000900117c10 */ /* 0x001fe2000fffe0ff */
[----:B------:R-:W-:Y:S03]  /*9a70*/  BSSY.RECONVERGENT B0, `(.L_x_222) ;  /* 0x0000236000007945 */ /* 0x000fe60003800200 */
[----:B-1----:R-:W-:-:S13]  /*9a80*/  ISETP.GE.AND P0, PT, R17, UR5, PT ;  /* 0x0000000511007c0c */ /* 0x002fda000bf06270 */
        /* <DEDUP_REMOVED lines=9> */
[----:B------:R-:W-:Y:S02]  /*9b20*/  LOP3.LUT R18, R18, 0x7ff, RZ, 0xc0, !PT ;  /* 0x000007ff12127812 */ /* 0x000fe400078ec0ff */
[----:B--2---:R-:W-:Y:S02]  /*9b30*/  ISETP.GE.AND P0, PT, R17, UR5, PT ;  /* 0x0000000511007c0c */ /* 0x004fe4000bf06270 */
[----:B------:R-:W-:-:S04]  /*9b40*/  IADD3 R18, PT, PT, R18, -UR9, RZ ;  /* 0x8000000912127c10 */ /* 0x000fc8000fffe0ff */
[----:B------:R-:W-:-:S04]  /*9b50*/  ISETP.GE.OR P0, PT, R18, UR11, P0 ;  /* 0x0000000b12007c0c */ /* 0x000fc80008706670 */
[----:B------:R-:W-:-:S13]  /*9b60*/  ISETP.LT.OR P0, PT, R18, RZ, P0 ;  /* 0x000000ff1200720c */ /* 0x000fda0000701670 */
[----:B------:R-:W-:Y:S05]  /*9b70*/  @P0 BRA `(.L_x_223) ;  /* 0x0000002000940947 */ /* 0x000fea0003800000 */
[----:B------:R-:W-:Y:S01]  /*9b80*/  UIADD3 UR5, UPT, UPT, -UR8, URZ, URZ ;  /* 0x000000ff08057290 */ /* 0x000fe2000fffe1ff */
[----:B------:R-:W-:Y:S01]  /*9b90*/  HFMA2 R27, -RZ, RZ, 0, 0 ;  /* 0x00000000ff1b7431 */ /* 0x000fe200000001ff */
[----:B------:R-:W-:Y:S02]  /*9ba0*/  MOV R20, RZ ;  /* 0x000000ff00147202 */ /* 0x000fe40000000f00 */
[----:B------:R-:W-:-:S09]  /*9bb0*/  UISETP.GE.AND UP0, UPT, UR8, UR5, UPT ;  /* 0x000000050800728c */ /* 0x000fd2000bf06270 */
[----:B------:R-:W-:Y:S05]  /*9bc0*/  BRA.U !UP0, `(.L_x_224) ;  /* 0x0000002108107547 */ /* 0x000fea000b800000 */
[----:B------:R-:W0:Y:S01]  /*9bd0*/  LDC R19, c[0x0][0x3c4] ;  /* 0x0000f100ff137b82 */ /* 0x000e220000000800 */
[----:B------:R-:W-:Y:S02]  /*9be0*/  MOV R32, RZ ;  /* 0x000000ff00207202 */ /* 0x000fe40000000f00 */
[----:B------:R-:W-:Y:S02]  /*9bf0*/  MOV R27, RZ ;  /* 0x000000ff001b7202 */ /* 0x000fe40000000f00 */
[----:B------:R-:W-:Y:S02]  /*9c00*/  MOV R31, RZ ;  /* 0x000000ff001f7202 */ /* 0x000fe40000000f00 */
[----:B0-----:R-:W-:-:S04]  /*9c10*/  LEA.HI R20, R19, R19, RZ, 0x1 ;  /* 0x0000001313147211 */ /* 0x001fc800078f08ff */
[----:B------:R-:W-:-:S04]  /*9c20*/  SHF.R.S32.HI R20, RZ, 0x1, R20 ;  /* 0x00000001ff147819 */ /* 0x000fc80000011414 */
[----:B------:R-:W-:-:S04]  /*9c30*/  IADD3 R26, PT, PT, -R20, RZ, RZ ;  /* 0x000000ff141a7210 */ /* 0x000fc80007ffe1ff */
[----:B------:R-:W-:-:S07]  /*9c40*/  MOV R28, R26 ;  /* 0x0000001a001c7202 */ /* 0x000fce0000000f00 */
.L_x_245:
[----:B------:R-:W0:Y:S01]  /*9c50*/  LDC.64 R20, c[0x0][0x3b0] ;  /* 0x0000ec00ff147b82 */ /* 0x000e220000000a00 */
[-C--:B------:R-:W-:Y:S02]  /*9c60*/  IADD3 R29, PT, PT, R0, R28.reuse, RZ ;  /* 0x0000001c001d7210 */ /* 0x080fe40007ffe0ff */
[----:B------:R-:W-:Y:S02]  /*9c70*/  IADD3 R30, PT, PT, R18, R28, RZ ;  /* 0x0000001c121e7210 */ /* 0x000fe40007ffe0ff */
[----:B------:R-:W-:Y:S02]  /*9c80*/  ISETP.GT.AND P0, PT, R29, -0x1, PT ;  /* 0xffffffff1d00780c */ /* 0x000fe40003f04270 */
[----:B------:R-:W-:Y:S01]  /*9c90*/  ISETP.GT.AND P1, PT, R30, -0x1, PT ;  /* 0xffffffff1e00780c */ /* 0x000fe20003f24270 */
[----:B------:R-:W1:Y:S01]  /*9ca0*/  LDC.64 R22, c[0x0][0x3b8] ;  /* 0x0000ee00ff167b82 */ /* 0x000e620000000a00 */
[----:B------:R-:W-:Y:S02]  /*9cb0*/  ISETP.GT.AND P2, PT, R5, -0x1, PT ;  /* 0xffffffff0500780c */ /* 0x000fe40003f44270 */
[----:B------:R-:W-:-:S02]  /*9cc0*/  ISETP.NE.AND P6, PT, R28, UR8, PT ;  /* 0x000000081c007c0c */ /* 0x000fc4000bfc5270 */
[----:B------:R-:W-:Y:S02]  /*9cd0*/  IADD3 R28, PT, PT, R28, 0x1, RZ ;  /* 0x000000011c1c7810 */ /* 0x000fe40007ffe0ff */
[----:B0-----:R-:W-:Y:S02]  /*9ce0*/  ISETP.NE.AND P3, PT, R20, 0x3, PT ;  /* 0x000000031400780c */ /* 0x001fe40003f65270 */
[----:B------:R-:W-:Y:S02]  /*9cf0*/  ISETP.LT.AND P0, PT, R29, R21, P0 ;  /* 0x000000151d00720c */ /* 0x000fe40000701270 */
[----:B-1----:R-:W-:Y:S02]  /*9d00*/  ISETP.LT.AND P1, PT, R30, R23, P1 ;  /* 0x000000171e00720c */ /* 0x002fe40000f21270 */
[----:B------:R-:W-:-:S07]  /*9d10*/  ISETP.LT.AND P2, PT, R5, R22, P2 ;  /* 0x000000160500720c */ /* 0x000fce0001741270 */
[----:B------:R-:W-:Y:S06]  /*9d20*/  @P3 BRA `(.L_x_225) ;  /* 0x0000000800c03947 */ /* 0x000fec0003800000 */
[----:B------:R-:W-:Y:S01]  /*9d30*/  UIADD3 UR5, UPT, UPT, UR8, 0x1, UR8 ;  /* 0x0000000108057890 */ /* 0x000fe2000fffe008 */
[----:B------:R-:W-:-:S03]  /*9d40*/  MOV R37, R26 ;  /* 0x0000001a00257202 */ /* 0x000fc60000000f00 */
[----:B------:R-:W-:-:S04]  /*9d50*/  ULOP3.LUT UR5, UR5, 0x1, URZ, 0xc0, !UPT ;  /* 0x0000000105057892 */ /* 0x000fc8000f8ec0ff */
[----:B------:R-:W-:-:S09]  /*9d60*/  UISETP.NE.AND UP0, UPT, UR5, URZ, UPT ;  /* 0x000000ff0500728c */ /* 0x000fd2000bf05270 */
[----:B------:R-:W-:Y:S05]  /*9d70*/  BRA.U !UP0, `(.L_x_226) ;  /* 0x0000000108d87547 */ /* 0x000fea000b800000 */
[----:B------:R-:W0:Y:S01]  /*9d80*/  LDC R33, c[0x0][0x3c0] ;  /* 0x0000f000ff217b82 */ /* 0x000e220000000800 */
[----:B------:R-:W-:Y:S01]  /*9d90*/  IADD3 R36, PT, PT, R17, -UR8, RZ ;  /* 0x8000000811247c10 */ /* 0x000fe2000fffe0ff */
[----:B------:R-:W-:Y:S01]  /*9da0*/  UIADD3 UR5, UPT, UPT, -UR8, 0x1, URZ ;  /* 0x0000000108057890 */ /* 0x000fe2000fffe1ff */
[----:B------:R-:W-:Y:S01]  /*9db0*/  PLOP3.LUT P2, PT, P1, P0, P2, 0x80, 0x0 ;  /* 0x000000000000781c */ /* 0x000fe20000f41020 */
[----:B------:R-:W-:Y:S01]  /*9dc0*/  BSSY.RECONVERGENT B1, `(.L_x_226) ;  /* 0x0000031000017945 */ /* 0x000fe20003800200 */
[----:B------:R-:W-:-:S03]  /*9dd0*/  ISETP.GT.AND P3, PT, R36, -0x1, PT ;  /* 0xffffffff2400780c */ /* 0x000fc60003f64270 */
[----:B------:R-:W-:Y:S02]  /*9de0*/  MOV R37, UR5 ;  /* 0x0000000500257c02 */ /* 0x000fe40008000f00 */
[----:B0-----:R-:W-:-:S04]  /*9df0*/  ISETP.LT.AND P3, PT, R36, R33, P3 ;  /* 0x000000212400720c */ /* 0x001fc80001f61270 */
        /* <DEDUP_REMOVED lines=9> */
[----:B------:R-:W-:Y:S02]  /*9e90*/  IMAD.WIDE R40, R4, 0x4, R34 ;  /* 0x0000000404287825 */ /* 0x000fe400078e0222 */
[----:B------:R-:W4:Y:S02]  /*9ea0*/  LDG.E R34, desc[UR12][R34.64] ;  /* 0x0000000c22227981 */ /* 0x000f24000c1e1900 */
[----:B-1----:R-:W-:Y:S02]  /*9eb0*/  IMAD.WIDE R24, R33, 0x4, R24 ;  /* 0x0000000421187825 */ /* 0x002fe400078e0218 */
[----:B------:R0:W4:Y:S02]  /*9ec0*/  LDG.E R36, desc[UR12][R40.64] ;  /* 0x0000000c28247981 */ /* 0x000124000c1e1900 */
[----:B--2---:R-:W-:-:S05]  /*9ed0*/  IMAD.WIDE R22, R22, 0x4, R38 ;  /* 0x0000000416167825 */ /* 0x004fca00078e0226 */
[----:B------:R1:W2:Y:S01]  /*9ee0*/  LDG.E R38, desc[UR12][R22.64] ;  /* 0x0000000c16267981 */ /* 0x0002a2000c1e1900 */
[----:B0-----:R-:W-:-:S04]  /*9ef0*/  IMAD.WIDE R40, R4, 0x4, R40 ;  /* 0x0000000404287825 */ /* 0x001fc800078e0228 */
[----:B---3--:R-:W-:Y:S01]  /*9f00*/  IMAD.WIDE R20, R33, 0x4, R20 ;  /* 0x0000000421147825 */ /* 0x008fe200078e0214 */
[----:B------:R-:W3:Y:S03]  /*9f10*/  LDG.E R35, desc[UR12][R40.64] ;  /* 0x0000000c28237981 */ /* 0x000ee6000c1e1900 */
[----:B-1----:R-:W-:Y:S01]  /*9f20*/  IMAD.WIDE R22, R4, 0x4, R22 ;  /* 0x0000000404167825 */ /* 0x002fe200078e0216 */
[----:B------:R0:W4:Y:S04]  /*9f30*/  LDG.E R33, desc[UR12][R24.64] ;  /* 0x0000000c18217981 */ /* 0x000128000c1e1900 */
[----:B------:R1:W2:Y:S04]  /*9f40*/  LDG.E R39, desc[UR12][R20.64] ;  /* 0x0000000c14277981 */ /* 0x0002a8000c1e1900 */
[----:B------:R1:W3:Y:S01]  /*9f50*/  LDG.E R42, desc[UR12][R22.64] ;  /* 0x0000000c162a7981 */ /* 0x0002e2000c1e1900 */
[----:B0-----:R-:W-:-:S04]  /*9f60*/  IMAD.WIDE R24, R3, 0x4, R24 ;  /* 0x0000000403187825 */ /* 0x001fc800078e0218 */
[C---:B-1----:R-:W-:Y:S01]  /*9f70*/  IMAD.WIDE R20, R3.reuse, 0x4, R20 ;  /* 0x0000000403147825 */ /* 0x042fe200078e0214 */
[----:B------:R0:W3:Y:S03]  /*9f80*/  LDG.E R40, desc[UR12][R24.64] ;  /* 0x0000000c18287981 */ /* 0x0000e6000c1e1900 */
[----:B------:R-:W-:Y:S01]  /*9f90*/  IMAD.WIDE R22, R4, 0x4, R22 ;  /* 0x0000000404167825 */ /* 0x000fe200078e0216 */
[----:B------:R1:W3:Y:S04]  /*9fa0*/  LDG.E R41, desc[UR12][R20.64] ;  /* 0x0000000c14297981 */ /* 0x0002e8000c1e1900 */
[----:B------:R-:W3:Y:S01]  /*9fb0*/  LDG.E R43, desc[UR12][R22.64] ;  /* 0x0000000c162b7981 */ /* 0x000ee2000c1e1900 */
[----:B0-----:R-:W-:-:S04]  /*9fc0*/  IMAD.WIDE R24, R3, 0x4, R24 ;  /* 0x0000000403187825 */ /* 0x001fc800078e0218 */
[----:B-1----:R-:W-:Y:S01]  /*9fd0*/  IMAD.WIDE R20, R3, 0x4, R20 ;  /* 0x0000000403147825 */ /* 0x002fe200078e0214 */
[----:B------:R-:W3:Y:S04]  /*9fe0*/  LDG.E R44, desc[UR12][R24.64] ;  /* 0x0000000c182c7981 */ /* 0x000ee8000c1e1900 */
[----:B------:R-:W3:Y:S01]  /*9ff0*/  LDG.E R45, desc[UR12][R20.64] ;  /* 0x0000000c142d7981 */ /* 0x000ee2000c1e1900 */
[----:B------:R-:W-:Y:S01]  /*a000*/  FADD R27, R27, 1 ;  /* 0x3f8000001b1b7421 */ /* 0x000fe20000000000 */
[----:B----4-:R-:W-:Y:S01]  /*a010*/  FADD R34, R34, -R33 ;  /* 0x8000002122227221 */ /* 0x010fe20000000000 */
[----:B--2---:R-:W-:-:S03]  /*a020*/  FADD R39, R38, -R39 ;  /* 0x8000002726277221 */ /* 0x004fc60000000000 */
[----:B------:R-:W-:Y:S01]  /*a030*/  FFMA R31, R34, R34, R31 ;  /* 0x00000022221f7223 */ /* 0x000fe2000000001f */
[----:B------:R-:W-:Y:S01]  /*a040*/  FFMA R32, R39, R39, R32 ;  /* 0x0000002727207223 */ /* 0x000fe20000000020 */
[----:B---3--:R-:W-:Y:S01]  /*a050*/  FADD R36, R36, -R40 ;  /* 0x8000002824247221 */ /* 0x008fe20000000000 */
[----:B------:R-:W-:-:S03]  /*a060*/  FADD R41, R42, -R41 ;  /* 0x800000292a297221 */ /* 0x000fc60000000000 */
[----:B------:R-:W-:Y:S01]  /*a070*/  FFMA R31, R36, R36, R31 ;  /* 0x00000024241f7223 */ /* 0x000fe2000000001f */
[----:B------:R-:W-:Y:S01]  /*a080*/  FFMA R32, R41, R41, R32 ;  /* 0x0000002929207223 */ /* 0x000fe20000000020 */
[----:B------:R-:W-:Y:S01]  /*a090*/  FADD R44, R35, -R44 ;  /* 0x8000002c232c7221 */ /* 0x000fe20000000000 */
[----:B------:R-:W-:-:S03]  /*a0a0*/  FADD R43, R43, -R45 ;  /* 0x8000002d2b2b7221 */ /* 0x000fc60000000000 */
[----:B------:R-:W-:Y:S01]  /*a0b0*/  FFMA R31, R44, R44, R31 ;  /* 0x0000002c2c1f7223 */ /* 0x000fe2000000001f */
[----:B------:R-:W-:-:S07]  /*a0c0*/  FFMA R32, R43, R43, R32 ;  /* 0x0000002b2b207223 */ /* 0x000fce0000000020 */
.L_x_227:
[----:B------:R-:W-:Y:S05]  /*a0d0*/  BSYNC.RECONVERGENT B1 ;  /* 0x0000000000017941 */ /* 0x000fea0003800200 */
.L_x_226:
[----:B------:R-:W-:-:S04]  /*a0e0*/  UIADD3 UR5, UPT, UPT, UR8, UR8, URZ ;  /* 0x0000000808057290 */ /* 0x000fc8000fffe0ff */
[----:B------:R-:W-:-:S09]  /*a0f0*/  UISETP.NE.AND UP0, UPT, UR5, URZ, UPT ;  /* 0x000000ff0500728c */ /* 0x000fd2000bf05270 */
[----:B------:R-:W-:Y:S05]  /*a100*/  BRA.U !UP0, `(.L_x_228) ;  /* 0x0000001908b87547 */ /* 0x000fea000b800000 */
.L_x_233:
        /* <DEDUP_REMOVED lines=9> */
[C---:B------:R-:W-:Y:S02]  /*a1a0*/  ISETP.GT.AND P3, PT, R36.reuse, -0x1, PT ;  /* 0xffffffff2400780c */ /* 0x040fe40003f64270 */
        /* <DEDUP_REMOVED lines=13> */
[----:B------:R-:W-:Y:S02]  /*a280*/  IMAD R39, R29, R34, R39 ;  /* 0x000000221d277224 */ /* 0x000fe400078e0227 */
[----:B------:R-:W-:-:S05]  /*a290*/  IMAD R38, R30, R35, R38 ;  /* 0x000000231e267224 */ /* 0x000fca00078e0226 */
[----:B------:R-:W1:Y:S08]  /*a2a0*/  LDC.64 R24, c[0x0][0x388] ;  /* 0x0000e200ff187b82 */ /* 0x000e700000000a00 */
[----:B------:R-:W2:Y:S01]  /*a2b0*/  LDC.64 R20, c[0x0][0x390] ;  /* 0x0000e400ff147b82 */ /* 0x000ea20000000a00 */
[----:B0-----:R-:W-:-:S05]  /*a2c0*/  IMAD.WIDE R22, R39, 0x4, R22 ;  /* 0x0000000427167825 */ /* 0x001fca00078e0216 */
[----:B------:R0:W3:Y:S01]  /*a2d0*/  LDG.E R41, desc[UR12][R22.64] ;  /* 0x0000000c16297981 */ /* 0x0000e2000c1e1900 */
[----:B-1----:R-:W-:-:S05]  /*a2e0*/  IMAD.WIDE R24, R38, 0x4, R24 ;  /* 0x0000000426187825 */ /* 0x002fca00078e0218 */
[----:B------:R1:W3:Y:S01]  /*a2f0*/  LDG.E R40, desc[UR12][R24.64] ;  /* 0x0000000c18287981 */ /* 0x0002e2000c1e1900 */
[----:B0-----:R-:W-:-:S05]  /*a300*/  IMAD.WIDE R22, R4, 0x4, R22 ;  /* 0x0000000404167825 */ /* 0x001fca00078e0216 */
[----:B------:R0:W4:Y:S01]  /*a310*/  LDG.E R42, desc[UR12][R22.64] ;  /* 0x0000000c162a7981 */ /* 0x000122000c1e1900 */
[----:B-1----:R-:W-:-:S04]  /*a320*/  IMAD.WIDE R24, R3, 0x4, R24 ;  /* 0x0000000403187825 */ /* 0x002fc800078e0218 */
[----:B0-----:R-:W-:-:S06]  /*a330*/  IMAD.WIDE R22, R4, 0x4, R22 ;  /* 0x0000000404167825 */ /* 0x001fcc00078e0216 */
[----:B------:R-:W4:Y:S04]  /*a340*/  LDG.E R23, desc[UR12][R22.64] ;  /* 0x0000000c16177981 */ /* 0x000f28000c1e1900 */
[----:B------:R0:W4:Y:S02]  /*a350*/  LDG.E R22, desc[UR12][R24.64] ;  /* 0x0000000c18167981 */ /* 0x000124000c1e1900 */
[----:B0-----:R-:W-:-:S05]  /*a360*/  IMAD.WIDE R24, R3, 0x4, R24 ;  /* 0x0000000403187825 */ /* 0x001fca00078e0218 */
[----:B------:R2:W4:Y:S02]  /*a370*/  LDG.E R43, desc[UR12][R24.64] ;  /* 0x0000000c182b7981 */ /* 0x000524000c1e1900 */
[----:B--2---:R-:W-:Y:S02]  /*a380*/  IMAD.WIDE R24, R39, 0x4, R20 ;  /* 0x0000000427187825 */ /* 0x004fe400078e0214 */
[----:B------:R-:W0:Y:S02]  /*a390*/  LDC.64 R20, c[0x0][0x398] ;  /* 0x0000e600ff147b82 */ /* 0x000e240000000a00 */
[----:B0-----:R-:W-:Y:S02]  /*a3a0*/  IMAD.WIDE R20, R38, 0x4, R20 ;  /* 0x0000000426147825 */ /* 0x001fe400078e0214 */
[----:B------:R0:W2:Y:S04]  /*a3b0*/  LDG.E R38, desc[UR12][R24.64] ;  /* 0x0000000c18267981 */ /* 0x0000a8000c1e1900 */
[----:B------:R1:W2:Y:S01]  /*a3c0*/  LDG.E R39, desc[UR12][R20.64] ;  /* 0x0000000c14277981 */ /* 0x0002a2000c1e1900 */
[----:B0-----:R-:W-:-:S04]  /*a3d0*/  IMAD.WIDE R24, R4, 0x4, R24 ;  /* 0x0000000404187825 */ /* 0x001fc800078e0218 */
[----:B-1----:R-:W-:-:S04]  /*a3e0*/  IMAD.WIDE R20, R3, 0x4, R20 ;  /* 0x0000000403147825 */ /* 0x002fc800078e0214 */
[----:B---3--:R-:W-:-:S04]  /*a3f0*/  FADD R40, R41, -R40 ;  /* 0x8000002829287221 */ /* 0x008fc80000000000 */
[----:B------:R-:W-:Y:S02]  /*a400*/  FFMA R31, R40, R40, R31 ;  /* 0x00000028281f7223 */ /* 0x000fe4000000001f */
[----:B------:R0:W3:Y:S02]  /*a410*/  LDG.E R40, desc[UR12][R20.64] ;  /* 0x0000000c14287981 */ /* 0x0000e4000c1e1900 */
[----:B0-----:R-:W-:-:S05]  /*a420*/  IMAD.WIDE R20, R3, 0x4, R20 ;  /* 0x0000000403147825 */ /* 0x001fca00078e0214 */
[----:B------:R-:W3:Y:S01]  /*a430*/  LDG.E R44, desc[UR12][R20.64] ;  /* 0x0000000c142c7981 */ /* 0x000ee2000c1e1900 */
[----:B--2---:R-:W-:-:S03]  /*a440*/  FADD R38, R38, -R39 ;  /* 0x8000002726267221 */ /* 0x004fc60000000000 */
[----:B------:R0:W3:Y:S02]  /*a450*/  LDG.E R39, desc[UR12][R24.64] ;  /* 0x0000000c18277981 */ /* 0x0000e4000c1e1900 */
[----:B0-----:R-:W-:-:S05]  /*a460*/  IMAD.WIDE R24, R4, 0x4, R24 ;  /* 0x0000000404187825 */ /* 0x001fca00078e0218 */
[----:B------:R-:W2:Y:S01]  /*a470*/  LDG.E R41, desc[UR12][R24.64] ;  /* 0x0000000c18297981 */ /* 0x000ea2000c1e1900 */
[----:B----4-:R-:W-:Y:S01]  /*a480*/  FADD R22, R42, -R22 ;  /* 0x800000162a167221 */ /* 0x010fe20000000000 */
[----:B------:R-:W-:-:S03]  /*a490*/  FFMA R32, R38, R38, R32 ;  /* 0x0000002626207223 */ /* 0x000fc60000000020 */
[----:B------:R-:W-:Y:S01]  /*a4a0*/  FFMA R31, R22, R22, R31 ;  /* 0x00000016161f7223 */ /* 0x000fe2000000001f */
[----:B------:R-:W-:Y:S01]  /*a4b0*/  FADD R22, R23, -R43 ;  /* 0x8000002b17167221 */ /* 0x000fe20000000000 */
[----:B------:R-:W-:-:S03]  /*a4c0*/  FADD R27, R27, 1 ;  /* 0x3f8000001b1b7421 */ /* 0x000fc60000000000 */
[----:B------:R-:W-:Y:S01]  /*a4d0*/  FFMA R31, R22, R22, R31 ;  /* 0x00000016161f7223 */ /* 0x000fe2000000001f */
[----:B---3--:R-:W-:-:S04]  /*a4e0*/  FADD R39, R39, -R40 ;  /* 0x8000002827277221 */ /* 0x008fc80000000000 */
[----:B------:R-:W-:Y:S01]  /*a4f0*/  FFMA R32, R39, R39, R32 ;  /* 0x0000002727207223 */ /* 0x000fe20000000020 */
[----:B--2---:R-:W-:-:S04]  /*a500*/  FADD R41, R41, -R44 ;  /* 0x8000002c29297221 */ /* 0x004fc80000000000 */
[----:B------:R-:W-:-:S07]  /*a510*/  FFMA R32, R41, R41, R32 ;  /* 0x0000002929207223 */ /* 0x000fce0000000020 */
.L_x_230:
[----:B------:R-:W-:Y:S05]  /*a520*/  BSYNC.RECONVERGENT B1 ;  /* 0x0000000000017941 */ /* 0x000fea0003800200 */
.L_x_229:
        /* <DEDUP_REMOVED lines=10> */
[----:B------:R-:W-:-:S05]  /*a5d0*/  IMAD.WIDE R38, R4, 0x4, R42 ;  /* 0x0000000404267825 */ /* 0x000fca00078e022a */
[----:B------:R0:W4:Y:S01]  /*a5e0*/  LDG.E R36, desc[UR12][R38.64] ;  /* 0x0000000c26247981 */ /* 0x000122000c1e1900 */
[----:B-1----:R-:W-:-:S04]  /*a5f0*/  IMAD.WIDE R24, R33, 0x4, R24 ;  /* 0x0000000421187825 */ /* 0x002fc800078e0218 */
[----:B--2---:R-:W-:-:S04]  /*a600*/  IMAD.WIDE R22, R40, 0x4, R22 ;  /* 0x0000000428167825 */ /* 0x004fc800078e0216 */
[----:B0-----:R-:W-:-:S04]  /*a610*/  IMAD.WIDE R38, R4, 0x4, R38 ;  /* 0x0000000404267825 */ /* 0x001fc800078e0226 */
[----:B---3--:R-:W-:Y:S01]  /*a620*/  IMAD.WIDE R20, R33, 0x4, R20 ;  /* 0x0000000421147825 */ /* 0x008fe200078e0214 */
[----:B------:R-:W2:Y:S04]  /*a630*/  LDG.E R35, desc[UR12][R38.64] ;  /* 0x0000000c26237981 */ /* 0x000ea8000c1e1900 */
        /* <DEDUP_REMOVED lines=28> */
.L_x_232:
[----:B------:R-:W-:Y:S05]  /*a800*/  BSYNC.RECONVERGENT B1 ;  /* 0x0000000000017941 */ /* 0x000fea0003800200 */
.L_x_231:
[----:B------:R-:W-:Y:S05]  /*a810*/  @!P5 BRA `(.L_x_228) ;  /* 0x0000001000f4d947 */ /* 0x000fea0003800000 */
[----:B------:R-:W-:Y:S05]  /*a820*/  BRA `(.L_x_233) ;  /* 0xfffffff800387947 */ /* 0x000fea000383ffff */
.L_x_225:
[----:B------:R-:W-:-:S13]  /*a830*/  ISETP.GE.AND P3, PT, R20, 0x1, PT ;  /* 0x000000011400780c */ /* 0x000fda0003f66270 */
[----:B------:R-:W-:Y:S05]  /*a840*/  @!P3 BRA `(.L_x_234) ;  /* 0x0000000c0064b947 */ /* 0x000fea0003800000 */
[----:B------:R-:W-:-:S04]  /*a850*/  LEA.HI R20, R19, R19, RZ, 0x1 ;  /* 0x0000001313147211 */ /* 0x000fc800078f08ff */
[----:B------:R-:W-:-:S04]  /*a860*/  SHF.R.S32.HI R20, RZ, 0x1, R20 ;  /* 0x00000001ff147819 */ /* 0x000fc80000011414 */
[----:B------:R-:W-:-:S07]  /*a870*/  IADD3 R34, PT, PT, -R20, RZ, RZ ;  /* 0x000000ff14227210 */ /* 0x000fce0007ffe1ff */
.L_x_242:
        /* <DEDUP_REMOVED lines=18> */
.L_x_238:
        /* <DEDUP_REMOVED lines=15> */
[----:B-1----:R-:W-:-:S04]  /*aa90*/  IMAD.WIDE R24, R3, 0x4, R24 ;  /* 0x0000000403187825 */ /* 0x002fc800078e0218 */
[----:B----4-:R-:W-:Y:S02]  /*aaa0*/  FFMA R40, -R40, R41, R31 ;  /* 0x0000002928287223 */ /* 0x010fe4000000011f */
[----:B------:R1:W3:Y:S04]  /*aab0*/  LDG.E R31, desc[UR12][R36.64] ;  /* 0x0000000c241f7981 */ /* 0x0002e8000c1e1900 */
[----:B------:R4:W3:Y:S01]  /*aac0*/  LDG.E R41, desc[UR12][R24.64] ;  /* 0x0000000c18297981 */ /* 0x0008e2000c1e1900 */
[----:B0-----:R-:W-:-:S04]  /*aad0*/  IMAD.WIDE R22, R4, 0x4, R22 ;  /* 0x0000000404167825 */ /* 0x001fc800078e0216 */
[----:B------:R-:W-:-:S04]  /*aae0*/  IMAD.WIDE R20, R3, 0x4, R20 ;  /* 0x0000000403147825 */ /* 0x000fc800078e0214 */
[----:B--2---:R-:W-:Y:S02]  /*aaf0*/  FFMA R32, -R38, R39, R32 ;  /* 0x0000002726207223 */ /* 0x004fe40000000120 */
[----:B------:R0:W2:Y:S04]  /*ab00*/  LDG.E R38, desc[UR12][R22.64] ;  /* 0x0000000c16267981 */ /* 0x0000a8000c1e1900 */
[----:B------:R0:W2:Y:S01]  /*ab10*/  LDG.E R39, desc[UR12][R20.64] ;  /* 0x0000000c14277981 */ /* 0x0000a2000c1e1900 */
[----:B-1----:R-:W-:-:S04]  /*ab20*/  IMAD.WIDE R36, R4, 0x4, R36 ;  /* 0x0000000404247825 */ /* 0x002fc800078e0224 */
[----:B----4-:R-:W-:-:S04]  /*ab30*/  IMAD.WIDE R24, R3, 0x4, R24 ;  /* 0x0000000403187825 */ /* 0x010fc800078e0218 */
[----:B---3--:R-:W-:Y:S02]  /*ab40*/  FFMA R40, -R31, R41, R40 ;  /* 0x000000291f287223 */ /* 0x008fe40000000128 */
        /* <DEDUP_REMOVED lines=25> */
[----:B------:R-:W2:Y:S04]  /*ace0*/  LDG.E R38, desc[UR12][R22.64] ;  /* 0x0000000c16267981 */ /* 0x000ea8000c1e1900 */
[----:B------:R-:W2:Y:S01]  /*acf0*/  LDG.E R39, desc[UR12][R20.64] ;  /* 0x0000000c14277981 */ /* 0x000ea2000c1e1900 */
[----:B-1----:R-:W-:-:S04]  /*ad00*/  IMAD.WIDE R36, R4, 0x4, R36 ;  /* 0x0000000404247825 */ /* 0x002fc800078e0224 */
[----:B----4-:R-:W-:-:S04]  /*ad10*/  IMAD.WIDE R24, R3, 0x4, R24 ;  /* 0x0000000403187825 */ /* 0x010fc800078e0218 */
[----:B---3--:R-:W-:Y:S02]  /*ad20*/  FFMA R40, -R31, R41, R40 ;  /* 0x000000291f287223 */ /* 0x008fe40000000128 */
[----:B------:R0:W3:Y:S04]  /*ad30*/  LDG.E R41, desc[UR12][R36.64] ;  /* 0x0000000c24297981 */ /* 0x0000e8000c1e1900 */
[----:B------:R1:W3:Y:S01]  /*ad40*/  LDG.E R31, desc[UR12][R24.64] ;  /* 0x0000000c181f7981 */ /* 0x0002e2000c1e1900 */
[----:B0-----:R-:W-:-:S04]  /*ad50*/  IMAD.WIDE R36, R4, 0x4, R36 ;  /* 0x0000000404247825 */ /* 0x001fc800078e0224 */
[----:B------:R-:W-:-:S04]  /*ad60*/  IMAD.WIDE R22, R4, 0x4, R22 ;  /* 0x0000000404167825 */ /* 0x000fc800078e0216 */
[----:B--2---:R-:W-:Y:S01]  /*ad70*/  FFMA R32, -R38, R39, R32 ;  /* 0x0000002726207223 */ /* 0x004fe20000000120 */
[----:B------:R-:W-:Y:S02]  /*ad80*/  IMAD.WIDE R38, R4, 0x4, R36 ;  /* 0x0000000404267825 */ /* 0x000fe400078e0224 */
[----:B------:R-:W2:Y:S02]  /*ad90*/  LDG.E R37, desc[UR12][R36.64] ;  /* 0x0000000c24257981 */ /* 0x000ea4000c1e1900 */
[----:B------:R-:W-:-:S04]  /*ada0*/  IMAD.WIDE R20, R3, 0x4, R20 ;  /* 0x0000000403147825 */ /* 0x000fc800078e0214 */
[----:B-1----:R-:W-:Y:S01]  /*adb0*/  IMAD.WIDE R24, R3, 0x4, R24 ;  /* 0x0000000403187825 */ /* 0x002fe200078e0218 */
[----:B------:R-:W4:Y:S04]  /*adc0*/  LDG.E R36, desc[UR12][R38.64] ;  /* 0x0000000c26247981 */ /* 0x000f28000c1e1900 */
[----:B------:R0:W2:Y:S04]  /*add0*/  LDG.E R38, desc[UR12][R22.64] ;  /* 0x0000000c16267981 */ /* 0x0000a8000c1e1900 */
[----:B------:R1:W2:Y:S01]  /*ade0*/  LDG.E R39, desc[UR12][R20.64] ;  /* 0x0000000c14277981 */ /* 0x0002a2000c1e1900 */
[----:B0-----:R-:W-:-:S04]  /*adf0*/  IMAD.WIDE R22, R4, 0x4, R22 ;  /* 0x0000000404167825 */ /* 0x001fc800078e0216 */
[----:B-1----:R-:W-:-:S05]  /*ae00*/  IMAD.WIDE R20, R3, 0x4, R20 ;  /* 0x0000000403147825 */ /* 0x002fca00078e0214 */
[----:B------:R0:W4:Y:S02]  /*ae10*/  LDG.E R42, desc[UR12][R20.64] ;  /* 0x0000000c142a7981 */ /* 0x000124000c1e1900 */
[----:B0-----:R-:W-:-:S05]  /*ae20*/  IMAD.WIDE R20, R3, 0x4, R20 ;  /* 0x0000000403147825 */ /* 0x001fca00078e0214 */
[----:B------:R-:W4:Y:S01]  /*ae30*/  LDG.E R44, desc[UR12][R20.64] ;  /* 0x0000000c142c7981 */ /* 0x000f22000c1e1900 */
[----:B---3--:R-:W-:-:S03]  /*ae40*/  FFMA R31, -R41, R31, R40 ;  /* 0x0000001f291f7223 */ /* 0x008fc60000000128 */
[----:B------:R0:W3:Y:S04]  /*ae50*/  LDG.E R40, desc[UR12][R24.64] ;  /* 0x0000000c18287981 */ /* 0x0000e8000c1e1900 */
[----:B------:R1:W4:Y:S01]  /*ae60*/  LDG.E R41, desc[UR12][R22.64] ;  /* 0x0000000c16297981 */ /* 0x000322000c1e1900 */
[----:B0-----:R-:W-:-:S04]  /*ae70*/  IMAD.WIDE R24, R3, 0x4, R24 ;  /* 0x0000000403187825 */ /* 0x001fc800078e0218 */
[----:B-1----:R-:W-:Y:S01]  /*ae80*/  IMAD.WIDE R22, R4, 0x4, R22 ;  /* 0x0000000404167825 */ /* 0x002fe200078e0216 */
[----:B------:R-:W4:Y:S04]  /*ae90*/  LDG.E R43, desc[UR12][R24.64] ;  /* 0x0000000c182b7981 */ /* 0x000f28000c1e1900 */
[----:B------:R-:W4:Y:S01]  /*aea0*/  LDG.E R45, desc[UR12][R22.64] ;  /* 0x0000000c162d7981 */ /* 0x000f22000c1e1900 */
[----:B------:R-:W-:-:S04]  /*aeb0*/  UIADD3 UR5, UPT, UPT, UR5, 0x8, URZ ;  /* 0x0000000805057890 */ /* 0x000fc8000fffe0ff */
[----:B------:R-:W-:Y:S01]  /*aec0*/  UISETP.NE.AND UP0, UPT, UR5, UR6, UPT ;  /* 0x000000060500728c */ /* 0x000fe2000bf05270 */
[----:B--2---:R-:W-:Y:S01]  /*aed0*/  FFMA R32, -R38, R39, R32 ;  /* 0x0000002726207223 */ /* 0x004fe20000000120 */
[----:B---3--:R-:W-:-:S03]  /*aee0*/  FFMA R31, -R37, R40, R31 ;  /* 0x00000028251f7223 */ /* 0x008fc6000000011f */
[----:B----4-:R-:W-:Y:S01]  /*aef0*/  FFMA R32, -R41, R42, R32 ;  /* 0x0000002a29207223 */ /* 0x010fe20000000120 */
[----:B------:R-:W-:-:S03]  /*af00*/  FFMA R31, -R36, R43, R31 ;  /* 0x0000002b241f7223 */ /* 0x000fc6000000011f */
[----:B------:R-:W-:Y:S01]  /*af10*/  FFMA R32, -R45, R44, R32 ;  /* 0x0000002c2d207223 */ /* 0x000fe20000000120 */
[----:B------:R-:W-:Y:S06]  /*af20*/  BRA.U UP0, `(.L_x_238) ;  /* 0xfffffff9009c7547 */ /* 0x000fec000b83ffff */
[----:B------:R-:W-:-:S05]  /*af30*/  UMOV UR5, UR6 ;  /* 0x0000000600057c82 */ /* 0x000fca0008000000 */
.L_x_237:
        /* <DEDUP_REMOVED lines=18> */
[----:B-1----:R-:W-:-:S05]  /*b060*/  IMAD.WIDE R24, R3, 0x4, R24 ;  /* 0x0000000403187825 */ /* 0x002fca00078e0218 */
[----:B------:R-:W3:Y:S01]  /*b070*/  LDG.E R39, desc[UR12][R24.64] ;  /* 0x0000000c18277981 */ /* 0x000ee2000c1e1900 */
[----:B0-----:R-:W-:-:S04]  /*b080*/  IMAD.WIDE R20, R42, 0x4, R20 ;  /* 0x000000042a147825 */ /* 0x001fc800078e0214 */
[----:B----4-:R-:W-:Y:S02]  /*b090*/  FFMA R31, -R40, R41, R31 ;  /* 0x00000029281f7223 */ /* 0x010fe4000000011f */
[----:B------:R0:W4:Y:S04]  /*b0a0*/  LDG.E R41, desc[UR12][R22.64] ;  /* 0x0000000c16297981 */ /* 0x000128000c1e1900 */
[----:B------:R1:W4:Y:S01]  /*b0b0*/  LDG.E R40, desc[UR12][R20.64] ;  /* 0x0000000c14287981 */ /* 0x000322000c1e1900 */
[----:B--2---:R-:W-:-:S04]  /*b0c0*/  IMAD.WIDE R36, R4, 0x4, R36 ;  /* 0x0000000404247825 */ /* 0x004fc800078e0224 */
[----:B0-----:R-:W-:-:S04]  /*b0d0*/  IMAD.WIDE R22, R4, 0x4, R22 ;  /* 0x0000000404167825 */ /* 0x001fc800078e0216 */
[----:B---3--:R-:W-:Y:S01]  /*b0e0*/  FFMA R31, -R38, R39, R31 ;  /* 0x00000027261f7223 */ /* 0x008fe2000000011f */
[----:B------:R-:W-:Y:S02]  /*b0f0*/  IMAD.WIDE R38, R4, 0x4, R36 ;  /* 0x0000000404267825 */ /* 0x000fe400078e0224 */
[----:B------:R-:W2:Y:S02]  /*b100*/  LDG.E R37, desc[UR12][R36.64] ;  /* 0x0000000c24257981 */ /* 0x000ea4000c1e1900 */
[----:B-1----:R-:W-:-:S04]  /*b110*/  IMAD.WIDE R20, R3, 0x4, R20 ;  /* 0x0000000403147825 */ /* 0x002fc800078e0214 */
[----:B------:R-:W-:Y:S01]  /*b120*/  IMAD.WIDE R24, R3, 0x4, R24 ;  /* 0x0000000403187825 */ /* 0x000fe200078e0218 */
[----:B------:R-:W3:Y:S04]  /*b130*/  LDG.E R36, desc[UR12][R38.64] ;  /* 0x0000000c26247981 */ /* 0x000ee8000c1e1900 */
[----:B------:R0:W2:Y:S04]  /*b140*/  LDG.E R38, desc[UR12][R22.64] ;  /* 0x0000000c16267981 */ /* 0x0000a8000c1e1900 */
[----:B------:R1:W2:Y:S01]  /*b150*/  LDG.E R39, desc[UR12][R20.64] ;  /* 0x0000000c14277981 */ /* 0x0002a2000c1e1900 */
[----:B0-----:R-:W-:-:S04]  /*b160*/  IMAD.WIDE R22, R4, 0x4, R22 ;  /* 0x0000000404167825 */ /* 0x001fc800078e0216 */
[----:B-1----:R-:W-:-:S05]  /*b170*/  IMAD.WIDE R20, R3, 0x4, R20 ;  /* 0x0000000403147825 */ /* 0x002fca00078e0214 */
[----:B------:R0:W3:Y:S02]  /*b180*/  LDG.E R42, desc[UR12][R20.64] ;  /* 0x0000000c142a7981 */ /* 0x0000e4000c1e1900 */
[----:B0-----:R-:W-:-:S05]  /*b190*/  IMAD.WIDE R20, R3, 0x4, R20 ;  /* 0x0000000403147825 */ /* 0x001fca00078e0214 */
[----:B------:R-:W3:Y:S01]  /*b1a0*/  LDG.E R44, desc[UR12][R20.64] ;  /* 0x0000000c142c7981 */ /* 0x000ee2000c1e1900 */
[----:B----4-:R-:W-:-:S03]  /*b1b0*/  FFMA R32, -R41, R40, R32 ;  /* 0x0000002829207223 */ /* 0x010fc60000000120 */
[----:B------:R0:W4:Y:S04]  /*b1c0*/  LDG.E R40, desc[UR12][R24.64] ;  /* 0x0000000c18287981 */ /* 0x000128000c1e1900 */
[----:B------:R1:W3:Y:S01]  /*b1d0*/  LDG.E R41, desc[UR12][R22.64] ;  /* 0x0000000c16297981 */ /* 0x0002e2000c1e1900 */
[----:B0-----:R-:W-:-:S04]  /*b1e0*/  IMAD.WIDE R24, R3, 0x4, R24 ;  /* 0x0000000403187825 */ /* 0x001fc800078e0218 */
[----:B-1----:R-:W-:Y:S01]  /*b1f0*/  IMAD.WIDE R22, R4, 0x4, R22 ;  /* 0x0000000404167825 */ /* 0x002fe200078e0216 */
[----:B------:R-:W3:Y:S04]  /*b200*/  LDG.E R43, desc[UR12][R24.64] ;  /* 0x0000000c182b7981 */ /* 0x000ee8000c1e1900 */
[----:B------:R-:W3:Y:S01]  /*b210*/  LDG.E R45, desc[UR12][R22.64] ;  /* 0x0000000c162d7981 */ /* 0x000ee2000c1e1900 */
[----:B------:R-:W-:Y:S01]  /*b220*/  UIADD3 UR5, UPT, UPT, UR5, 0x4, URZ ;  /* 0x0000000405057890 */ /* 0x000fe2000fffe0ff */
[----:B--2---:R-:W-:Y:S01]  /*b230*/  FFMA R32, -R38, R39, R32 ;  /* 0x0000002726207223 */ /* 0x004fe20000000120 */
[----:B----4-:R-:W-:-:S03]  /*b240*/  FFMA R31, -R37, R40, R31 ;  /* 0x00000028251f7223 */ /* 0x010fc6000000011f */
[----:B---3--:R-:W-:Y:S01]  /*b250*/  FFMA R32, -R41, R42, R32 ;  /* 0x0000002a29207223 */ /* 0x008fe20000000120 */
[----:B------:R-:W-:-:S03]  /*b260*/  FFMA R31, -R36, R43, R31 ;  /* 0x0000002b241f7223 */ /* 0x000fc6000000011f */
[----:B------:R-:W-:-:S07]  /*b270*/  FFMA R32, -R45, R44, R32 ;  /* 0x0000002c2d207223 */ /* 0x000fce0000000120 */
.L_x_240:
        /* <DEDUP_REMOVED lines=14> */
[C---:B0-----:R-:W-:Y:S01]  /*b360*/  IMAD.WIDE R20, R4.reuse, 0x4, R20 ;  /* 0x0000000404147825 */ /* 0x041fe200078e0214 */
        /* <DEDUP_REMOVED lines=16> */
.L_x_241:
        /* <DEDUP_REMOVED lines=17> */
.L_x_239:
[----:B------:R-:W-:-:S07]  /*b580*/  FADD R27, R27, 1 ;  /* 0x3f8000001b1b7421 */ /* 0x000fce0000000000 */
.L_x_236:
[----:B------:R-:W-:Y:S05]  /*b590*/  BSYNC.RECONVERGENT B1 ;  /* 0x0000000000017941 */ /* 0x000fea0003800200 */
.L_x_235:
[----:B------:R-:W-:-:S13]  /*b5a0*/  ISETP.NE.AND P2, PT, R34, UR8, PT ;  /* 0x0000000822007c0c */ /* 0x000fda000bf45270 */
[----:B------:R-:W-:Y:S05]  /*b5b0*/  @!P2 BRA `(.L_x_228) ;  /* 0x00000004008ca947 */ /* 0x000fea0003800000 */
[----:B------:R-:W-:Y:S01]  /*b5c0*/  IADD3 R34, PT, PT, R34, 0x1, RZ ;  /* 0x0000000122227810 */ /* 0x000fe20007ffe0ff */
[----:B------:R-:W-:Y:S06]  /*b5d0*/  BRA `(.L_x_242) ;  /* 0xfffffff000a87947 */ /* 0x000fec000383ffff */
.L_x_234:
[----:B------:R-:W-:Y:S01]  /*b5e0*/  UIADD3 UR5, UPT, UPT, UR8, 0x1, UR8 ;  /* 0x0000000108057890 */ /* 0x000fe2000fffe008 */
[----:B------:R-:W-:-:S03]  /*b5f0*/  LEA.HI R20, R19, R19, RZ, 0x1 ;  /* 0x0000001313147211 */ /* 0x000fc600078f08ff */
[----:B------:R-:W-:Y:S01]  /*b600*/  ULOP3.LUT UR5, UR5, 0x3, URZ, 0xc0, !UPT ;  /* 0x0000000305057892 */ /* 0x000fe2000f8ec0ff */
[----:B------:R-:W-:-:S03]  /*b610*/  SHF.R.S32.HI R20, RZ, 0x1, R20 ;  /* 0x00000001ff147819 */ /* 0x000fc60000011414 */
[----:B------:R-:W-:Y:S01]  /*b620*/  UISETP.NE.AND UP0, UPT, UR5, URZ, UPT ;  /* 0x000000ff0500728c */ /* 0x000fe2000bf05270 */
[----:B------:R-:W-:-:S08]  /*b630*/  IADD3 R20, PT, PT, -R20, RZ, RZ ;  /* 0x000000ff14147210 */ /* 0x000fd00007ffe1ff */
[----:B------:R-:W-:Y:S05]  /*b640*/  BRA.U !UP0, `(.L_x_243) ;  /* 0x0000000108ac7547 */ /* 0x000fea000b800000 */
[----:B------:R-:W0:Y:S01]  /*b650*/  LDCU UR10, c[0x0][0x3c0] ;  /* 0x00007800ff0a77ac */ /* 0x000e220008000800 */
[----:B------:R-:W-:Y:S01]  /*b660*/  IADD3 R23, PT, PT, R17, -UR8, RZ ;  /* 0x8000000811177c10 */ /* 0x000fe2000fffe0ff */
[----:B------:R-:W-:Y:S01]  /*b670*/  FADD R20, R27, 1 ;  /* 0x3f8000001b147421 */ /* 0x000fe20000000000 */
[----:B------:R-:W-:Y:S02]  /*b680*/  UISETP.NE.AND UP0, UPT, UR5, 0x1, UPT ;  /* 0x000000010500788c */ /* 0x000fe4000bf05270 */
[----:B------:R-:W-:Y:S01]  /*b690*/  ISETP.GT.AND P4, PT, R23, -0x1, PT ;  /* 0xffffffff1700780c */ /* 0x000fe20003f84270 */
[----:B------:R-:W-:-:S03]  /*b6a0*/  UIADD3 UR11, UPT, UPT, -UR8, 0x1, URZ ;  /* 0x00000001080b7890 */ /* 0x000fc6000fffe1ff */
[----:B------:R-:W-:Y:S02]  /*b6b0*/  FSEL R20, R20, R27, P4 ;  /* 0x0000001b14147208 */ /* 0x000fe40002000000 */
[----:B0-----:R-:W-:-:S04]  /*b6c0*/  ISETP.GE.AND P3, PT, R23, UR10, PT ;  /* 0x0000000a17007c0c */ /* 0x001fc8000bf66270 */
[----:B------:R-:W-:-:S04]  /*b6d0*/  FSEL R20, R20, R27, !P3 ;  /* 0x0000001b14147208 */ /* 0x000fc80005800000 */
[-C--:B------:R-:W-:Y:S02]  /*b6e0*/  FSEL R24, R20, R27.reuse, P1 ;  /* 0x0000001b14187208 */ /* 0x080fe40000800000 */
[----:B------:R-:W-:Y:S02]  /*b6f0*/  MOV R20, UR11 ;  /* 0x0000000b00147c02 */ /* 0x000fe40008000f00 */
[----:B------:R-:W-:Y:S01]  /*b700*/  @P0 FSEL R27, R24, R27, P2 ;  /* 0x0000001b181b0208 */ /* 0x000fe20001000000 */
[----:B------:R-:W-:Y:S06]  /*b710*/  BRA.U !UP0, `(.L_x_243) ;  /* 0x0000000108787547 */ /* 0x000fec000b800000 */
[----:B------:R-:W-:Y:S01]  /*b720*/  IADD3 R21, PT, PT, R23, 0x1, RZ ;  /* 0x0000000117157810 */ /* 0x000fe20007ffe0ff */
[----:B------:R-:W-:Y:S01]  /*b730*/  FADD R20, R27, 1 ;  /* 0x3f8000001b147421 */ /* 0x000fe20000000000 */
[----:B------:R-:W-:Y:S02]  /*b740*/  UISETP.NE.AND UP0, UPT, UR5, 0x2, UPT ;  /* 0x000000020500788c */ /* 0x000fe4000bf05270 */
[C---:B------:R-:W-:Y:S01]  /*b750*/  ISETP.GT.AND P2, PT, R21.reuse, -0x1, PT ;  /* 0xffffffff1500780c */ /* 0x040fe20003f44270 */
[----:B------:R-:W-:Y:S01]  /*b760*/  UIADD3 UR11, UPT, UPT, -UR8, 0x2, URZ ;  /* 0x00000002080b7890 */ /* 0x000fe2000fffe1ff */
[----:B------:R-:W-:Y:S02]  /*b770*/  ISETP.GE.AND P3, PT, R21, UR10, PT ;  /* 0x0000000a15007c0c */ /* 0x000fe4000bf66270 */
[----:B------:R-:W-:Y:S02]  /*b780*/  FSEL R20, R20, R27, P2 ;  /* 0x0000001b14147208 */ /* 0x000fe40001000000 */
[----:B------:R-:W-:-:S02]  /*b790*/  IADD3 R21, PT, PT, R5, 0x1, RZ ;  /* 0x0000000105157810 */ /* 0x000fc40007ffe0ff */
[-C--:B------:R-:W-:Y:S02]  /*b7a0*/  FSEL R20, R20, R27.reuse, !P3 ;  /* 0x0000001b14147208 */ /* 0x080fe40005800000 */
[C---:B------:R-:W-:Y:S02]  /*b7b0*/  ISETP.GT.AND P3, PT, R21.reuse, -0x1, PT ;  /* 0xffffffff1500780c */ /* 0x040fe40003f64270 */
[-C--:B------:R-:W-:Y:S02]  /*b7c0*/  FSEL R20, R20, R27.reuse, P1 ;  /* 0x0000001b14147208 */ /* 0x080fe40000800000 */
[----:B------:R-:W-:Y:S02]  /*b7d0*/  ISETP.GE.AND P2, PT, R21, R22, PT ;  /* 0x000000161500720c */ /* 0x000fe40003f46270 */
[----:B------:R-:W-:Y:S02]  /*b7e0*/  FSEL R24, R20, R27, P3 ;  /* 0x0000001b14187208 */ /* 0x000fe40001800000 */
[----:B------:R-:W-:-:S02]  /*b7f0*/  MOV R20, UR11 ;  /* 0x0000000b00147c02 */ /* 0x000fc40008000f00 */
[----:B------:R-:W-:Y:S01]  /*b800*/  @P0 FSEL R27, R24, R27, !P2 ;  /* 0x0000001b181b0208 */ /* 0x000fe20005000000 */
[----:B------:R-:W-:Y:S06]  /*b810*/  BRA.U !UP0, `(.L_x_243) ;  /* 0x0000000108387547 */ /* 0x000fec000b800000 */
[----:B------:R-:W-:Y:S01]  /*b820*/  IADD3 R20, PT, PT, R23, 0x2, RZ ;  /* 0x0000000217147810 */ /* 0x000fe20007ffe0ff */
[----:B------:R-:W-:Y:S01]  /*b830*/  FADD R24, R27, 1 ;  /* 0x3f8000001b187421 */ /* 0x000fe20000000000 */
[----:B------:R-:W-:Y:S01]  /*b840*/  IADD3 R21, PT, PT, R5, 0x2, RZ ;  /* 0x0000000205157810 */ /* 0x000fe20007ffe0ff */
[----:B------:R-:W-:Y:S01]  /*b850*/  UIADD3 UR5, UPT, UPT, -UR8, 0x3, URZ ;  /* 0x0000000308057890 */ /* 0x000fe2000fffe1ff */
[C---:B------:R-:W-:Y:S02]  /*b860*/  ISETP.GT.AND P2, PT, R20.reuse, -0x1, PT ;  /* 0xffffffff1400780c */ /* 0x040fe40003f44270 */
[----:B------:R-:W-:Y:S02]  /*b870*/  ISETP.GE.AND P3, PT, R20, UR10, PT ;  /* 0x0000000a14007c0c */ /* 0x000fe4000bf66270 */
[----:B------:R-:W-:Y:S02]  /*b880*/  FSEL R20, R24, R27, P2 ;  /* 0x0000001b18147208 */ /* 0x000fe40001000000 */
[----:B------:R-:W-:-:S02]  /*b890*/  ISETP.GE.AND P2, PT, R21, R22, PT ;  /* 0x000000161500720c */ /* 0x000fc40003f46270 */
[-C--:B------:R-:W-:Y:S02]  /*b8a0*/  FSEL R20, R20, R27.reuse, !P3 ;  /* 0x0000001b14147208 */ /* 0x080fe40005800000 */
[----:B------:R-:W-:Y:S02]  /*b8b0*/  ISETP.GT.AND P3, PT, R21, -0x1, PT ;  /* 0xffffffff1500780c */ /* 0x000fe40003f64270 */
[----:B------:R-:W-:-:S04]  /*b8c0*/  FSEL R20, R20, R27, P1 ;  /* 0x0000001b14147208 */ /* 0x000fc80000800000 */
[-C--:B------:R-:W-:Y:S02]  /*b8d0*/  FSEL R24, R20, R27.reuse, P3 ;  /* 0x0000001b14187208 */ /* 0x080fe40001800000 */
[----:B------:R-:W-:Y:S02]  /*b8e0*/  MOV R20, UR5 ;  /* 0x0000000500147c02 */ /* 0x000fe40008000f00 */
[----:B------:R-:W-:-:S07]  /*b8f0*/  @P0 FSEL R27, R24, R27, !P2 ;  /* 0x0000001b181b0208 */ /* 0x000fce0005000000 */
.L_x_243:
[----:B------:R-:W-:-:S04]  /*b900*/  UIADD3 UR5, UPT, UPT, UR8, UR8, URZ ;  /* 0x0000000808057290 */ /* 0x000fc8000fffe0ff */
[----:B------:R-:W-:-:S09]  /*b910*/  UISETP.GE.U32.AND UP0, UPT, UR5, 0x3, UPT ;  /* 0x000000030500788c */ /* 0x000fd2000bf06070 */
[----:B------:R-:W-:Y:S05]  /*b920*/  BRA.U !UP0, `(.L_x_228) ;  /* 0x0000000108b07547 */ /* 0x000fea000b800000 */
.L_x_244:
[----:B------:R-:W0:Y:S01]  /*b930*/  LDCU UR5, c[0x0][0x3c0] ;  /* 0x00007800ff0577ac */ /* 0x000e220008000800 */
[-C--:B------:R-:W-:Y:S01]  /*b940*/  IADD3 R23, PT, PT, R17, R20.reuse, RZ ;  /* 0x0000001411177210 */ /* 0x080fe20007ffe0ff */
[----:B------:R-:W-:Y:S01]  /*b950*/  FADD R24, R27, 1 ;  /* 0x3f8000001b187421 */ /* 0x000fe20000000000 */
[----:B------:R-:W-:Y:S02]  /*b960*/  IADD3 R21, PT, PT, R2, R20, RZ ;  /* 0x0000001402157210 */ /* 0x000fe40007ffe0ff */
[C---:B------:R-:W-:Y:S02]  /*b970*/  ISETP.GT.AND P2, PT, R23.reuse, -0x1, PT ;  /* 0xffffffff1700780c */ /* 0x040fe40003f44270 */
[----:B------:R-:W-:Y:S02]  /*b980*/  IADD3 R29, PT, PT, R23, 0x1, RZ ;  /* 0x00000001171d7810 */ /* 0x000fe40007ffe0ff */
[----:B------:R-:W-:Y:S02]  /*b990*/  IADD3 R25, PT, PT, R21, 0x1, RZ ;  /* 0x0000000115197810 */ /* 0x000fe40007ffe0ff */
[----:B------:R-:W-:-:S02]  /*b9a0*/  IADD3 R20, PT, PT, R20, 0x4, RZ ;  /* 0x0000000414147810 */ /* 0x000fc40007ffe0ff */
[----:B0-----:R-:W-:Y:S02]  /*b9b0*/  ISETP.LT.AND P3, PT, R23, UR5, P2 ;  /* 0x0000000517007c0c */ /* 0x001fe40009761270 */
[C---:B------:R-:W-:Y:S02]  /*b9c0*/  ISETP.GT.AND P2, PT, R21.reuse, -0x1, PT ;  /* 0xffffffff1500780c */ /* 0x040fe40003f44270 */
[-C--:B------:R-:W-:Y:S02]  /*b9d0*/  FSEL R24, R24, R27.reuse, P3 ;  /* 0x0000001b18187208 */ /* 0x080fe40001800000 */
[----:B------:R-:W-:Y:S02]  /*b9e0*/  ISETP.LT.AND P2, PT, R21, R22, P2 ;  /* 0x000000161500720c */ /* 0x000fe40001741270 */
[----:B------:R-:W-:-:S04]  /*b9f0*/  FSEL R24, R24, R27, P1 ;  /* 0x0000001b18187208 */ /* 0x000fc80000800000 */
[----:B------:R-:W-:Y:S02]  /*ba00*/  @P0 FSEL R27, R24, R27, P2 ;  /* 0x0000001b181b0208 */ /* 0x000fe40001000000 */
[----:B------:R-:W-:-:S03]  /*ba10*/  ISETP.GT.AND P2, PT, R29, -0x1, PT ;  /* 0xffffffff1d00780c */ /* 0x000fc60003f44270 */
[----:B------:R-:W-:Y:S01]  /*ba20*/  FADD R24, R27, 1 ;  /* 0x3f8000001b187421 */ /* 0x000fe20000000000 */
[----:B------:R-:W-:Y:S02]  /*ba30*/  ISETP.LT.AND P3, PT, R29, UR5, P2 ;  /* 0x000000051d007c0c */ /* 0x000fe40009761270 */
[C---:B------:R-:W-:Y:S02]  /*ba40*/  ISETP.GT.AND P2, PT, R25.reuse, -0x1, PT ;  /* 0xffffffff1900780c */ /* 0x040fe40003f44270 */
[-C--:B------:R-:W-:Y:S02]  /*ba50*/  FSEL R24, R24, R27.reuse, P3 ;  /* 0x0000001b18187208 */ /* 0x080fe40001800000 */
[----:B------:R-:W-:Y:S02]  /*ba60*/  ISETP.LT.AND P2, PT, R25, R22, P2 ;  /* 0x000000161900720c */ /* 0x000fe40001741270 */
        /* <DEDUP_REMOVED lines=9> */
[----:B------:R-:W-:Y:S02]  /*bb00*/  ISETP.LT.AND P2, PT, R25, R22, P2 ;  /* 0x000000161900720c */ /* 0x000fe40001741270 */
        /* <DEDUP_REMOVED lines=10> */
[----:B------:R-:W-:Y:S02]  /*bbb0*/  ISETP.LT.AND P2, PT, R21, R22, P2 ;  /* 0x000000161500720c */ /* 0x000fe40001741270 */
[----:B------:R-:W-:-:S04]  /*bbc0*/  FSEL R24, R24, R27, P1 ;  /* 0x0000001b18187208 */ /* 0x000fc80000800000 */
[----:B------:R-:W-:-:S05]  /*bbd0*/  @P0 FSEL R27, R24, R27, P2 ;  /* 0x0000001b181b0208 */ /* 0x000fca0001000000 */
[----:B------:R-:W-:Y:S05]  /*bbe0*/  @P3 BRA `(.L_x_244) ;  /* 0xfffffffc00503947 */ /* 0x000fea000383ffff */
.L_x_228:
[----:B------:R-:W-:Y:S05]  /*bbf0*/  @P6 BRA `(.L_x_245) ;  /* 0xffffffe000146947 */ /* 0x000fea000383ffff */
[----:B------:R-:W-:-:S07]  /*bc00*/  FADD R20, R32, R31 ;  /* 0x0000001f20147221 */ /* 0x000fce0000000000 */
.L_x_224:
        /* <DEDUP_REMOVED lines=12> */
.L_x_247:
[----:B------:R-:W-:Y:S05]  /*bcd0*/  BSYNC.RECONVERGENT B1 ;  /* 0x0000000000017941 */ /* 0x000fea0003800200 */
.L_x_246:
        /* <DEDUP_REMOVED lines=15> */
.L_x_223:
[----:B------:R-:W-:Y:S05]  /*bdd0*/  BSYNC.RECONVERGENT B0 ;  /* 0x0000000000007941 */ /* 0x000fea0003800200 */
.L_x_222:
[----:B------:R-:W-:Y:S02]  /*bde0*/  UISETP.GE.U32.AND UP0, UPT, UR9, 0x2, UPT ;  /* 0x000000020900788c */ /* 0x000fe4000bf06070 */
[----:B------:R-:W-:-:S07]  /*bdf0*/  USHF.R.U32.HI UR5, URZ, 0x1, UR9 ;  /* 0x00000001ff057899 */ /* 0x000fce0008011609 */
[----:B------:R-:W-:Y:S01]  /*be00*/  UMOV UR9, UR5 ;  /* 0x0000000500097c82 */ /* 0x000fe20008000000 */
[----:B------:R-:W-:Y:S05]  /*be10*/  BRA.U UP0, `(.L_x_248) ;  /* 0xffffff6900b87547 */ /* 0x000fea000b83ffff */
[----:B------:R-:W1:Y:S02]  /*be20*/  LDCU UR5, c[0x0][0x3cc] ;  /* 0x00007980ff0577ac */ /* 0x000e640008000800 */
[----:B-1----:R-:W-:-:S09]  /*be30*/  UISETP.GE.AND UP0, UPT, UR5, 0x1, UPT ;  /* 0x000000010500788c */ /* 0x002fd2000bf06270 */
[----:B------:R-:W-:Y:S05]  /*be40*/  BRA.U !UP0, `(.L_x_249) ;  /* 0x0000003108007547 */ /* 0x000fea000b800000 */
[----:B------:R-:W-:-:S04]  /*be50*/  UIADD3 UR5, UPT, UPT, -UR8, URZ, URZ ;  /* 0x000000ff08057290 */ /* 0x000fc8000fffe1ff */
[----:B------:R-:W-:-:S09]  /*be60*/  UISETP.GE.AND UP0, UPT, UR8, UR5, UPT ;  /* 0x000000050800728c */ /* 0x000fd2000bf06270 */
[----:B------:R-:W-:Y:S05]  /*be70*/  BRA.U !UP0, `(.L_x_250) ;  /* 0x00000029086c7547 */ /* 0x000fea000b800000 */
[----:B------:R-:W1:Y:S02]  /*be80*/  LDCU UR9, c[0x0][0x3cc] ;  /* 0x00007980ff0977ac */ /* 0x000e640008000800 */
.L_x_278:
[----:B------:R-:W2:Y:S01]  /*be90*/  LDCU UR5, c[0x0][0x3c0] ;  /* 0x00007800ff0577ac */ /* 0x000ea20008000800 */
[----:B-1----:R-:W-:Y:S01]  /*bea0*/  MOV R18, UR9 ;  /* 0x0000000900127c02 */ /* 0x002fe20008000f00 */
[----:B------:R-:W-:Y:S01]  /*beb0*/  HFMA2 R29, -RZ, RZ, 0.1171875, 0 ;  /* 0x2f800000ff1d7431 */ /* 0x000fe200000001ff */
[----:B------:R-:W-:Y:S01]  /*bec0*/  MOV R19, UR9 ;  /* 0x0000000900137c02 */ /* 0x000fe20008000f00 */
[----:B------:R-:W1:Y:S01]  /*bed0*/  LDCU UR10, c[0x0][0x3bc] ;  /* 0x00007780ff0a77ac */ /* 0x000e620008000800 */
[C---:B0-----:R-:W-:Y:S02]  /*bee0*/  IADD3 R17, PT, PT, R15.reuse, 0x1, R18 ;  /* 0x000000010f117810 */ /* 0x041fe40007ffe012 */
[----:B------:R-:W-:Y:S02]  /*bef0*/  IADD3 R18, PT, PT, R16, 0x1, R19 ;  /* 0x0000000110127810 */ /* 0x000fe40007ffe013 */
[----:B------:R-:W-:Y:S02]  /*bf00*/  VIADDMNMX R13, R15, -UR9, RZ, !PT ;  /* 0x800000090f0d7c46 */ /* 0x000fe4000f8001ff */
[----:B------:R-:W-:-:S02]  /*bf10*/  SHF.R.U32.HI R19, RZ, 0x2, R12 ;  /* 0x00000002ff137819 */ /* 0x000fc4000001160c */
[----:B------:R-:W-:Y:S02]  /*bf20*/  SHF.L.U32 R21, R10, 0x4, RZ ;  /* 0x000000040a157819 */ /* 0x000fe400000006ff */
[----:B------:R-:W-:Y:S02]  /*bf30*/  LOP3.LUT R19, R19, R12, RZ, 0x3c, !PT ;  /* 0x0000000c13137212 */ /* 0x000fe400078e3cff */
[----:B------:R-:W-:Y:S02]  /*bf40*/  MOV R26, R11 ;  /* 0x0000000b001a7202 */ /* 0x000fe40000000f00 */
[----:B--2---:R-:W-:Y:S01]  /*bf50*/  VIMNMX R22, PT, PT, R17, UR5, PT ;  /* 0x0000000511167c48 */ /* 0x004fe2000bfe0100 */
[----:B------:R-:W0:Y:S01]  /*bf60*/  LDCU UR5, c[0x0][0x3b0] ;  /* 0x00007600ff0577ac */ /* 0x000e220008000800 */
[----:B------:R-:W-:Y:S02]  /*bf70*/  VIADDMNMX R17, R16, -UR9, RZ, !PT ;  /* 0x8000000910117c46 */ /* 0x000fe4000f8001ff */
[----:B-1----:R-:W-:-:S02]  /*bf80*/  VIMNMX R18, PT, PT, R18, UR10, PT ;  /* 0x0000000a12127c48 */ /* 0x002fc4000bfe0100 */
[----:B------:R-:W-:Y:S02]  /*bf90*/  IADD3 R22, PT, PT, -R13, R22, RZ ;  /* 0x000000160d167210 */ /* 0x000fe40007ffe1ff */
[----:B------:R-:W-:Y:S02]  /*bfa0*/  IADD3 R23, PT, PT, -R17, R18, RZ ;  /* 0x0000001211177210 */ /* 0x000fe40007ffe1ff */
[----:B------:R-:W-:Y:S02]  /*bfb0*/  IABS R24, R22 ;  /* 0x0000001600187213 */ /* 0x000fe40000000000 */
[----:B------:R-:W-:Y:S02]  /*bfc0*/  IABS R25, R23 ;  /* 0x0000001700197213 */ /* 0x000fe40000000000 */
[----:B------:R-:W1:Y:S01]  /*bfd0*/  I2F.RP R20, R24 ;  /* 0x0000001800147306 */ /* 0x000e620000209400 */
[----:B------:R-:W-:Y:S02]  /*bfe0*/  SHF.L.U32 R12, R19, 0x1, RZ ;  /* 0x00000001130c7819 */ /* 0x000fe400000006ff */
[----:B------:R-:W-:-:S02]  /*bff0*/  SHF.R.U32.HI R11, RZ, 0x2, R26 ;  /* 0x00000002ff0b7819 */ /* 0x000fc4000001161a */
[----:B------:R-:W-:Y:S01]  /*c000*/  LOP3.LUT R12, R10, R21, R12, 0x96, !PT ;  /* 0x000000150a0c7212 */ /* 0x000fe200078e960c */
[----:B0-----:R-:W-:Y:S01]  /*c010*/  UISETP.NE.AND UP0, UPT, UR5, 0x3, UPT ;  /* 0x000000030500788c */ /* 0x001fe2000bf05270 */
[----:B------:R-:W-:Y:S01]  /*c020*/  IABS R28, R23 ;  /* 0x00000017001c7213 */ /* 0x000fe20000000000 */
[----:B------:R-:W0:Y:S01]  /*c030*/  I2F.RP R27, R25 ;  /* 0x00000019001b7306 */ /* 0x000e220000209400 */
[----:B------:R-:W-:Y:S02]  /*c040*/  LOP3.LUT R18, R12, R19, RZ, 0x3c, !PT ;  /* 0x000000130c127212 */ /* 0x000fe400078e3cff */
[----:B------:R-:W-:Y:S02]  /*c050*/  LOP3.LUT R12, R11, R26, RZ, 0x3c, !PT ;  /* 0x0000001a0b0c7212 */ /* 0x000fe400078e3cff */
[----:B------:R-:W-:Y:S02]  /*c060*/  MOV R11, R7 ;  /* 0x00000007000b7202 */ /* 0x000fe40000000f00 */
[----:B------:R-:W-:Y:S01]  /*c070*/  MOV R7, R18 ;  /* 0x0000001200077202 */ /* 0x000fe20000000f00 */
[----:B-1----:R-:W1:Y:S01]  /*c080*/  MUFU.RCP R20, R20 ;  /* 0x0000001400147308 */ /* 0x002e620000001000 */
[----:B------:R-:W-:-:S02]  /*c090*/  SHF.L.U32 R26, R12, 0x1, RZ ;  /* 0x000000010c1a7819 */ /* 0x000fc400000006ff */
[----:B------:R-:W-:Y:S02]  /*c0a0*/  SHF.L.U32 R21, R7, 0x4, RZ ;  /* 0x0000000407157819 */ /* 0x000fe400000006ff */
[C---:B------:R-:W-:Y:S02]  /*c0b0*/  IADD3 R18, PT, PT, R9.reuse, 0x587c5, R18 ;  /* 0x000587c509127810 */ /* 0x040fe40007ffe012 */
[----:B------:R-:W-:Y:S01]  /*c0c0*/  LOP3.LUT R26, R12, R26, R21, 0x96, !PT ;  /* 0x0000001a0c1a7212 */ /* 0x000fe200078e9615 */
[----:B0-----:R-:W0:Y:S01]  /*c0d0*/  MUFU.RCP R27, R27 ;  /* 0x0000001b001b7308 */ /* 0x001e220000001000 */
[----:B------:R-:W-:Y:S02]  /*c0e0*/  MOV R12, R8 ;  /* 0x00000008000c7202 */ /* 0x000fe40000000f00 */
[----:B------:R-:W-:Y:S02]  /*c0f0*/  MOV R8, R10 ;  /* 0x0000000a00087202 */ /* 0x000fe40000000f00 */
[----:B------:R-:W-:-:S02]  /*c100*/  IADD3 R9, PT, PT, R9, 0xb0f8a, RZ ;  /* 0x000b0f8a09097810 */ /* 0x000fc40007ffe0ff */
[----:B------:R-:W-:Y:S02]  /*c110*/  LOP3.LUT R10, R26, R7, RZ, 0x3c, !PT ;  /* 0x000000071a0a7212 */ /* 0x000fe400078e3cff */
[----:B------:R-:W-:Y:S02]  /*c120*/  I2FP.F32.U32 R18, R18 ;  /* 0x0000001200127245 */ /* 0x000fe40000201000 */
[----:B-1----:R-:W-:Y:S02]  /*c130*/  IADD3 R19, PT, PT, R20, 0xffffffe, RZ ;  /* 0x0ffffffe14137810 */ /* 0x002fe40007ffe0ff */
[----:B------:R-:W-:Y:S01]  /*c140*/  IADD3 R20, PT, PT, R10, R9, RZ ;  /* 0x000000090a147210 */ /* 0x000fe20007ffe0ff */
[----:B------:R-:W-:Y:S01]  /*c150*/  FFMA R18, R18, R29, 1.1641532182693481445e-10 ;  /* 0x2f00000012127423 */ /* 0x000fe2000000001d */
[----:B------:R-:W-:Y:S02]  /*c160*/  IADD3 R28, PT, PT, RZ, -R28, RZ ;  /* 0x8000001cff1c7210 */ /* 0x000fe40007ffe0ff */
[----:B0-----:R-:W-:Y:S01]  /*c170*/  IADD3 R21, PT, PT, R27, 0xffffffe, RZ ;  /* 0x0ffffffe1b157810 */ /* 0x001fe20007ffe0ff */
[----:B------:R-:W0:Y:S01]  /*c180*/  F2I.FTZ.U32.TRUNC.NTZ R19, R19 ;  /* 0x0000001300137305 */ /* 0x000e22000021f000 */
[----:B------:R-:W-:-:S02]  /*c190*/  I2FP.F32.S32 R27, R22 ;  /* 0x00000016001b7245 */ /* 0x000fc40000201400 */
[----:B------:R-:W-:-:S03]  /*c1a0*/  I2FP.F32.U32 R20, R20 ;  /* 0x0000001400147245 */ /* 0x000fc60000201000 */
[----:B------:R-:W-:Y:S01]  /*c1b0*/  FMUL R18, R18, R27 ;  /* 0x0000001b12127220 */ /* 0x000fe20000400000 */
[----:B------:R-:W-:Y:S01]  /*c1c0*/  I2FP.F32.S32 R27, R23 ;  /* 0x00000017001b7245 */ /* 0x000fe20000201400 */
[----:B------:R-:W1:Y:S01]  /*c1d0*/  F2I.FTZ.U32.TRUNC.NTZ R21, R21 ;  /* 0x0000001500157305 */ /* 0x000e62000021f000 */
[----:B------:R-:W-:-:S04]  /*c1e0*/  FFMA R20, R20, R29, 1.1641532182693481445e-10 ;  /* 0x2f00000014147423 */ /* 0x000fc8000000001d */
[----:B------:R-:W-:Y:S01]  /*c1f0*/  FMUL R27, R20, R27 ;  /* 0x0000001b141b7220 */ /* 0x000fe20000400000 */
[----:B0-----:R-:W-:Y:S02]  /*c200*/  IADD3 R29, PT, PT, RZ, -R19, RZ ;  /* 0x80000013ff1d7210 */ /* 0x001fe40007ffe0ff */
[----:B------:R0:W2:Y:S03]  /*c210*/  F2I.TRUNC.NTZ R26, R18 ;  /* 0x00000012001a7305 */ /* 0x0000a6000020f100 */
[----:B------:R-:W-:Y:S01]  /*c220*/  IMAD R29, R29, R24, RZ ;  /* 0x000000181d1d7224 */ /* 0x000fe200078e02ff */
[----:B-1----:R-:W-:-:S04]  /*c230*/  IADD3 R20, PT, PT, RZ, -R21, RZ ;  /* 0x80000015ff147210 */ /* 0x002fc80007ffe0ff */
[----:B------:R-:W1:Y:S01]  /*c240*/  F2I.TRUNC.NTZ R27, R27 ;  /* 0x0000001b001b7305 */ /* 0x000e62000020f100 */
[----:B0-----:R-:W-:Y:S01]  /*c250*/  MOV R18, RZ ;  /* 0x000000ff00127202 */ /* 0x001fe20000000f00 */
[----:B------:R-:W-:Y:S02]  /*c260*/  IMAD R31, R20, R25, RZ ;  /* 0x00000019141f7224 */ /* 0x000fe400078e02ff */
[----:B------:R-:W-:Y:S02]  /*c270*/  HFMA2 R20, -RZ, RZ, 0, 0 ;  /* 0x00000000ff147431 */ /* 0x000fe400000001ff */
[----:B------:R-:W-:Y:S01]  /*c280*/  IMAD.HI.U32 R19, R19, R29, R18 ;  /* 0x0000001d13137227 */ /* 0x000fe200078e0012 */
[----:B--2---:R-:W-:Y:S02]  /*c290*/  IABS R18, R26 ;  /* 0x0000001a00127213 */ /* 0x004fe40000000000 */
[----:B------:R-:W-:-:S03]  /*c2a0*/  ISETP.GE.AND P2, PT, R26, RZ, PT ;  /* 0x000000ff1a00720c */ /* 0x000fc60003f46270 */
[----:B------:R-:W-:Y:S01]  /*c2b0*/  IMAD.HI.U32 R19, R19, R18, RZ ;  /* 0x0000001213137227 */ /* 0x000fe200078e00ff */
[----:B-1----:R-:W-:-:S03]  /*c2c0*/  IABS R29, R27 ;  /* 0x0000001b001d7213 */ /* 0x002fc60000000000 */
[----:B------:R-:W-:Y:S01]  /*c2d0*/  IMAD.HI.U32 R20, R21, R31, R20 ;  /* 0x0000001f15147227 */ /* 0x000fe200078e0014 */
[----:B------:R-:W-:Y:S02]  /*c2e0*/  IABS R21, R22 ;  /* 0x0000001600157213 */ /* 0x000fe40000000000 */
[----:B------:R-:W-:Y:S02]  /*c2f0*/  ISETP.GE.AND P4, PT, R27, RZ, PT ;  /* 0x000000ff1b00720c */ /* 0x000fe40003f86270 */
[----:B------:R-:W-:Y:S01]  /*c300*/  IADD3 R21, PT, PT, RZ, -R21, RZ ;  /* 0x80000015ff157210 */ /* 0x000fe20007ffe0ff */
[----:B------:R-:W-:-:S04]  /*c310*/  IMAD.HI.U32 R20, R20, R29, RZ ;  /* 0x0000001d14147227 */ /* 0x000fc800078e00ff */
[----:B------:R-:W-:Y:S02]  /*c320*/  IMAD R19, R19, R21, R18 ;  /* 0x0000001513137224 */ /* 0x000fe400078e0212 */
[----:B------:R-:W-:-:S03]  /*c330*/  IMAD R20, R20, R28, R29 ;  /* 0x0000001c14147224 */ /* 0x000fc600078e021d */
[----:B------:R-:W-:Y:S02]  /*c340*/  ISETP.GT.U32.AND P0, PT, R24, R19, PT ;  /* 0x000000131800720c */ /* 0x000fe40003f04070 */
[----:B------:R-:W-:-:S11]  /*c350*/  ISETP.GT.U32.AND P1, PT, R25, R20, PT ;  /* 0x000000141900720c */ /* 0x000fd60003f24070 */
[----:B------:R-:W-:Y:S02]  /*c360*/  @!P0 IADD3 R19, PT, PT, R19, -R24, RZ ;  /* 0x8000001813138210 */ /* 0x000fe40007ffe0ff */
[----:B------:R-:W-:Y:S02]  /*c370*/  @!P1 IADD3 R20, PT, PT, R20, -R25, RZ ;  /* 0x8000001914149210 */ /* 0x000fe40007ffe0ff */
[----:B------:R-:W-:Y:S02]  /*c380*/  ISETP.GT.U32.AND P1, PT, R24, R19, PT ;  /* 0x000000131800720c */ /* 0x000fe40003f24070 */
[----:B------:R-:W-:Y:S02]  /*c390*/  ISETP.GT.U32.AND P3, PT, R25, R20, PT ;  /* 0x000000141900720c */ /* 0x000fe40003f64070 */
[----:B------:R-:W-:-:S09]  /*c3a0*/  ISETP.NE.AND P0, PT, R22, RZ, PT ;  /* 0x000000ff1600720c */ /* 0x000fd20003f05270 */
[----:B------:R-:W-:Y:S02]  /*c3b0*/  @!P1 IADD3 R19, PT, PT, R19, -R24, RZ ;  /* 0x8000001813139210 */ /* 0x000fe40007ffe0ff */
[----:B------:R-:W-:Y:S02]  /*c3c0*/  ISETP.NE.AND P1, PT, R23, RZ, PT ;  /* 0x000000ff1700720c */ /* 0x000fe40003f25270 */
[----:B------:R-:W-:Y:S02]  /*c3d0*/  @!P3 IADD3 R20, PT, PT, R20, -R25, RZ ;  /* 0x800000191414b210 */ /* 0x000fe40007ffe0ff */
[----:B------:R-:W-:Y:S02]  /*c3e0*/  @!P2 IADD3 R19, PT, PT, -R19, RZ, RZ ;  /* 0x000000ff1313a210 */ /* 0x000fe40007ffe1ff */
[----:B------:R-:W-:Y:S02]  /*c3f0*/  @!P4 IADD3 R20, PT, PT, -R20, RZ, RZ ;  /* 0x000000ff1414c210 */ /* 0x000fe40007ffe1ff */
[----:B------:R-:W-:-:S04]  /*c400*/  @!P0 LOP3.LUT R19, RZ, R22, RZ, 0x33, !PT ;  /* 0x00000016ff138212 */ /* 0x000fc800078e33ff */
[----:B------:R-:W-:Y:S02]  /*c410*/  IADD3 R13, PT, PT, R13, R19, RZ ;  /* 0x000000130d0d7210 */ /* 0x000fe40007ffe0ff */
[----:B------:R-:W-:-:S04]  /*c420*/  @!P1 LOP3.LUT R20, RZ, R23, RZ, 0x33, !PT ;  /* 0x00000017ff149212 */ /* 0x000fc800078e33ff */
[----:B------:R-:W-:Y:S01]  /*c430*/  IADD3 R17, PT, PT, R17, R20, RZ ;  /* 0x0000001411117210 */ /* 0x000fe20007ffe0ff */
[----:B------:R-:W-:Y:S06]  /*c440*/  BRA.U UP0, `(.L_x_251) ;  /* 0x0000000d00147547 */ /* 0x000fec000b800000 */
[----:B------:R-:W0:Y:S01]  /*c450*/  LDCU UR5, c[0x0][0x3c4] ;  /* 0x00007880ff0577ac */ /* 0x000e220008000800 */
[----:B------:R-:W-:Y:S02]  /*c460*/  MOV R20, RZ ;  /* 0x000000ff00147202 */ /* 0x000fe40000000f00 */
[----:B------:R-:W-:Y:S02]  /*c470*/  MOV R19, RZ ;  /* 0x000000ff00137202 */ /* 0x000fe40000000f00 */
[----:B------:R-:W-:Y:S01]  /*c480*/  MOV R29, RZ ;  /* 0x000000ff001d7202 */ /* 0x000fe20000000f00 */
[----:B0-----:R-:W-:-:S04]  /*c490*/  ULEA.HI UR5, UR5, UR5, URZ, 0x1 ;  /* 0x0000000505057291 */ /* 0x001fc8000f8f08ff */
[----:B------:R-:W-:-:S04]  /*c4a0*/  USHF.R.S32.HI UR5, URZ, 0x1, UR5 ;  /* 0x00000001ff057899 */ /* 0x000fc80008011405 */
[----:B------:R-:W-:-:S07]  /*c4b0*/  UIADD3 UR11, UPT, UPT, -UR5, URZ, URZ ;  /* 0x000000ff050b7290 */ /* 0x000fce000fffe1ff */
[----:B------:R-:W-:-:S05]  /*c4c0*/  UMOV UR5, UR11 ;  /* 0x0000000b00057c82 */ /* 0x000fca0008000000 */
.L_x_261:
[----:B------:R-:W-:Y:S01]  /*c4d0*/  UIADD3 UR10, UPT, UPT, UR8, 0x1, UR8 ;  /* 0x00000001080a7890 */ /* 0x000fe2000fffe008 */
[----:B------:R-:W-:Y:S01]  /*c4e0*/  IADD3 R21, PT, PT, R0, UR5, RZ ;  /* 0x0000000500157c10 */ /* 0x000fe2000fffe0ff */
[----:B------:R-:W0:Y:S01]  /*c4f0*/  LDCU UR14, c[0x0][0x3b4] ;  /* 0x00007680ff0e77ac */ /* 0x000e220008000800 */
[----:B------:R-:W-:Y:S02]  /*c500*/  IADD3 R28, PT, PT, R17, UR5, RZ ;  /* 0x00000005111c7c10 */ /* 0x000fe4000fffe0ff */
[C---:B------:R-:W-:Y:S01]  /*c510*/  ISETP.GT.AND P0, PT, R21.reuse, -0x1, PT ;  /* 0xffffffff1500780c */ /* 0x040fe20003f04270 */
[----:B------:R-:W1:Y:S01]  /*c520*/  LDCU UR21, c[0x0][0x3bc] ;  /* 0x00007780ff1577ac */ /* 0x000e620008000800 */
[C---:B------:R-:W-:Y:S01]  /*c530*/  ISETP.GT.AND P1, PT, R28.reuse, -0x1, PT ;  /* 0xffffffff1c00780c */ /* 0x040fe20003f24270 */
[----:B------:R-:W-:Y:S01]  /*c540*/  ULOP3.LUT UR10, UR10, 0x1, URZ, 0xc0, !UPT ;  /* 0x000000010a0a7892 */ /* 0x000fe2000f8ec0ff */
[----:B--2---:R-:W2:Y:S03]  /*c550*/  LDCU UR23, c[0x0][0x3c0] ;  /* 0x00007800ff1777ac */ /* 0x004ea60008000800 */
[----:B------:R-:W-:Y:S01]  /*c560*/  UISETP.NE.AND UP0, UPT, UR10, URZ, UPT ;  /* 0x000000ff0a00728c */ /* 0x000fe2000bf05270 */
[----:B---3--:R-:W3:Y:S01]  /*c570*/  LDCU UR22, c[0x0][0x3b8] ;  /* 0x00007700ff1677ac */ /* 0x008ee20008000800 */
[----:B0-----:R-:W-:Y:S01]  /*c580*/  ISETP.LT.AND P0, PT, R21, UR14, P0 ;  /* 0x0000000e15007c0c */ /* 0x001fe20008701270 */
[----:B------:R-:W-:Y:S01]  /*c590*/  UMOV UR10, UR11 ;  /* 0x0000000b000a7c82 */ /* 0x000fe20008000000 */
[----:B-1----:R-:W-:-:S05]  /*c5a0*/  ISETP.LT.AND P1, PT, R28, UR21, P1 ;  /* 0x000000151c007c0c */ /* 0x002fca0008f21270 */
[----:B------:R-:W-:Y:S08]  /*c5b0*/  BRA.U !UP0, `(.L_x_252) ;  /* 0x0000000108e07547 */ /* 0x000ff0000b800000 */
[----:B------:R-:W0:Y:S01]  /*c5c0*/  LDCU UR14, c[0x0][0x3b8] ;  /* 0x00007700ff0e77ac */ /* 0x000e220008000800 */
[----:B------:R-:W-:Y:S01]  /*c5d0*/  ISETP.GT.AND P2, PT, R5, -0x1, PT ;  /* 0xffffffff0500780c */ /* 0x000fe20003f44270 */
[----:B------:R-:W-:Y:S01]  /*c5e0*/  BSSY.RECONVERGENT B0, `(.L_x_252) ;  /* 0x0000035000007945 */ /* 0x000fe20003800200 */
[----:B------:R-:W-:Y:S01]  /*c5f0*/  IADD3 R35, PT, PT, R13, -UR8, RZ ;  /* 0x800000080d237c10 */ /* 0x000fe2000fffe0ff */
[----:B------:R-:W1:Y:S03]  /*c600*/  LDCU UR21, c[0x0][0x3c0] ;  /* 0x00007800ff1577ac */ /* 0x000e660008000800 */
[----:B------:R-:W-:Y:S01]  /*c610*/  ISETP.GT.AND P3, PT, R35, -0x1, PT ;  /* 0xffffffff2300780c */ /* 0x000fe20003f64270 */
[----:B------:R-:W-:Y:S01]  /*c620*/  UIADD3 UR10, UPT, UPT, -UR8, 0x1, URZ ;  /* 0x00000001080a7890 */ /* 0x000fe2000fffe1ff */
[----:B0-----:R-:W-:-:S04]  /*c630*/  ISETP.LT.AND P2, PT, R5, UR14, P2 ;  /* 0x0000000e05007c0c */ /* 0x001fc80009741270 */
[----:B------:R-:W-:Y:S02]  /*c640*/  PLOP3.LUT P2, PT, P1, P0, P2, 0x80, 0x0 ;  /* 0x000000000000781c */ /* 0x000fe40000f41020 */
[----:B-1----:R-:W-:-:S04]  /*c650*/  ISETP.LT.AND P3, PT, R35, UR21, P3 ;  /* 0x0000001523007c0c */ /* 0x002fc80009f61270 */
[----:B------:R-:W-:-:S13]  /*c660*/  PLOP3.LUT P2, PT, P2, P3, PT, 0x80, 0x8 ;  /* 0x000000000008781c */ /* 0x000fda0001747070 */
[----:B------:R-:W-:Y:S05]  /*c670*/  @!P2 BRA `(.L_x_253) ;  /* 0x0000000000aca947 */ /* 0x000fea0003800000 */
[----:B------:R-:W0:Y:S01]  /*c680*/  LDC.64 R30, c[0x0][0x380] ;  /* 0x0000e000ff1e7b82 */ /* 0x000e220000000a00 */
[----:B------:R-:W-:Y:S02]  /*c690*/  IMAD R33, R21, UR14, R5 ;  /* 0x0000000e15217c24 */ /* 0x000fe4000f8e0205 */
[----:B------:R-:W-:-:S05]  /*c6a0*/  IMAD R35, R28, UR21, R35 ;  /* 0x000000151c237c24 */ /* 0x000fca000f8e0223 */
[----:B------:R-:W1:Y:S08]  /*c6b0*/  LDC.64 R26, c[0x0][0x388] ;  /* 0x0000e200ff1a7b82 */ /* 0x000e700000000a00 */
[----:B------:R-:W4:Y:S08]  /*c6c0*/  LDC.64 R24, c[0x0][0x390] ;  /* 0x0000e400ff187b82 */ /* 0x000f300000000a00 */
[----:B------:R-:W2:Y:S01]  /*c6d0*/  LDC.64 R22, c[0x0][0x398] ;  /* 0x0000e600ff167b82 */ /* 0x000ea20000000a00 */
[----:B0-----:R-:W-:-:S05]  /*c6e0*/  IMAD.WIDE R30, R33, 0x4, R30 ;  /* 0x00000004211e7825 */ /* 0x001fca00078e021e */
[----:B------:R0:W3:Y:S01]  /*c6f0*/  LDG.E R18, desc[UR12][R30.64] ;  /* 0x0000000c1e127981 */ /* 0x0000e2000c1e1900 */
[----:B-1----:R-:W-:-:S05]  /*c700*/  IMAD.WIDE R26, R35, 0x4, R26 ;  /* 0x00000004231a7825 */ /* 0x002fca00078e021a */
[----:B------:R1:W3:Y:S01]  /*c710*/  LDG.E R32, desc[UR12][R26.64] ;  /* 0x0000000c1a207981 */ /* 0x0002e2000c1e1900 */
[----:B----4-:R-:W-:-:S04]  /*c720*/  IMAD.WIDE R24, R33, 0x4, R24 ;  /* 0x0000000421187825 */ /* 0x010fc800078e0218 */
[----:B--2---:R-:W-:Y:S01]  /*c730*/  IMAD.WIDE R22, R35, 0x4, R22 ;  /* 0x0000000423167825 */ /* 0x004fe200078e0216 */
[----:B------:R2:W4:Y:S03]  /*c740*/  LDG.E R33, desc[UR12][R24.64] ;  /* 0x0000000c18217981 */ /* 0x000526000c1e1900 */
[C---:B0-----:R-:W-:Y:S01]  /*c750*/  IMAD.WIDE R30, R4.reuse, 0x4, R30 ;  /* 0x00000004041e7825 */ /* 0x041fe200078e021e */
[----:B------:R0:W4:Y:S03]  /*c760*/  LDG.E R34, desc[UR12][R22.64] ;  /* 0x0000000c16227981 */ /* 0x000126000c1e1900 */
[C---:B-1----:R-:W-:Y:S01]  /*c770*/  IMAD.WIDE R26, R3.reuse, 0x4, R26 ;  /* 0x00000004031a7825 */ /* 0x042fe200078e021a */
[----:B------:R1:W4:Y:S03]  /*c780*/  LDG.E R35, desc[UR12][R30.64] ;  /* 0x0000000c1e237981 */ /* 0x000326000c1e1900 */
[C---:B--2---:R-:W-:Y:S01]  /*c790*/  IMAD.WIDE R24, R4.reuse, 0x4, R24 ;  /* 0x0000000404187825 */ /* 0x044fe200078e0218 */
[----:B------:R2:W4:Y:S03]  /*c7a0*/  LDG.E R36, desc[UR12][R26.64] ;  /* 0x0000000c1a247981 */ /* 0x000526000c1e1900 */
[C---:B0-----:R-:W-:Y:S01]  /*c7b0*/  IMAD.WIDE R22, R3.reuse, 0x4, R22 ;  /* 0x0000000403167825 */ /* 0x041fe200078e0216 */
[----:B------:R0:W4:Y:S03]  /*c7c0*/  LDG.E R37, desc[UR12][R24.64] ;  /* 0x0000000c18257981 */ /* 0x000126000c1e1900 */
[C---:B-1----:R-:W-:Y:S01]  /*c7d0*/  IMAD.WIDE R30, R4.reuse, 0x4, R30 ;  /* 0x00000004041e7825 */ /* 0x042fe200078e021e */
[----:B------:R1:W4:Y:S03]  /*c7e0*/  LDG.E R38, desc[UR12][R22.64] ;  /* 0x0000000c16267981 */ /* 0x000326000c1e1900 */
[C---:B--2---:R-:W-:Y:S01]  /*c7f0*/  IMAD.WIDE R26, R3.reuse, 0x4, R26 ;  /* 0x00000004031a7825 */ /* 0x044fe200078e021a */
[----:B------:R-:W2:Y:S03]  /*c800*/  LDG.E R39, desc[UR12][R30.64] ;  /* 0x0000000c1e277981 */ /* 0x000ea6000c1e1900 */
[----:B0-----:R-:W-:Y:S01]  /*c810*/  IMAD.WIDE R24, R4, 0x4, R24 ;  /* 0x0000000404187825 */ /* 0x001fe200078e0218 */
[----:B------:R-:W2:Y:S03]  /*c820*/  LDG.E R40, desc[UR12][R26.64] ;  /* 0x0000000c1a287981 */ /* 0x000ea6000c1e1900 */
[----:B-1----:R-:W-:Y:S01]  /*c830*/  IMAD.WIDE R22, R3, 0x4, R22 ;  /* 0x0000000403167825 */ /* 0x002fe200078e0216 */
[----:B------:R-:W2:Y:S04]  /*c840*/  LDG.E R41, desc[UR12][R24.64] ;  /* 0x0000000c18297981 */ /* 0x000ea8000c1e1900 */
[----:B------:R-:W2:Y:S01]  /*c850*/  LDG.E R42, desc[UR12][R22.64] ;  /* 0x0000000c162a7981 */ /* 0x000ea2000c1e1900 */
[----:B------:R-:W-:Y:S01]  /*c860*/  FADD R19, R19, 1 ;  /* 0x3f80000013137421 */ /* 0x000fe20000000000 */
[----:B---3--:R-:W-:-:S04]  /*c870*/  FADD R18, R18, -R32 ;  /* 0x8000002012127221 */ /* 0x008fc80000000000 */
[----:B------:R-:W-:Y:S01]  /*c880*/  FFMA R18, R18, R18, R29 ;  /* 0x0000001212127223 */ /* 0x000fe2000000001d */
[----:B----4-:R-:W-:-:S04]  /*c890*/  FADD R33, R33, -R34 ;  /* 0x8000002221217221 */ /* 0x010fc80000000000 */
[----:B------:R-:W-:Y:S01]  /*c8a0*/  FFMA R20, R33, R33, R20 ;  /* 0x0000002121147223 */ /* 0x000fe20000000014 */
[----:B------:R-:W-:-:S04]  /*c8b0*/  FADD R35, R35, -R36 ;  /* 0x8000002423237221 */ /* 0x000fc80000000000 */
[----:B------:R-:W-:Y:S01]  /*c8c0*/  FFMA R18, R35, R35, R18 ;  /* 0x0000002323127223 */ /* 0x000fe20000000012 */
[----:B------:R-:W-:-:S04]  /*c8d0*/  FADD R37, R37, -R38 ;  /* 0x8000002625257221 */ /* 0x000fc80000000000 */
[----:B------:R-:W-:Y:S01]  /*c8e0*/  FFMA R20, R37, R37, R20 ;  /* 0x0000002525147223 */ /* 0x000fe20000000014 */
[----:B--2---:R-:W-:-:S04]  /*c8f0*/  FADD R39, R39, -R40 ;  /* 0x8000002827277221 */ /* 0x004fc80000000000 */
[----:B------:R-:W-:Y:S01]  /*c900*/  FFMA R29, R39, R39, R18 ;  /* 0x00000027271d7223 */ /* 0x000fe20000000012 */
[----:B------:R-:W-:-:S04]  /*c910*/  FADD R41, R41, -R42 ;  /* 0x8000002a29297221 */ /* 0x000fc80000000000 */
[----:B------:R-:W-:-:S07]  /*c920*/  FFMA R20, R41, R41, R20 ;  /* 0x0000002929147223 */ /* 0x000fce0000000014 */
.L_x_253:
[----:B--23--:R-:W-:Y:S05]  /*c930*/  BSYNC.RECONVERGENT B0 ;  /* 0x0000000000007941 */ /* 0x00cfea0003800200 */
.L_x_252:
[----:B------:R-:W-:-:S04]  /*c940*/  UIADD3 UR14, UPT, UPT, UR8, UR8, URZ ;  /* 0x00000008080e7290 */ /* 0x000fc8000fffe0ff */
[----:B------:R-:W-:-:S09]  /*c950*/  UISETP.NE.AND UP0, UPT, UR14, URZ, UPT ;  /* 0x000000ff0e00728c */ /* 0x000fd2000bf05270 */
[----:B------:R-:W-:Y:S05]  /*c960*/  BRA.U !UP0, `(.L_x_254) ;  /* 0x0000000508bc7547 */ /* 0x000fea000b800000 */
.L_x_259:
[----:B------:R-:W-:Y:S01]  /*c970*/  IADD3 R34, PT, PT, R2, UR10, RZ ;  /* 0x0000000a02227c10 */ /* 0x000fe2000fffe0ff */
[----:B------:R-:W-:Y:S01]  /*c980*/  BSSY.RECONVERGENT B0, `(.L_x_255) ;  /* 0x000003e000007945 */ /* 0x000fe20003800200 */
[----:B------:R-:W-:Y:S01]  /*c990*/  IADD3 R35, PT, PT, R13, UR10, RZ ;  /* 0x0000000a0d237c10 */ /* 0x000fe2000fffe0ff */
[----:B------:R-:W-:Y:S01]  /*c9a0*/  UIADD3 UR10, UPT, UPT, UR10, 0x2, URZ ;  /* 0x000000020a0a7890 */ /* 0x000fe2000fffe0ff */
[C---:B------:R-:W-:Y:S02]  /*c9b0*/  ISETP.GT.AND P5, PT, R34.reuse, -0x1, PT ;  /* 0xffffffff2200780c */ /* 0x040fe40003fa4270 */
[C---:B------:R-:W-:Y:S01]  /*c9c0*/  ISETP.GT.AND P3, PT, R35.reuse, -0x1, PT ;  /* 0xffffffff2300780c */ /* 0x040fe20003f64270 */
[----:B------:R-:W-:Y:S01]  /*c9d0*/  UISETP.NE.AND UP0, UPT, UR10, UR15, UPT ;  /* 0x0000000f0a00728c */ /* 0x000fe2000bf05270 */
        /* <DEDUP_REMOVED lines=19> */
[----:B0-----:R-:W-:-:S04]  /*cb10*/  IMAD.WIDE R30, R33, 0x4, R30 ;  /* 0x00000004211e7825 */ /* 0x001fc800078e021e */
[----:B-1----:R-:W-:-:S05]  /*cb20*/  IMAD.WIDE R26, R35, 0x4, R26 ;  /* 0x00000004231a7825 */ /* 0x002fca00078e021a */
[----:B------:R-:W4:Y:S01]  /*cb30*/  LDG.E R34, desc[UR12][R26.64] ;  /* 0x0000000c1a227981 */ /* 0x000f22000c1e1900 */
[----:B--2---:R-:W-:-:S03]  /*cb40*/  IMAD.WIDE R22, R33, 0x4, R22 ;  /* 0x0000000421167825 */ /* 0x004fc600078e0216 */
[----:B------:R0:W4:Y:S01]  /*cb50*/  LDG.E R33, desc[UR12][R30.64] ;  /* 0x0000000c1e217981 */ /* 0x000122000c1e1900 */
[----:B---3--:R-:W-:-:S03]  /*cb60*/  IMAD.WIDE R24, R35, 0x4, R24 ;  /* 0x0000000423187825 */ /* 0x008fc600078e0218 */
[----:B------:R1:W2:Y:S01]  /*cb70*/  LDG.E R35, desc[UR12][R22.64] ;  /* 0x0000000c16237981 */ /* 0x0002a2000c1e1900 */
[----:B0-----:R-:W-:-:S03]  /*cb80*/  IMAD.WIDE R30, R4, 0x4, R30 ;  /* 0x00000004041e7825 */ /* 0x001fc600078e021e */
[----:B------:R0:W2:Y:S01]  /*cb90*/  LDG.E R36, desc[UR12][R24.64] ;  /* 0x0000000c18247981 */ /* 0x0000a2000c1e1900 */
[----:B------:R-:W-:-:S03]  /*cba0*/  IMAD.WIDE R26, R3, 0x4, R26 ;  /* 0x00000004031a7825 */ /* 0x000fc600078e021a */
[----:B------:R3:W2:Y:S01]  /*cbb0*/  LDG.E R37, desc[UR12][R30.64] ;  /* 0x0000000c1e257981 */ /* 0x0006a2000c1e1900 */
[----:B-1----:R-:W-:-:S03]  /*cbc0*/  IMAD.WIDE R22, R4, 0x4, R22 ;  /* 0x0000000404167825 */ /* 0x002fc600078e0216 */
[----:B------:R1:W2:Y:S01]  /*cbd0*/  LDG.E R38, desc[UR12][R26.64] ;  /* 0x0000000c1a267981 */ /* 0x0002a2000c1e1900 */
[----:B0-----:R-:W-:-:S03]  /*cbe0*/  IMAD.WIDE R24, R3, 0x4, R24 ;  /* 0x0000000403187825 */ /* 0x001fc600078e0218 */
[----:B------:R0:W2:Y:S01]  /*cbf0*/  LDG.E R39, desc[UR12][R22.64] ;  /* 0x0000000c16277981 */ /* 0x0000a2000c1e1900 */
[----:B---3--:R-:W-:-:S03]  /*cc00*/  IMAD.WIDE R30, R4, 0x4, R30 ;  /* 0x00000004041e7825 */ /* 0x008fc600078e021e */
[----:B------:R3:W2:Y:S01]  /*cc10*/  LDG.E R40, desc[UR12][R24.64] ;  /* 0x0000000c18287981 */ /* 0x0006a2000c1e1900 */
[----:B-1----:R-:W-:-:S03]  /*cc20*/  IMAD.WIDE R26, R3, 0x4, R26 ;  /* 0x00000004031a7825 */ /* 0x002fc600078e021a */
[----:B------:R-:W2:Y:S01]  /*cc30*/  LDG.E R41, desc[UR12][R30.64] ;  /* 0x0000000c1e297981 */ /* 0x000ea2000c1e1900 */
[----:B0-----:R-:W-:-:S03]  /*cc40*/  IMAD.WIDE R22, R4, 0x4, R22 ;  /* 0x0000000404167825 */ /* 0x001fc600078e0216 */
[----:B------:R-:W2:Y:S01]  /*cc50*/  LDG.E R42, desc[UR12][R26.64] ;  /* 0x0000000c1a2a7981 */ /* 0x000ea2000c1e1900 */
[----:B---3--:R-:W-:-:S03]  /*cc60*/  IMAD.WIDE R24, R3, 0x4, R24 ;  /* 0x0000000403187825 */ /* 0x008fc600078e0218 */
[----:B------:R-:W3:Y:S04]  /*cc70*/  LDG.E R43, desc[UR12][R22.64] ;  /* 0x0000000c162b7981 */ /* 0x000ee8000c1e1900 */
[----:B------:R-:W3:Y:S01]  /*cc80*/  LDG.E R44, desc[UR12][R24.64] ;  /* 0x0000000c182c7981 */ /* 0x000ee2000c1e1900 */
[----:B------:R-:W-:Y:S01]  /*cc90*/  FADD R19, R19, 1 ;  /* 0x3f80000013137421 */ /* 0x000fe20000000000 */
[----:B----4-:R-:W-:-:S04]  /*cca0*/  FADD R34, R33, -R34 ;  /* 0x8000002221227221 */ /* 0x010fc80000000000 */
        /* <DEDUP_REMOVED lines=8> */
[----:B------:R-:W-:Y:S01]  /*cd30*/  FFMA R29, R42, R42, R29 ;  /* 0x0000002a2a1d7223 */ /* 0x000fe2000000001d */
[----:B---3--:R-:W-:-:S04]  /*cd40*/  FADD R43, R43, -R44 ;  /* 0x8000002c2b2b7221 */ /* 0x008fc80000000000 */
[----:B------:R-:W-:-:S07]  /*cd50*/  FFMA R20, R43, R43, R20 ;  /* 0x0000002b2b147223 */ /* 0x000fce0000000014 */
.L_x_256:
[----:B------:R-:W-:Y:S05]  /*cd60*/  BSYNC.RECONVERGENT B0 ;  /* 0x0000000000007941 */ /* 0x000fea0003800200 */
.L_x_255:
        /* <DEDUP_REMOVED lines=15> */
[C---:B0-----:R-:W-:Y:S01]  /*ce60*/  IMAD.WIDE R30, R4.reuse, 0x4, R30 ;  /* 0x00000004041e7825 */ /* 0x041fe200078e021e */
[----:B------:R0:W3:Y:S03]  /*ce70*/  LDG.E R34, desc[UR12][R22.64] ;  /* 0x0000000c16227981 */ /* 0x0000e6000c1e1900 */
[C---:B-1----:R-:W-:Y:S01]  /*ce80*/  IMAD.WIDE R26, R3.reuse, 0x4, R26 ;  /* 0x00000004031a7825 */ /* 0x042fe200078e021a */
[----:B------:R1:W3:Y:S03]  /*ce90*/  LDG.E R35, desc[UR12][R30.64] ;  /* 0x0000000c1e237981 */ /* 0x0002e6000c1e1900 */
[C---:B--2---:R-:W-:Y:S01]  /*cea0*/  IMAD.WIDE R24, R4.reuse, 0x4, R24 ;  /* 0x0000000404187825 */ /* 0x044fe200078e0218 */
[----:B------:R2:W3:Y:S03]  /*ceb0*/  LDG.E R36, desc[UR12][R26.64] ;  /* 0x0000000c1a247981 */ /* 0x0004e6000c1e1900 */
[C---:B0-----:R-:W-:Y:S01]  /*cec0*/  IMAD.WIDE R22, R3.reuse, 0x4, R22 ;  /* 0x0000000403167825 */ /* 0x041fe200078e0216 */
[----:B------:R0:W3:Y:S03]  /*ced0*/  LDG.E R37, desc[UR12][R24.64] ;  /* 0x0000000c18257981 */ /* 0x0000e6000c1e1900 */
[C---:B-1----:R-:W-:Y:S01]  /*cee0*/  IMAD.WIDE R30, R4.reuse, 0x4, R30 ;  /* 0x00000004041e7825 */ /* 0x042fe200078e021e */
[----:B------:R1:W3:Y:S03]  /*cef0*/  LDG.E R38, desc[UR12][R22.64] ;  /* 0x0000000c16267981 */ /* 0x0002e6000c1e1900 */
        /* <DEDUP_REMOVED lines=8> */
[----:B----4-:R-:W-:-:S04]  /*cf80*/  FADD R18, R18, -R32 ;  /* 0x8000002012127221 */ /* 0x010fc80000000000 */
[----:B------:R-:W-:Y:S01]  /*cf90*/  FFMA R18, R18, R18, R29 ;  /* 0x0000001212127223 */ /* 0x000fe2000000001d */
[----:B---3--:R-:W-:-:S04]  /*cfa0*/  FADD R33, R33, -R34 ;  /* 0x8000002221217221 */ /* 0x008fc80000000000 */
        /* <DEDUP_REMOVED lines=9> */
.L_x_258:
[----:B------:R-:W-:Y:S05]  /*d040*/  BSYNC.RECONVERGENT B0 ;  /* 0x0000000000007941 */ /* 0x000fea0003800200 */
.L_x_257:
[----:B------:R-:W-:Y:S05]  /*d050*/  BRA.U UP0, `(.L_x_259) ;  /* 0xfffffff900447547 */ /* 0x000fea000b83ffff */
.L_x_254:
[----:B------:R-:W-:-:S09]  /*d060*/  UISETP.NE.AND UP0, UPT, UR5, UR8, UPT ;  /* 0x000000080500728c */ /* 0x000fd2000bf05270 */
[----:B------:R-:W-:Y:S05]  /*d070*/  BRA.U !UP0, `(.L_x_260) ;  /* 0x0000001508887547 */ /* 0x000fea000b800000 */
[----:B------:R-:W-:Y:S01]  /*d080*/  UIADD3 UR5, UPT, UPT, UR5, 0x1, URZ ;  /* 0x0000000105057890 */ /* 0x000fe2000fffe0ff */
[----:B------:R-:W-:Y:S11]  /*d090*/  BRA `(.L_x_261) ;  /* 0xfffffff4000c7947 */ /* 0x000ff6000383ffff */
.L_x_251:
[----:B------:R-:W-:-:S09]  /*d0a0*/  UISETP.GE.AND UP0, UPT, UR5, 0x1, UPT ;  /* 0x000000010500788c */ /* 0x000fd2000bf06270 */
[----:B------:R-:W-:Y:S05]  /*d0b0*/  BRA.U !UP0, `(.L_x_262) ;  /* 0x0000000d08ac7547 */ /* 0x000fea000b800000 */
[----:B------:R-:W0:Y:S01]  /*d0c0*/  LDCU UR5, c[0x0][0x3c4] ;  /* 0x00007880ff0577ac */ /* 0x000e220008000800 */
[----:B------:R-:W-:Y:S01]  /*d0d0*/  HFMA2 R20, -RZ, RZ, 0, 0 ;  /* 0x00000000ff147431 */ /* 0x000fe200000001ff */
[----:B------:R-:W-:Y:S01]  /*d0e0*/  MOV R19, RZ ;  /* 0x000000ff00137202 */ /* 0x000fe20000000f00 */
[----:B------:R-:W-:Y:S01]  /*d0f0*/  HFMA2 R29, -RZ, RZ, 0, 0 ;  /* 0x00000000ff1d7431 */ /* 0x000fe200000001ff */
[----:B0-----:R-:W-:-:S04]  /*d100*/  ULEA.HI UR5, UR5, UR5, URZ, 0x1 ;  /* 0x0000000505057291 */ /* 0x001fc8000f8f08ff */
[----:B------:R-:W-:-:S04]  /*d110*/  USHF.R.S32.HI UR5, URZ, 0x1, UR5 ;  /* 0x00000001ff057899 */ /* 0x000fc80008011405 */
[----:B------:R-:W-:-:S07]  /*d120*/  UIADD3 UR14, UPT, UPT, -UR5, URZ, URZ ;  /* 0x000000ff050e7290 */ /* 0x000fce000fffe1ff */
[----:B------:R-:W-:-:S05]  /*d130*/  UMOV UR10, UR14 ;  /* 0x0000000e000a7c82 */ /* 0x000fca0008000000 */
.L_x_271:
        /* <DEDUP_REMOVED lines=9> */
.L_x_270:
        /* <DEDUP_REMOVED lines=15> */
[----:B------:R-:W-:Y:S01]  /*d2c0*/  UISETP.GE.U32.AND UP1, UPT, UR18, 0x7, UPT ;  /* 0x000000071200788c */ /* 0x000fe2000bf26070 */
[----:B------:R-:W-:Y:S01]  /*d2d0*/  IMAD R27, R21, UR21, R18 ;  /* 0x00000015151b7c24 */ /* 0x000fe2000f8e0212 */
[----:B------:R-:W-:Y:S01]  /*d2e0*/  UMOV UR5, URZ ;  /* 0x000000ff00057c82 */ /* 0x000fe20008000000 */
[----:B------:R-:W-:-:S06]  /*d2f0*/  IMAD R18, R26, UR22, R23 ;  /* 0x000000161a127c24 */ /* 0x000fcc000f8e0217 */
[----:B------:R-:W-:Y:S05]  /*d300*/  BRA.U !UP1, `(.L_x_265) ;  /* 0x00000005096c7547 */ /* 0x000fea000b800000 */
[----:B------:R-:W-:-:S05]  /*d310*/  UMOV UR5, URZ ;  /* 0x000000ff00057c82 */ /* 0x000fca0008000000 */
.L_x_266:
        /* <DEDUP_REMOVED lines=10> */
[----:B0-----:R-:W-:-:S05]  /*d3c0*/  IMAD.WIDE R22, R4, 0x4, R22 ;  /* 0x0000000404167825 */ /* 0x001fca00078e0216 */
[----:B------:R-:W4:Y:S01]  /*d3d0*/  LDG.E R33, desc[UR12][R22.64] ;  /* 0x0000000c16217981 */ /* 0x000f22000c1e1900 */
[----:B-1----:R-:W-:-:S05]  /*d3e0*/  IMAD.WIDE R44, R3, 0x4, R44 ;  /* 0x00000004032c7825 */ /* 0x002fca00078e022c */
[----:B------:R-:W4:Y:S01]  /*d3f0*/  LDG.E R28, desc[UR12][R44.64] ;  /* 0x0000000c2c1c7981 */ /* 0x000f22000c1e1900 */
[----:B--2---:R-:W-:-:S04]  /*d400*/  IMAD.WIDE R24, R34, 0x4, R24 ;  /* 0x0000000422187825 */ /* 0x004fc800078e0218 */
[----:B---3--:R-:W-:Y:S01]  /*d410*/  IMAD.WIDE R38, R32, 0x4, R38 ;  /* 0x0000000420267825 */ /* 0x008fe200078e0226 */
[----:B------:R0:W2:Y:S04]  /*d420*/  LDG.E R36, desc[UR12][R24.64] ;  /* 0x0000000c18247981 */ /* 0x0000a8000c1e1900 */
[----:B------:R1:W2:Y:S01]  /*d430*/  LDG.E R37, desc[UR12][R38.64] ;  /* 0x0000000c26257981 */ /* 0x0002a2000c1e1900 */
[----:B0-----:R-:W-:-:S04]  /*d440*/  IMAD.WIDE R24, R4, 0x4, R24 ;  /* 0x0000000404187825 */ /* 0x001fc800078e0218 */
[C---:B-1----:R-:W-:Y:S01]  /*d450*/  IMAD.WIDE R38, R3.reuse, 0x4, R38 ;  /* 0x0000000403267825 */ /* 0x042fe200078e0226 */
[----:B------:R0:W3:Y:S03]  /*d460*/  LDG.E R35, desc[UR12][R24.64] ;  /* 0x0000000c18237981 */ /* 0x0000e6000c1e1900 */
[----:B------:R-:W-:Y:S01]  /*d470*/  IMAD.WIDE R22, R4, 0x4, R22 ;  /* 0x0000000404167825 */ /* 0x000fe200078e0216 */
[----:B------:R1:W3:Y:S03]  /*d480*/  LDG.E R34, desc[UR12][R38.64] ;  /* 0x0000000c26227981 */ /* 0x0002e6000c1e1900 */
[----:B------:R-:W-:-:S04]  /*d490*/  IMAD.WIDE R44, R3, 0x4, R44 ;  /* 0x00000004032c7825 */ /* 0x000fc800078e022c */
[----:B0-----:R-:W-:Y:S01]  /*d4a0*/  IMAD.WIDE R24, R4, 0x4, R24 ;  /* 0x0000000404187825 */ /* 0x001fe200078e0218 */
[----:B------:R0:W3:Y:S03]  /*d4b0*/  LDG.E R32, desc[UR12][R44.64] ;  /* 0x0000000c2c207981 */ /* 0x0000e6000c1e1900 */
[C---:B-1----:R-:W-:Y:S01]  /*d4c0*/  IMAD.WIDE R38, R3.reuse, 0x4, R38 ;  /* 0x0000000403267825 */ /* 0x042fe200078e0226 */
[----:B------:R1:W3:Y:S03]  /*d4d0*/  LDG.E R41, desc[UR12][R24.64] ;  /* 0x0000000c18297981 */ /* 0x0002e6000c1e1900 */
[----:B0-----:R-:W-:-:S04]  /*d4e0*/  IMAD.WIDE R44, R3, 0x4, R44 ;  /* 0x00000004032c7825 */ /* 0x001fc800078e022c */
[----:B-1----:R-:W-:-:S04]  /*d4f0*/  IMAD.WIDE R24, R4, 0x4, R24 ;  /* 0x0000000404187825 */ /* 0x002fc800078e0218 */
[----:B----4-:R-:W-:Y:S02]  /*d500*/  FFMA R29, -R31, R30, R29 ;  /* 0x0000001e1f1d7223 */ /* 0x010fe4000000011d */
[----:B------:R0:W4:Y:S04]  /*d510*/  LDG.E R30, desc[UR12][R22.64] ;  /* 0x0000000c161e7981 */ /* 0x000128000c1e1900 */
[----:B------:R1:W4:Y:S01]  /*d520*/  LDG.E R31, desc[UR12][R38.64] ;  /* 0x0000000c261f7981 */ /* 0x000322000c1e1900 */
[----:B0-----:R-:W-:-:S04]  /*d530*/  IMAD.WIDE R22, R4, 0x4, R22 ;  /* 0x0000000404167825 */ /* 0x001fc800078e0216 */
[----:B------:R-:W-:Y:S02]  /*d540*/  FFMA R33, -R33, R28, R29 ;  /* 0x0000001c21217223 */ /* 0x000fe4000000011d */
[----:B------:R0:W4:Y:S04]  /*d550*/  LDG.E R29, desc[UR12][R22.64] ;  /* 0x0000000c161d7981 */ /* 0x000128000c1e1900 */
[----:B------:R0:W4:Y:S01]  /*d560*/  LDG.E R28, desc[UR12][R44.64] ;  /* 0x0000000c2c1c7981 */ /* 0x000122000c1e1900 */
[----:B-1----:R-:W-:-:S04]  /*d570*/  IMAD.WIDE R38, R3, 0x4, R38 ;  /* 0x0000000403267825 */ /* 0x002fc800078e0226 */
[----:B--2---:R-:W-:Y:S02]  /*d580*/  FFMA R36, -R36, R37, R20 ;  /* 0x0000002524247223 */ /* 0x004fe40000000114 */
[----:B------:R1:W2:Y:S04]  /*d590*/  LDG.E R20, desc[UR12][R24.64] ;  /* 0x0000000c18147981 */ /* 0x0002a8000c1e1900 */
[----:B------:R1:W2:Y:S01]  /*d5a0*/  LDG.E R40, desc[UR12][R38.64] ;  /* 0x0000000c26287981 */ /* 0x0002a2000c1e1900 */
[----:B0-----:R-:W-:-:S04]  /*d5b0*/  IMAD.WIDE R22, R4, 0x4, R22 ;  /* 0x0000000404167825 */ /* 0x001fc800078e0216 */
[----:B------:R-:W-:-:S04]  /*d5c0*/  IMAD.WIDE R44, R3, 0x4, R44 ;  /* 0x00000004032c7825 */ /* 0x000fc800078e022c */
[----:B---3--:R-:W-:Y:S01]  /*d5d0*/  FFMA R34, -R35, R34, R36 ;  /* 0x0000002223227223 */ /* 0x008fe20000000124 */
[----:B------:R-:W-:-:S04]  /*d5e0*/  IMAD.WIDE R36, R4, 0x4, R22 ;  /* 0x0000000404247825 */ /* 0x000fc800078e0216 */
[----:B------:R-:W-:-:S04]  /*d5f0*/  IMAD.WIDE R42, R3, 0x4, R44 ;  /* 0x00000004032a7825 */ /* 0x000fc800078e022c */
[----:B-1----:R-:W-:-:S04]  /*d600*/  IMAD.WIDE R24, R4, 0x4, R24 ;  /* 0x0000000404187825 */ /* 0x002fc800078e0218 */
[----:B------:R-:W-:-:S04]  /*d610*/  IMAD.WIDE R38, R3, 0x4, R38 ;  /* 0x0000000403267825 */ /* 0x000fc800078e0226 */
[----:B----4-:R-:W-:Y:S02]  /*d620*/  FFMA R30, -R30, R32, R33 ;  /* 0x000000201e1e7223 */ /* 0x010fe40000000121 */
[----:B------:R0:W3:Y:S01]  /*d630*/  LDG.E R33, desc[UR12][R22.64] ;  /* 0x0000000c16217981 */ /* 0x0000e2000c1e1900 */
[----:B------:R-:W-:Y:S01]  /*d640*/  FFMA R41, -R41, R31, R34 ;  /* 0x0000001f29297223 */ /* 0x000fe20000000122 */
[----:B------:R-:W-:Y:S02]  /*d650*/  IMAD.WIDE R34, R4, 0x4, R36 ;  /* 0x0000000404227825 */ /* 0x000fe400078e0224 */
[----:B------:R1:W4:Y:S04]  /*d660*/  LDG.E R32, desc[UR12][R24.64] ;  /* 0x0000000c18207981 */ /* 0x000328000c1e1900 */
[----:B------:R-:W4:Y:S01]  /*d670*/  LDG.E R36, desc[UR12][R36.64] ;  /* 0x0000000c24247981 */ /* 0x000f22000c1e1900 */
[----:B0-----:R-:W-:-:S04]  /*d680*/  IMAD.WIDE R22, R3, 0x4, R42 ;  /* 0x0000000403167825 */ /* 0x001fc800078e022a */
[----:B------:R-:W-:Y:S01]  /*d690*/  FFMA R29, -R29, R28, R30 ;  /* 0x0000001c1d1d7223 */ /* 0x000fe2000000011e */
[C---:B------:R-:W-:Y:S01]  /*d6a0*/  IMAD.WIDE R30, R4.reuse, 0x4, R34 ;  /* 0x00000004041e7825 */ /* 0x040fe200078e0222 */
[----:B------:R-:W3:Y:S04]  /*d6b0*/  LDG.E R28, desc[UR12][R44.64] ;  /* 0x0000000c2c1c7981 */ /* 0x000ee8000c1e1900 */
[----:B------:R-:W4:Y:S01]  /*d6c0*/  LDG.E R34, desc[UR12][R34.64] ;  /* 0x0000000c22227981 */ /* 0x000f22000c1e1900 */
[----:B-1----:R-:W-:-:S03]  /*d6d0*/  IMAD.WIDE R24, R4, 0x4, R24 ;  /* 0x0000000404187825 */ /* 0x002fc600078e0218 */
[----:B------:R-:W4:Y:S01]  /*d6e0*/  LDG.E R30, desc[UR12][R30.64] ;  /* 0x0000000c1e1e7981 */ /* 0x000f22000c1e1900 */
[----:B--2---:R-:W-:-:S03]  /*d6f0*/  FFMA R20, -R20, R40, R41 ;  /* 0x0000002814147223 */ /* 0x004fc60000000129 */
[----:B------:R-:W4:Y:S04]  /*d700*/  LDG.E R37, desc[UR12][R42.64] ;  /* 0x0000000c2a257981 */ /* 0x000f28000c1e1900 */
[----:B------:R0:W2:Y:S02]  /*d710*/  LDG.E R35, desc[UR12][R22.64] ;  /* 0x0000000c16237981 */ /* 0x0000a4000c1e1900 */
[----:B0-----:R-:W-:-:S05]  /*d720*/  IMAD.WIDE R22, R3, 0x4, R22 ;  /* 0x0000000403167825 */ /* 0x001fca00078e0216 */
[----:B------:R0:W2:Y:S02]  /*d730*/  LDG.E R31, desc[UR12][R22.64] ;  /* 0x0000000c161f7981 */ /* 0x0000a4000c1e1900 */
[C---:B0-----:R-:W-:Y:S02]  /*d740*/  IMAD.WIDE R22, R3.reuse, 0x4, R38 ;  /* 0x0000000403167825 */ /* 0x041fe400078e0226 */
[----:B------:R-:W2:Y:S04]  /*d750*/  LDG.E R38, desc[UR12][R38.64] ;  /* 0x0000000c26267981 */ /* 0x000ea8000c1e1900 */
[----:B------:R0:W2:Y:S04]  /*d760*/  LDG.E R40, desc[UR12][R22.64] ;  /* 0x0000000c16287981 */ /* 0x0000a8000c1e1900 */
[----:B------:R1:W2:Y:S01]  /*d770*/  LDG.E R39, desc[UR12][R24.64] ;  /* 0x0000000c18277981 */ /* 0x0002a2000c1e1900 */
[----:B0-----:R-:W-:-:S05]  /*d780*/  IMAD.WIDE R22, R3, 0x4, R22 ;  /* 0x0000000403167825 */ /* 0x001fca00078e0216 */
[----:B------:R0:W2:Y:S01]  /*d790*/  LDG.E R42, desc[UR12][R22.64] ;  /* 0x0000000c162a7981 */ /* 0x0000a2000c1e1900 */
[----:B-1----:R-:W-:-:S05]  /*d7a0*/  IMAD.WIDE R24, R4, 0x4, R24 ;  /* 0x0000000404187825 */ /* 0x002fca00078e0218 */
[----:B------:R1:W2:Y:S01]  /*d7b0*/  LDG.E R41, desc[UR12][R24.64] ;  /* 0x0000000c18297981 */ /* 0x0002a2000c1e1900 */
[----:B0-----:R-:W-:-:S05]  /*d7c0*/  IMAD.WIDE R22, R3, 0x4, R22 ;  /* 0x0000000403167825 */ /* 0x001fca00078e0216 */
[----:B------:R-:W2:Y:S01]  /*d7d0*/  LDG.E R44, desc[UR12][R22.64] ;  /* 0x0000000c162c7981 */ /* 0x000ea2000c1e1900 */
[----:B-1----:R-:W-:-:S05]  /*d7e0*/  IMAD.WIDE R24, R4, 0x4, R24 ;  /* 0x0000000404187825 */ /* 0x002fca00078e0218 */
[----:B------:R-:W2:Y:S01]  /*d7f0*/  LDG.E R43, desc[UR12][R24.64] ;  /* 0x0000000c182b7981 */ /* 0x000ea2000c1e1900 */
[----:B------:R-:W-:-:S04]  /*d800*/  UIADD3 UR5, UPT, UPT, UR5, 0x8, URZ ;  /* 0x0000000805057890 */ /* 0x000fc8000fffe0ff */
[----:B------:R-:W-:Y:S01]  /*d810*/  UISETP.NE.AND UP1, UPT, UR5, UR6, UPT ;  /* 0x000000060500728c */ /* 0x000fe2000bf25270 */
[----:B---3--:R-:W-:-:S04]  /*d820*/  FFMA R29, -R33, R28, R29 ;  /* 0x0000001c211d7223 */ /* 0x008fc8000000011d */
[----:B----4-:R-:W-:-:S04]  /*d830*/  FFMA R29, -R36, R37, R29 ;  /* 0x00000025241d7223 */ /* 0x010fc8000000011d */
[----:B--2---:R-:W-:-:S04]  /*d840*/  FFMA R29, -R34, R35, R29 ;  /* 0x00000023221d7223 */ /* 0x004fc8000000011d */
[----:B------:R-:W-:Y:S01]  /*d850*/  FFMA R29, -R30, R31, R29 ;  /* 0x0000001f1e1d7223 */ /* 0x000fe2000000011d */
[----:B------:R-:W-:-:S04]  /*d860*/  FFMA R20, -R32, R38, R20 ;  /* 0x0000002620147223 */ /* 0x000fc80000000114 */
[----:B------:R-:W-:-:S04]  /*d870*/  FFMA R20, -R39, R40, R20 ;  /* 0x0000002827147223 */ /* 0x000fc80000000114 */
[----:B------:R-:W-:-:S04]  /*d880*/  FFMA R20, -R41, R42, R20 ;  /* 0x0000002a29147223 */ /* 0x000fc80000000114 */
[----:B------:R-:W-:Y:S01]  /*d890*/  FFMA R20, -R43, R44, R20 ;  /* 0x0000002c2b147223 */ /* 0x000fe20000000114 */
[----:B------:R-:W-:Y:S06]  /*d8a0*/  BRA.U UP1, `(.L_x_266) ;  /* 0xfffffff9019c7547 */ /* 0x000fec000b83ffff */
[----:B------:R-:W-:-:S05]  /*d8b0*/  UMOV UR5, UR6 ;  /* 0x0000000600057c82 */ /* 0x000fca0008000000 */
.L_x_265:
        /* <DEDUP_REMOVED lines=13> */
[----:B------:R-:W-:-:S04]  /*d990*/  IMAD.WIDE R36, R4, 0x4, R40 ;  /* 0x0000000404247825 */ /* 0x000fc800078e0228 */
[----:B-1----:R-:W-:-:S04]  /*d9a0*/  IMAD.WIDE R24, R31, 0x4, R24 ;  /* 0x000000041f187825 */ /* 0x002fc800078e0218 */
[C---:B------:R-:W-:Y:S01]  /*d9b0*/  IMAD.WIDE R34, R4.reuse, 0x4, R36 ;  /* 0x0000000404227825 */ /* 0x040fe200078e0224 */
[----:B------:R-:W4:Y:S03]  /*d9c0*/  LDG.E R28, desc[UR12][R24.64] ;  /* 0x0000000c181c7981 */ /* 0x000f26000c1e1900 */
[----:B------:R-:W-:Y:S01]  /*d9d0*/  IMAD.WIDE R42, R3, 0x4, R24 ;  /* 0x00000004032a7825 */ /* 0x000fe200078e0218 */
[----:B------:R-:W4:Y:S03]  /*d9e0*/  LDG.E R36, desc[UR12][R36.64] ;  /* 0x0000000c24247981 */ /* 0x000f26000c1e1900 */
[----:B---3--:R-:W-:Y:S02]  /*d9f0*/  IMAD.WIDE R40, R4, 0x4, R34 ;  /* 0x0000000404287825 */ /* 0x008fe400078e0222 */
[----:B------:R-:W3:Y:S04]  /*da00*/  LDG.E R34, desc[UR12][R34.64] ;  /* 0x0000000c22227981 */ /* 0x000ee8000c1e1900 */
[----:B------:R1:W3:Y:S01]  /*da10*/  LDG.E R30, desc[UR12][R40.64] ;  /* 0x0000000c281e7981 */ /* 0x0002e2000c1e1900 */
[----:B--2---:R-:W-:-:S03]  /*da20*/  IMAD.WIDE R22, R32, 0x4, R22 ;  /* 0x0000000420167825 */ /* 0x004fc600078e0216 */
[----:B------:R-:W2:Y:S01]  /*da30*/  LDG.E R37, desc[UR12][R42.64] ;  /* 0x0000000c2a257981 */ /* 0x000ea2000c1e1900 */
[----:B0-----:R-:W-:-:S03]  /*da40*/  IMAD.WIDE R38, R31, 0x4, R38 ;  /* 0x000000041f267825 */ /* 0x001fc600078e0226 */
[----:B------:R-:W3:Y:S01]  /*da50*/  LDG.E R32, desc[UR12][R22.64] ;  /* 0x0000000c16207981 */ /* 0x000ee2000c1e1900 */
[----:B-1----:R-:W-:-:S05]  /*da60*/  IMAD.WIDE R40, R3, 0x4, R42 ;  /* 0x0000000403287825 */ /* 0x002fca00078e022a */
[----:B------:R-:W3:Y:S01]  /*da70*/  LDG.E R35, desc[UR12][R40.64] ;  /* 0x0000000c28237981 */ /* 0x000ee2000c1e1900 */
[----:B------:R-:W-:-:S05]  /*da80*/  IMAD.WIDE R24, R3, 0x4, R40 ;  /* 0x0000000403187825 */ /* 0x000fca00078e0228 */
[----:B------:R0:W3:Y:S02]  /*da90*/  LDG.E R31, desc[UR12][R24.64] ;  /* 0x0000000c181f7981 */ /* 0x0000e4000c1e1900 */
[----:B0-----:R-:W-:-:S04]  /*daa0*/  IMAD.WIDE R24, R4, 0x4, R22 ;  /* 0x0000000404187825 */ /* 0x001fc800078e0216 */
[C---:B------:R-:W-:Y:S02]  /*dab0*/  IMAD.WIDE R22, R3.reuse, 0x4, R38 ;  /* 0x0000000403167825 */ /* 0x040fe400078e0226 */
[----:B------:R-:W3:Y:S04]  /*dac0*/  LDG.E R38, desc[UR12][R38.64] ;  /* 0x0000000c26267981 */ /* 0x000ee8000c1e1900 */
[----:B------:R0:W3:Y:S04]  /*dad0*/  LDG.E R40, desc[UR12][R22.64] ;  /* 0x0000000c16287981 */ /* 0x0000e8000c1e1900 */
[----:B------:R1:W3:Y:S01]  /*dae0*/  LDG.E R39, desc[UR12][R24.64] ;  /* 0x0000000c18277981 */ /* 0x0002e2000c1e1900 */
[----:B0-----:R-:W-:-:S05]  /*daf0*/  IMAD.WIDE R22, R3, 0x4, R22 ;  /* 0x0000000403167825 */ /* 0x001fca00078e0216 */
[----:B------:R0:W3:Y:S01]  /*db00*/  LDG.E R41, desc[UR12][R22.64] ;  /* 0x0000000c16297981 */ /* 0x0000e2000c1e1900 */
[----:B-1----:R-:W-:-:S05]  /*db10*/  IMAD.WIDE R24, R4, 0x4, R24 ;  /* 0x0000000404187825 */ /* 0x002fca00078e0218 */
[----:B------:R1:W3:Y:S01]  /*db20*/  LDG.E R42, desc[UR12][R24.64] ;  /* 0x0000000c182a7981 */ /* 0x0002e2000c1e1900 */
[----:B0-----:R-:W-:-:S05]  /*db30*/  IMAD.WIDE R22, R3, 0x4, R22 ;  /* 0x0000000403167825 */ /* 0x001fca00078e0216 */
[----:B------:R-:W3:Y:S01]  /*db40*/  LDG.E R44, desc[UR12][R22.64] ;  /* 0x0000000c162c7981 */ /* 0x000ee2000c1e1900 */
[----:B-1----:R-:W-:-:S05]  /*db50*/  IMAD.WIDE R24, R4, 0x4, R24 ;  /* 0x0000000404187825 */ /* 0x002fca00078e0218 */
[----:B------:R-:W3:Y:S01]  /*db60*/  LDG.E R43, desc[UR12][R24.64] ;  /* 0x0000000c182b7981 */ /* 0x000ee2000c1e1900 */
[----:B------:R-:W-:Y:S01]  /*db70*/  UIADD3 UR5, UPT, UPT, UR5, 0x4, URZ ;  /* 0x0000000405057890 */ /* 0x000fe2000fffe0ff */
[----:B----4-:R-:W-:-:S04]  /*db80*/  FFMA R33, -R33, R28, R29 ;  /* 0x0000001c21217223 */ /* 0x010fc8000000011d */
[----:B--2---:R-:W-:-:S04]  /*db90*/  FFMA R33, -R36, R37, R33 ;  /* 0x0000002524217223 */ /* 0x004fc80000000121 */
[----:B---3--:R-:W-:-:S04]  /*dba0*/  FFMA R33, -R34, R35, R33 ;  /* 0x0000002322217223 */ /* 0x008fc80000000121 */
[----:B------:R-:W-:Y:S01]  /*dbb0*/  FFMA R29, -R30, R31, R33 ;  /* 0x0000001f1e1d7223 */ /* 0x000fe20000000121 */
[----:B------:R-:W-:-:S04]  /*dbc0*/  FFMA R32, -R32, R38, R20 ;  /* 0x0000002620207223 */ /* 0x000fc80000000114 */
[----:B------:R-:W-:-:S04]  /*dbd0*/  FFMA R39, -R39, R40, R32 ;  /* 0x0000002827277223 */ /* 0x000fc80000000120 */
[----:B------:R-:W-:-:S04]  /*dbe0*/  FFMA R42, -R42, R41, R39 ;  /* 0x000000292a2a7223 */ /* 0x000fc80000000127 */
[----:B------:R-:W-:-:S07]  /*dbf0*/  FFMA R20, -R43, R44, R42 ;  /* 0x0000002c2b147223 */ /* 0x000fce000000012a */
.L_x_268:
        /* <DEDUP_REMOVED lines=12> */
[----:B------:R0:W4:Y:S01]  /*dcc0*/  LDG.E R28, desc[UR12][R32.64] ;  /* 0x0000000c201c7981 */ /* 0x000122000c1e1900 */
[----:B--2---:R-:W-:-:S05]  /*dcd0*/  IMAD.WIDE R30, R37, 0x4, R30 ;  /* 0x00000004251e7825 */ /* 0x004fca00078e021e */
[----:B------:R1:W4:Y:S01]  /*dce0*/  LDG.E R36, desc[UR12][R30.64] ;  /* 0x0000000c1e247981 */ /* 0x000322000c1e1900 */
[----:B---3--:R-:W-:-:S04]  /*dcf0*/  IMAD.WIDE R24, R23, 0x4, R24 ;  /* 0x0000000417187825 */ /* 0x008fc800078e0218 */
[C---:B------:R-:W-:Y:S01]  /*dd00*/  IMAD.WIDE R22, R3.reuse, 0x4, R34 ;  /* 0x0000000403167825 */ /* 0x040fe200078e0222 */
[----:B------:R2:W3:Y:S03]  /*dd10*/  LDG.E R37, desc[UR12][R24.64] ;  /* 0x0000000c18257981 */ /* 0x0004e6000c1e1900 */
[C---:B0-----:R-:W-:Y:S01]  /*dd20*/  IMAD.WIDE R32, R4.reuse, 0x4, R32 ;  /* 0x0000000404207825 */ /* 0x041fe200078e0220 */
[----:B------:R-:W3:Y:S03]  /*dd30*/  LDG.E R34, desc[UR12][R34.64] ;  /* 0x0000000c22227981 */ /* 0x000ee6000c1e1900 */
[----:B-1----:R-:W-:Y:S01]  /*dd40*/  IMAD.WIDE R30, R3, 0x4, R30 ;  /* 0x00000004031e7825 */ /* 0x002fe200078e021e */
[----:B------:R-:W3:Y:S03]  /*dd50*/  LDG.E R39, desc[UR12][R32.64] ;  /* 0x0000000c20277981 */ /* 0x000ee6000c1e1900 */
[----:B--2---:R-:W-:Y:S01]  /*dd60*/  IMAD.WIDE R24, R4, 0x4, R24 ;  /* 0x0000000404187825 */ /* 0x004fe200078e0218 */
[----:B------:R-:W2:Y:S04]  /*dd70*/  LDG.E R38, desc[UR12][R30.64] ;  /* 0x0000000c1e267981 */ /* 0x000ea8000c1e1900 */
[----:B------:R-:W2:Y:S04]  /*dd80*/  LDG.E R41, desc[UR12][R24.64] ;  /* 0x0000000c18297981 */ /* 0x000ea8000c1e1900 */
[----:B------:R-:W2:Y:S01]  /*dd90*/  LDG.E R22, desc[UR12][R22.64] ;  /* 0x0000000c16167981 */ /* 0x000ea2000c1e1900 */
[----:B------:R-:W-:Y:S01]  /*dda0*/  UIADD3 UR5, UPT, UPT, UR5, 0x2, URZ ;  /* 0x0000000205057890 */ /* 0x000fe2000fffe0ff */
[----:B----4-:R-:W-:Y:S01]  /*ddb0*/  FFMA R28, -R28, R36, R29 ;  /* 0x000000241c1c7223 */ /* 0x010fe2000000011d */
[----:B---3--:R-:W-:-:S03]  /*ddc0*/  FFMA R20, -R37, R34, R20 ;  /* 0x0000002225147223 */ /* 0x008fc60000000114 */
[----:B--2---:R-:W-:Y:S01]  /*ddd0*/  FFMA R29, -R39, R38, R28 ;  /* 0x00000026271d7223 */ /* 0x004fe2000000011c */
[----:B------:R-:W-:-:S07]  /*dde0*/  FFMA R20, -R41, R22, R20 ;  /* 0x0000001629147223 */ /* 0x000fce0000000114 */
.L_x_269:
        /* <DEDUP_REMOVED lines=17> */
.L_x_267:
[----:B------:R-:W-:-:S07]  /*df00*/  FADD R19, R19, 1 ;  /* 0x3f80000013137421 */ /* 0x000fce0000000000 */
.L_x_264:
[----:B------:R-:W-:Y:S05]  /*df10*/  BSYNC.RECONVERGENT B0 ;  /* 0x0000000000007941 */ /* 0x000fea0003800200 */
.L_x_263:
[----:B------:R-:W-:Y:S05]  /*df20*/  BRA.U UP0, `(.L_x_270) ;  /* 0xfffffff100a87547 */ /* 0x000fea000b83ffff */
[----:B------:R-:W-:-:S09]  /*df30*/  UISETP.NE.AND UP0, UPT, UR10, UR8, UPT ;  /* 0x000000080a00728c */ /* 0x000fd2000bf05270 */
[----:B------:R-:W-:Y:S05]  /*df40*/  BRA.U !UP0, `(.L_x_260) ;  /* 0x0000000508d47547 */ /* 0x000fea000b800000 */
[----:B------:R-:W-:Y:S01]  /*df50*/  UIADD3 UR10, UPT, UPT, UR10, 0x1, URZ ;  /* 0x000000010a0a7890 */ /* 0x000fe2000fffe0ff */
[----:B------:R-:W-:Y:S11]  /*df60*/  BRA `(.L_x_271) ;  /* 0xfffffff000747947 */ /* 0x000ff6000383ffff */
.L_x_262:
[----:B------:R-:W0:Y:S01]  /*df70*/  LDCU UR5, c[0x0][0x3c4] ;  /* 0x00007880ff0577ac */ /* 0x000e220008000800 */
[----:B------:R-:W-:Y:S01]  /*df80*/  HFMA2 R19, -RZ, RZ, 0, 0 ;  /* 0x00000000ff137431 */ /* 0x000fe200000001ff */
[----:B0-----:R-:W-:-:S04]  /*df90*/  ULEA.HI UR5, UR5, UR5, URZ, 0x1 ;  /* 0x0000000505057291 */ /* 0x001fc8000f8f08ff */
[----:B------:R-:W-:-:S04]  /*dfa0*/  USHF.R.S32.HI UR5, URZ, 0x1, UR5 ;  /* 0x00000001ff057899 */ /* 0x000fc80008011405 */
[----:B------:R-:W-:-:S07]  /*dfb0*/  UIADD3 UR11, UPT, UPT, -UR5, URZ, URZ ;  /* 0x000000ff050b7290 */ /* 0x000fce000fffe1ff */
[----:B------:R-:W-:-:S05]  /*dfc0*/  UMOV UR5, UR11 ;  /* 0x0000000b00057c82 */ /* 0x000fca0008000000 */
.L_x_275:
        /* <DEDUP_REMOVED lines=56> */
.L_x_272:
[----:B------:R-:W-:Y:S01]  /*e350*/  UIADD3 UR22, UPT, UPT, UR8, UR8, URZ ;  /* 0x0000000808167290 */ /* 0x000fe2000fffe0ff */
[----:B------:R-:W0:Y:S03]  /*e360*/  LDCU UR21, c[0x0][0x3c0] ;  /* 0x00007800ff1577ac */ /* 0x000e260008000800 */
[----:B------:R-:W-:Y:S01]  /*e370*/  UISETP.GE.U32.AND UP1, UPT, UR22, 0x3, UPT ;  /* 0x000000031600788c */ /* 0x000fe2000bf26070 */
[----:B------:R-:W1:Y:S08]  /*e380*/  LDCU UR14, c[0x0][0x3b8] ;  /* 0x00007700ff0e77ac */ /* 0x000e700008000800 */
[----:B------:R-:W-:Y:S05]  /*e390*/  BRA.U !UP1, `(.L_x_273) ;  /* 0x0000000109b47547 */ /* 0x000fea000b800000 */
.L_x_274:
[----:B------:R-:W-:Y:S02]  /*e3a0*/  IADD3 R20, PT, PT, R13, UR10, RZ ;  /* 0x0000000a0d147c10 */ /* 0x000fe4000fffe0ff */
[----:B------:R-:W-:Y:S02]  /*e3b0*/  MOV R22, R19 ;  /* 0x0000001300167202 */ /* 0x000fe40000000f00 */
[----:B------:R-:W-:Y:S02]  /*e3c0*/  ISETP.GT.AND P2, PT, R20, -0x1, PT ;  /* 0xffffffff1400780c */ /* 0x000fe40003f44270 */
[----:B------:R-:W-:Y:S01]  /*e3d0*/  IADD3 R18, PT, PT, R2, UR10, RZ ;  /* 0x0000000a02127c10 */ /* 0x000fe2000fffe0ff */
[----:B------:R-:W-:Y:S01]  /*e3e0*/  FADD R19, R22, 1 ;  /* 0x3f80000016137421 */ /* 0x000fe20000000000 */
[----:B0-----:R-:W-:Y:S01]  /*e3f0*/  ISETP.LT.AND P3, PT, R20, UR21, P2 ;  /* 0x0000001514007c0c */ /* 0x001fe20009761270 */
[----:B------:R-:W-:Y:S01]  /*e400*/  UIADD3 UR10, UPT, UPT, UR10, 0x4, URZ ;  /* 0x000000040a0a7890 */ /* 0x000fe2000fffe0ff */
[----:B------:R-:W-:-:S02]  /*e410*/  ISETP.GT.AND P2, PT, R18, -0x1, PT ;  /* 0xffffffff1200780c */ /* 0x000fc40003f44270 */
[-C--:B------:R-:W-:Y:S01]  /*e420*/  FSEL R19, R19, R22.reuse, P3 ;  /* 0x0000001613137208 */ /* 0x080fe20001800000 */
[----:B------:R-:W-:Y:S01]  /*e430*/  UISETP.NE.AND UP1, UPT, UR10, UR15, UPT ;  /* 0x0000000f0a00728c */ /* 0x000fe2000bf25270 */
        /* <DEDUP_REMOVED lines=35> */
.L_x_273:
[----:B------:R-:W-:Y:S05]  /*e670*/  BRA.U UP0, `(.L_x_275) ;  /* 0xfffffff900547547 */ /* 0x000fea000b83ffff */
[----:B------:R-:W-:Y:S01]  /*e680*/  HFMA2 R29, -RZ, RZ, 0, 0 ;  /* 0x00000000ff1d7431 */ /* 0x000fe200000001ff */
[----:B------:R-:W-:-:S07]  /*e690*/  MOV R20, RZ ;  /* 0x000000ff00147202 */ /* 0x000fce0000000f00 */
.L_x_260:
[----:B------:R-:W4:Y:S01]  /*e6a0*/  MUFU.RCP R18, R19 ;  /* 0x0000001300127308 */ /* 0x000f220000001000 */
[----:B------:R-:W-:Y:S01]  /*e6b0*/  FADD R20, R29, R20 ;  /* 0x000000141d147221 */ /* 0x000fe20000000000 */
[----:B------:R-:W-:Y:S06]  /*e6c0*/  BSSY.RECONVERGENT B0, `(.L_x_276) ;  /* 0x000000b000007945 */ /* 0x000fec0003800200 */
[----:B------:R-:W0:Y:S01]  /*e6d0*/  FCHK P0, R20, R19 ;  /* 0x0000001314007302 */ /* 0x000e220000000000 */
[----:B----4-:R-:W-:-:S04]  /*e6e0*/  FFMA R21, R18, -R19, 1 ;  /* 0x3f80000012157423 */ /* 0x010fc80000000813 */
[----:B------:R-:W-:-:S04]  /*e6f0*/  FFMA R21, R18, R21, R18 ;  /* 0x0000001512157223 */ /* 0x000fc80000000012 */
[----:B------:R-:W-:-:S04]  /*e700*/  FFMA R18, R20, R21, RZ ;  /* 0x0000001514127223 */ /* 0x000fc800000000ff */
[----:B------:R-:W-:-:S04]  /*e710*/  FFMA R22, R18, -R19, R20 ;  /* 0x8000001312167223 */ /* 0x000fc80000000014 */
[----:B------:R-:W-:Y:S01]  /*e720*/  FFMA R18, R21, R22, R18 ;  /* 0x0000001615127223 */ /* 0x000fe20000000012 */
[----:B0-----:R-:W-:Y:S06]  /*e730*/  @!P0 BRA `(.L_x_277) ;  /* 0x00000000000c8947 */ /* 0x001fec0003800000 */
[----:B------:R-:W-:-:S07]  /*e740*/  MOV R22, 0xe760 ;  /* 0x0000e76000167802 */ /* 0x000fce0000000f00 */
[----:B-123-5:R-:W-:Y:S05]  /*e750*/  CALL.REL.NOINC `($__internal_1_$__cuda_sm3x_div_rn_noftz_f32_slowpath) ;  /* 0x0000000400fc7944 */ /* 0x02efea0003c00000 */
[----:B------:R-:W-:-:S07]  /*e760*/  MOV R18, R19 ;  /* 0x0000001300127202 */ /* 0x000fce0000000f00 */
.L_x_277:
[----:B-123--:R-:W-:Y:S05]  /*e770*/  BSYNC.RECONVERGENT B0 ;  /* 0x0000000000007941 */ /* 0x00efea0003800200 */
.L_x_276:
[----:B------:R-:W-:Y:S01]  /*e780*/  FMNMX.NAN R19, R18, 2.14748364800000000000e+09, PT ;  /* 0x4f00000012137809 */ /* 0x000fe20003820000 */
[----:B------:R-:W-:Y:S02]  /*e790*/  UISETP.GT.U32.AND UP0, UPT, UR9, 0x1, UPT ;  /* 0x000000010900788c */ /* 0x000fe4000bf04070 */
[----:B------:R-:W-:Y:S02]  /*e7a0*/  USHF.R.U32.HI UR5, URZ, 0x1, UR9 ;  /* 0x00000001ff057899 */ /* 0x000fe40008011609 */
[----:B------:R-:W-:-:S05]  /*e7b0*/  FADD R21, R19, 1.175494350822287508e-38 ;  /* 0x0080000013157421 */ /* 0x000fca0000000000 */
[----:B-----5:R-:W-:Y:S01]  /*e7c0*/  FSETP.GEU.AND P0, PT, R21, R14, PT ;  /* 0x0000000e1500720b */ /* 0x020fe20003f0e000 */
[----:B------:R-:W-:-:S03]  /*e7d0*/  UMOV UR9, UR5 ;  /* 0x0000000500097c82 */ /* 0x000fc60008000000 */
[----:B------:R-:W-:Y:S02]  /*e7e0*/  SEL R15, R13, R15, !P0 ;  /* 0x0000000f0d0f7207 */ /* 0x000fe40004000000 */
[----:B------:R-:W-:Y:S02]  /*e7f0*/  SEL R16, R17, R16, !P0 ;  /* 0x0000001011107207 */ /* 0x000fe40004000000 */
[----:B------:R-:W-:Y:S01]  /*e800*/  FSEL R14, R19, R14, !P0 ;  /* 0x0000000e130e7208 */ /* 0x000fe20004000000 */
[----:B------:R-:W-:Y:S06]  /*e810*/  BRA.U UP0, `(.L_x_278) ;  /* 0xffffffd5009c7547 */ /* 0x000fec000b83ffff */
[----:B------:R-:W-:Y:S05]  /*e820*/  BRA `(.L_x_249) ;  /* 0x0000000400887947 */ /* 0x000fea0003800000 */
.L_x_250:
[----:B------:R-:W0:Y:S01]  /*e830*/  LDCU UR5, c[0x0][0x3cc] ;  /* 0x00007980ff0577ac */ /* 0x000e220008000800 */
[----:B------:R-:W-:Y:S01]  /*e840*/  FADD R13, R6, 1.175494350822287508e-38 ;  /* 0x00800000060d7421 */ /* 0x000fe20000000000 */
[----:B------:R-:W1:Y:S01]  /*e850*/  LDCU UR9, c[0x0][0x3c0] ;  /* 0x00007800ff0977ac */ /* 0x000e620008000800 */
[----:B------:R-:W2:Y:S01]  /*e860*/  LDCU UR10, c[0x0][0x3bc] ;  /* 0x00007780ff0a77ac */ /* 0x000ea20008000800 */
[----:B0-----:R-:W-:-:S07]  /*e870*/  MOV R17, UR5 ;  /* 0x0000000500117c02 */ /* 0x001fce0008000f00 */
.L_x_279:
[C-C-:B------:R-:W-:Y:S01]  /*e880*/  IADD3 R18, PT, PT, R15.reuse, 0x1, R17.reuse ;  /* 0x000000010f127810 */ /* 0x140fe20007ffe011 */
[----:B------:R-:W-:Y:S01]  /*e890*/  HFMA2 R31, -RZ, RZ, 0.1171875, 0 ;  /* 0x2f800000ff1f7431 */ /* 0x000fe200000001ff */
[----:B------:R-:W-:Y:S02]  /*e8a0*/  VIADDMNMX R22, R15, -R17, RZ, !PT ;  /* 0x800000110f167246 */ /* 0x000fe400078001ff */
[----:B-1----:R-:W-:Y:S02]  /*e8b0*/  VIMNMX R23, PT, PT, R18, UR9, PT ;  /* 0x0000000912177c48 */ /* 0x002fe4000bfe0100 */
[----:B------:R-:W-:Y:S02]  /*e8c0*/  IADD3 R18, PT, PT, R16, 0x1, R17 ;  /* 0x0000000110127810 */ /* 0x000fe40007ffe011 */
[----:B------:R-:W-:Y:S02]  /*e8d0*/  IADD3 R23, PT, PT, -R22, R23, RZ ;  /* 0x0000001716177210 */ /* 0x000fe40007ffe1ff */
[----:B------:R-:W-:-:S02]  /*e8e0*/  VIADDMNMX R24, R16, -R17, RZ, !PT ;  /* 0x8000001110187246 */ /* 0x000fc400078001ff */
[----:B------:R-:W-:Y:S02]  /*e8f0*/  IABS R27, R23 ;  /* 0x00000017001b7213 */ /* 0x000fe40000000000 */
[----:B--2---:R-:W-:Y:S02]  /*e900*/  VIMNMX R25, PT, PT, R18, UR10, PT ;  /* 0x0000000a12197c48 */ /* 0x004fe4000bfe0100 */
[----:B------:R-:W0:Y:S01]  /*e910*/  I2F.RP R20, R27 ;  /* 0x0000001b00147306 */ /* 0x000e220000209400 */
[----:B------:R-:W-:Y:S02]  /*e920*/  SHF.R.U32.HI R19, RZ, 0x2, R12 ;  /* 0x00000002ff137819 */ /* 0x000fe4000001160c */
[----:B------:R-:W-:Y:S02]  /*e930*/  IADD3 R25, PT, PT, -R24, R25, RZ ;  /* 0x0000001918197210 */ /* 0x000fe40007ffe1ff */
[----:B------:R-:W-:Y:S02]  /*e940*/  LOP3.LUT R19, R19, R12, RZ, 0x3c, !PT ;  /* 0x0000000c13137212 */ /* 0x000fe400078e3cff */
[----:B------:R-:W-:-:S02]  /*e950*/  IABS R26, R25 ;  /* 0x00000019001a7213 */ /* 0x000fc40000000000 */
[C---:B------:R-:W-:Y:S02]  /*e960*/  SHF.L.U32 R12, R10.reuse, 0x4, RZ ;  /* 0x000000040a0c7819 */ /* 0x040fe400000006ff */
[----:B------:R-:W1:Y:S01]  /*e970*/  I2F.RP R29, R26 ;  /* 0x0000001a001d7306 */ /* 0x000e620000209400 */
[----:B------:R-:W-:Y:S02]  /*e980*/  SHF.L.U32 R21, R19, 0x1, RZ ;  /* 0x0000000113157819 */ /* 0x000fe400000006ff */
[----:B------:R-:W-:Y:S02]  /*e990*/  SHF.R.U32.HI R28, RZ, 0x2, R11 ;  /* 0x00000002ff1c7819 */ /* 0x000fe4000001160b */
[----:B------:R-:W-:Y:S02]  /*e9a0*/  LOP3.LUT R12, R10, R12, R21, 0x96, !PT ;  /* 0x0000000c0a0c7212 */ /* 0x000fe400078e9615 */
[----:B------:R-:W-:Y:S01]  /*e9b0*/  LOP3.LUT R28, R28, R11, RZ, 0x3c, !PT ;  /* 0x0000000b1c1c7212 */ /* 0x000fe200078e3cff */
[----:B0-----:R-:W0:Y:S01]  /*e9c0*/  MUFU.RCP R20, R20 ;  /* 0x0000001400147308 */ /* 0x001e220000001000 */
[----:B------:R-:W-:-:S02]  /*e9d0*/  LOP3.LUT R18, R12, R19, RZ, 0x3c, !PT ;  /* 0x000000130c127212 */ /* 0x000fc400078e3cff */
[----:B------:R-:W-:Y:S02]  /*e9e0*/  MOV R11, R7 ;  /* 0x00000007000b7202 */ /* 0x000fe40000000f00 */
[----:B------:R-:W-:Y:S02]  /*e9f0*/  MOV R7, R18 ;  /* 0x0000001200077202 */ /* 0x000fe40000000f00 */
[C---:B------:R-:W-:Y:S01]  /*ea00*/  SHF.L.U32 R19, R28.reuse, 0x1, RZ ;  /* 0x000000011c137819 */ /* 0x040fe200000006ff */
[----:B-1----:R-:W1:Y:S01]  /*ea10*/  MUFU.RCP R29, R29 ;  /* 0x0000001d001d7308 */ /* 0x002e620000001000 */
[----:B------:R-:W-:Y:S02]  /*ea20*/  SHF.L.U32 R12, R7, 0x4, RZ ;  /* 0x00000004070c7819 */ /* 0x000fe400000006ff */
[----:B------:R-:W-:Y:S02]  /*ea30*/  IADD3 R18, PT, PT, R9, 0x587c5, R18 ;  /* 0x000587c509127810 */ /* 0x000fe40007ffe012 */
[----:B------:R-:W-:-:S02]  /*ea40*/  LOP3.LUT R28, R28, R19, R12, 0x96, !PT ;  /* 0x000000131c1c7212 */ /* 0x000fc400078e960c */
[----:B------:R-:W-:Y:S02]  /*ea50*/  MOV R12, R8 ;  /* 0x00000008000c7202 */ /* 0x000fe40000000f00 */
[----:B0-----:R-:W-:Y:S02]  /*ea60*/  IADD3 R19, PT, PT, R20, 0xffffffe, RZ ;  /* 0x0ffffffe14137810 */ /* 0x001fe40007ffe0ff */
[----:B------:R-:W-:Y:S02]  /*ea70*/  MOV R8, R10 ;  /* 0x0000000a00087202 */ /* 0x000fe40000000f00 */
[----:B------:R-:W-:Y:S02]  /*ea80*/  IADD3 R9, PT, PT, R9, 0xb0f8a, RZ ;  /* 0x000b0f8a09097810 */ /* 0x000fe40007ffe0ff */
[----:B------:R-:W0:Y:S01]  /*ea90*/  F2I.FTZ.U32.TRUNC.NTZ R19, R19 ;  /* 0x0000001300137305 */ /* 0x000e22000021f000 */
[----:B------:R-:W-:Y:S02]  /*eaa0*/  LOP3.LUT R10, R28, R7, RZ, 0x3c, !PT ;  /* 0x000000071c0a7212 */ /* 0x000fe400078e3cff */
[----:B------:R-:W-:-:S02]  /*eab0*/  I2FP.F32.U32 R18, R18 ;  /* 0x0000001200127245 */ /* 0x000fc40000201000 */
[----:B-1----:R-:W-:Y:S02]  /*eac0*/  IADD3 R21, PT, PT, R29, 0xffffffe, RZ ;  /* 0x0ffffffe1d157810 */ /* 0x002fe40007ffe0ff */
[----:B------:R-:W-:Y:S01]  /*ead0*/  IADD3 R20, PT, PT, R10, R9, RZ ;  /* 0x000000090a147210 */ /* 0x000fe20007ffe0ff */
[----:B------:R-:W-:Y:S01]  /*eae0*/  FFMA R18, R18, R31, 1.1641532182693481445e-10 ;  /* 0x2f00000012127423 */ /* 0x000fe2000000001f */
[----:B------:R-:W-:Y:S02]  /*eaf0*/  I2FP.F32.S32 R29, R23 ;  /* 0x00000017001d7245 */ /* 0x000fe40000201400 */
[----:B------:R-:W-:Y:S01]  /*eb00*/  I2FP.F32.U32 R20, R20 ;  /* 0x0000001400147245 */ /* 0x000fe20000201000 */
[----:B------:R-:W1:Y:S01]  /*eb10*/  F2I.FTZ.U32.TRUNC.NTZ R21, R21 ;  /* 0x0000001500157305 */ /* 0x000e62000021f000 */
[----:B------:R-:W-:Y:S01]  /*eb20*/  IABS R32, R25 ;  /* 0x0000001900207213 */ /* 0x000fe20000000000 */
[----:B------:R-:W-:Y:S01]  /*eb30*/  FMUL R18, R18, R29 ;  /* 0x0000001d12127220 */ /* 0x000fe20000400000 */
[----:B------:R-:W-:Y:S01]  /*eb40*/  I2FP.F32.S32 R29, R25 ;  /* 0x00000019001d7245 */ /* 0x000fe20000201400 */
[----:B------:R-:W-:Y:S01]  /*eb50*/  FFMA R20, R20, R31, 1.1641532182693481445e-10 ;  /* 0x2f00000014147423 */ /* 0x000fe2000000001f */
[----:B0-----:R-:W-:-:S02]  /*eb60*/  IADD3 R30, PT, PT, RZ, -R19, RZ ;  /* 0x80000013ff1e7210 */ /* 0x001fc40007ffe0ff */
[----:B------:R-:W-:Y:S01]  /*eb70*/  IADD3 R32, PT, PT, RZ, -R32, RZ ;  /* 0x80000020ff207210 */ /* 0x000fe20007ffe0ff */
[----:B------:R0:W2:Y:S01]  /*eb80*/  F2I.TRUNC.NTZ R28, R18 ;  /* 0x00000012001c7305 */ /* 0x0000a2000020f100 */
[----:B------:R-:W-:Y:S01]  /*eb90*/  FMUL R29, R20, R29 ;  /* 0x0000001d141d7220 */ /* 0x000fe20000400000 */
[----:B------:R-:W-:-:S05]  /*eba0*/  MOV R20, R30 ;  /* 0x0000001e00147202 */ /* 0x000fca0000000f00 */
[----:B------:R-:W-:Y:S01]  /*ebb0*/  IMAD R31, R20, R27, RZ ;  /* 0x0000001b141f7224 */ /* 0x000fe200078e02ff */
[----:B------:R-:W3:Y:S01]  /*ebc0*/  F2I.TRUNC.NTZ R29, R29 ;  /* 0x0000001d001d7305 */ /* 0x000ee2000020f100 */
[----:B0-----:R-:W-:Y:S01]  /*ebd0*/  HFMA2 R18, -RZ, RZ, 0, 0 ;  /* 0x00000000ff127431 */ /* 0x001fe200000001ff */
[----:B------:R-:W-:Y:S02]  /*ebe0*/  IABS R20, R23 ;  /* 0x0000001700147213 */ /* 0x000fe40000000000 */
[----:B-1----:R-:W-:Y:S02]  /*ebf0*/  IADD3 R33, PT, PT, RZ, -R21, RZ ;  /* 0x80000015ff217210 */ /* 0x002fe40007ffe0ff */
[----:B------:R-:W-:Y:S02]  /*ec00*/  IADD3 R30, PT, PT, RZ, -R20, RZ ;  /* 0x80000014ff1e7210 */ /* 0x000fe40007ffe0ff */
[----:B------:R-:W-:Y:S01]  /*ec10*/  MOV R20, RZ ;  /* 0x000000ff00147202 */ /* 0x000fe20000000f00 */
[----:B------:R-:W-:Y:S01]  /*ec20*/  IMAD.HI.U32 R19, R19, R31, R18 ;  /* 0x0000001f13137227 */ /* 0x000fe200078e0012 */
[----:B--2---:R-:W-:-:S03]  /*ec30*/  IABS R18, R28 ;  /* 0x0000001c00127213 */ /* 0x004fc60000000000 */
[----:B------:R-:W-:Y:S01]  /*ec40*/  IMAD R31, R33, R26, RZ ;  /* 0x0000001a211f7224 */ /* 0x000fe200078e02ff */
[----:B---3--:R-:W-:Y:S01]  /*ec50*/  ISETP.GE.AND P4, PT, R29, RZ, PT ;  /* 0x000000ff1d00720c */ /* 0x008fe20003f86270 */
[----:B------:R-:W-:-:S04]  /*ec60*/  IMAD.HI.U32 R19, R19, R18, RZ ;  /* 0x0000001213137227 */ /* 0x000fc800078e00ff */
[----:B------:R-:W-:Y:S01]  /*ec70*/  IMAD.HI.U32 R20, R21, R31, R20 ;  /* 0x0000001f15147227 */ /* 0x000fe200078e0014 */
[----:B------:R-:W-:Y:S02]  /*ec80*/  MOV R21, R30 ;  /* 0x0000001e00157202 */ /* 0x000fe40000000f00 */
[----:B------:R-:W-:-:S03]  /*ec90*/  IABS R31, R29 ;  /* 0x0000001d001f7213 */ /* 0x000fc60000000000 */
[----:B------:R-:W-:Y:S01]  /*eca0*/  IMAD R18, R19, R21, R18 ;  /* 0x0000001513127224 */ /* 0x000fe200078e0212 */
[----:B------:R-:W-:Y:S01]  /*ecb0*/  MOV R19, R32 ;  /* 0x0000002000137202 */ /* 0x000fe20000000f00 */
[----:B------:R-:W-:-:S03]  /*ecc0*/  IMAD.HI.U32 R20, R20, R31, RZ ;  /* 0x0000001f14147227 */ /* 0x000fc600078e00ff */
[----:B------:R-:W-:Y:S01]  /*ecd0*/  ISETP.GT.U32.AND P0, PT, R27, R18, PT ;  /* 0x000000121b00720c */ /* 0x000fe20003f04070 */
[----:B------:R-:W-:-:S05]  /*ece0*/  IMAD R19, R20, R19, R31 ;  /* 0x0000001314137224 */ /* 0x000fca00078e021f */
[----:B------:R-:W-:-:S07]  /*ecf0*/  ISETP.GT.U32.AND P2, PT, R26, R19, PT ;  /* 0x000000131a00720c */ /* 0x000fce0003f44070 */
[----:B------:R-:W-:Y:S02]  /*ed00*/  @!P0 IADD3 R18, PT, PT, R18, -R27, RZ ;  /* 0x8000001b12128210 */ /* 0x000fe40007ffe0ff */
[----:B------:R-:W-:Y:S02]  /*ed10*/  ISETP.NE.AND P0, PT, R23, RZ, PT ;  /* 0x000000ff1700720c */ /* 0x000fe40003f05270 */
[----:B------:R-:W-:Y:S02]  /*ed20*/  ISETP.GT.U32.AND P1, PT, R27, R18, PT ;  /* 0x000000121b00720c */ /* 0x000fe40003f24070 */
[----:B------:R-:W-:Y:S02]  /*ed30*/  @!P2 IADD3 R19, PT, PT, R19, -R26, RZ ;  /* 0x8000001a1313a210 */ /* 0x000fe40007ffe0ff */
[----:B------:R-:W-:Y:S02]  /*ed40*/  ISETP.GE.AND P2, PT, R28, RZ, PT ;  /* 0x000000ff1c00720c */ /* 0x000fe40003f46270 */
[----:B------:R-:W-:-:S07]  /*ed50*/  ISETP.GT.U32.AND P3, PT, R26, R19, PT ;  /* 0x000000131a00720c */ /* 0x000fce0003f64070 */
[----:B------:R-:W-:Y:S02]  /*ed60*/  @!P1 IADD3 R18, PT, PT, R18, -R27, RZ ;  /* 0x8000001b12129210 */ /* 0x000fe40007ffe0ff */
[----:B------:R-:W-:Y:S02]  /*ed70*/  ISETP.NE.AND P1, PT, R25, RZ, PT ;  /* 0x000000ff1900720c */ /* 0x000fe40003f25270 */
[----:B------:R-:W-:Y:S02]  /*ed80*/  @!P2 IADD3 R18, PT, PT, -R18, RZ, RZ ;  /* 0x000000ff1212a210 */ /* 0x000fe40007ffe1ff */
[----:B------:R-:W-:Y:S02]  /*ed90*/  @!P0 LOP3.LUT R18, RZ, R23, RZ, 0x33, !PT ;  /* 0x00000017ff128212 */ /* 0x000fe400078e33ff */
[----:B------:R-:W-:Y:S02]  /*eda0*/  ISETP.GE.U32.AND P0, PT, R17, 0x2, PT ;  /* 0x000000021100780c */ /* 0x000fe40003f06070 */
[----:B------:R-:W-:-:S02]  /*edb0*/  @!P3 IADD3 R19, PT, PT, R19, -R26, RZ ;  /* 0x8000001a1313b210 */ /* 0x000fc40007ffe0ff */
[----:B-----5:R-:W-:Y:S02]  /*edc0*/  FSETP.GEU.AND P3, PT, R13, R14, PT ;  /* 0x0000000e0d00720b */ /* 0x020fe40003f6e000 */
[----:B------:R-:W-:Y:S02]  /*edd0*/  @!P4 IADD3 R19, PT, PT, -R19, RZ, RZ ;  /* 0x000000ff1313c210 */ /* 0x000fe40007ffe1ff */
[----:B------:R-:W-:Y:S02]  /*ede0*/  IADD3 R18, PT, PT, R22, R18, RZ ;  /* 0x0000001216127210 */ /* 0x000fe40007ffe0ff */
[----:B------:R-:W-:Y:S02]  /*edf0*/  @!P1 LOP3.LUT R19, RZ, R25, RZ, 0x33, !PT ;  /* 0x00000019ff139212 */ /* 0x000fe400078e33ff */
[----:B------:R-:W-:Y:S02]  /*ee00*/  SHF.R.U32.HI R17, RZ, 0x1, R17 ;  /* 0x00000001ff117819 */ /* 0x000fe40000011611 */
[----:B------:R-:W-:-:S02]  /*ee10*/  SEL R15, R18, R15, !P3 ;  /* 0x0000000f120f7207 */ /* 0x000fc40005800000 */
[----:B------:R-:W-:Y:S02]  /*ee20*/  FSEL R14, R6, R14, !P3 ;  /* 0x0000000e060e7208 */ /* 0x000fe40005800000 */
[----:B------:R-:W-:Y:S01]  /*ee30*/  @!P3 IADD3 R16, PT, PT, R24, R19, RZ ;  /* 0x000000131810b210 */ /* 0x000fe20007ffe0ff */
[----:B------:R-:W-:Y:S06]  /*ee40*/  @P0 BRA `(.L_x_279) ;  /* 0xfffffff8008c0947 */ /* 0x000fec000383ffff */
.L_x_249:
[----:B------:R-:W1:Y:S01]  /*ee50*/  LDC.64 R18, c[0x0][0x3a0] ;  /* 0x0000e800ff127b82 */ /* 0x000e620000000a00 */
[----:B------:R-:W2:Y:S01]  /*ee60*/  LDCU UR5, c[0x0][0x3b8] ;  /* 0x00007700ff0577ac */ /* 0x000ea20008000800 */
[----:B------:R-:W-:Y:S01]  /*ee70*/  SHF.L.U32 R16, R16, 0xb, RZ ;  /* 0x0000000b10107819 */ /* 0x000fe200000006ff */
[----:B------:R-:W-:-:S03]  /*ee80*/  UIADD3 UR4, UPT, UPT, UR4, 0x1, URZ ;  /* 0x0000000104047890 */ /* 0x000fc6000fffe0ff */
[----:B------:R-:W-:Y:S02]  /*ee90*/  LOP3.LUT R15, R16, R15, RZ, 0xfc, !PT ;  /* 0x0000000f100f7212 */ /* 0x000fe400078efcff */
[----:B0-----:R-:W0:Y:S01]  /*eea0*/  LDC.64 R20, c[0x0][0x3a8] ;  /* 0x0000ea00ff147b82 */ /* 0x001e220000000a00 */
[----:B--2---:R-:W-:Y:S01]  /*eeb0*/  IMAD R13, R0, UR5, R2 ;  /* 0x00000005000d7c24 */ /* 0x004fe2000f8e0202 */
[----:B------:R-:W2:Y:S03]  /*eec0*/  LDCU UR5, c[0x0][0x3c8] ;  /* 0x00007900ff0577ac */ /* 0x000ea60008000800 */
[----:B-1----:R-:W-:-:S05]  /*eed0*/  IMAD.WIDE R18, R13, 0x4, R18 ;  /* 0x000000040d127825 */ /* 0x002fca00078e0212 */
[----:B------:R1:W-:Y:S01]  /*eee0*/  STG.E desc[UR12][R18.64], R15 ;  /* 0x0000000f12007986 */ /* 0x0003e2000c10190c */
[----:B0-----:R-:W-:-:S05]  /*eef0*/  IMAD.WIDE R20, R13, 0x4, R20 ;  /* 0x000000040d147825 */ /* 0x001fca00078e0214 */
[----:B-----5:R1:W-:Y:S01]  /*ef00*/  STG.E desc[UR12][R20.64], R14 ;  /* 0x0000000e14007986 */ /* 0x0203e2000c10190c */
[----:B--2---:R-:W-:Y:S01]  /*ef10*/  UISETP.NE.AND UP0, UPT, UR4, UR5, UPT ;  /* 0x000000050400728c */ /* 0x004fe2000bf05270 */
[----:B------:R-:W-:Y:S08]  /*ef20*/  BAR.SYNC.DEFER_BLOCKING 0x0 ;  /* 0x0000000000007b1d */ /* 0x000ff00000010000 */
[----:B------:R-:W-:Y:S05]  /*ef30*/  BRA.U UP0, `(.L_x_280) ;  /* 0xffffff3900407547 */ /* 0x000fea000b83ffff */
[----:B------:R-:W-:Y:S05]  /*ef40*/  EXIT ;  /* 0x000000000000794d */ /* 0x000fea0003800000 */
        .weak           $__internal_1_$__cuda_sm3x_div_rn_noftz_f32_slowpath
        .type           $__internal_1_$__cuda_sm3x_div_rn_noftz_f32_slowpath,@function
        .size           $__internal_1_$__cuda_sm3x_div_rn_noftz_f32_slowpath,(.L_x_315 - $__internal_1_$__cuda_sm3x_div_rn_noftz_f32_slowpath)
$__internal_1_$__cuda_sm3x_div_rn_noftz_f32_slowpath:
[----:B------:R-:W-:Y:S01]  /*ef50*/  SHF.R.U32.HI R21, RZ, 0x17, R19 ;  /* 0x00000017ff157819 */ /* 0x000fe20000011613 */
[----:B------:R-:W-:Y:S01]  /*ef60*/  BSSY.RECONVERGENT B2, `(.L_x_281) ;  /* 0x0000062000027945 */ /* 0x000fe20003800200 */
[----:B------:R-:W-:Y:S02]  /*ef70*/  SHF.R.U32.HI R23, RZ, 0x17, R20 ;  /* 0x00000017ff177819 */ /* 0x000fe40000011614 */
        /* <DEDUP_REMOVED lines=24> */
[----:B------:R-:W-:Y:S02]  /*f100*/  ISETP.GE.AND P0, PT, R24, RZ, PT ;  /* 0x000000ff1800720c */ /* 0x000fe40003f06270 */
[----:B------:R-:W-:-:S11]  /*f110*/  ISETP.GE.AND P1, PT, R25, RZ, PT ;  /* 0x000000ff1900720c */ /* 0x000fd60003f26270 */
[----:B------:R-:W-:Y:S01]  /*f120*/  @P0 MOV R23, RZ ;  /* 0x000000ff00170202 */ /* 0x000fe20000000f00 */
[----:B------:R-:W-:Y:S01]  /*f130*/  @!P0 FFMA R20, R20, 1.84467440737095516160e+19, RZ ;  /* 0x5f80000014148823 */ /* 0x000fe200000000ff */
[----:B------:R-:W-:Y:S01]  /*f140*/  @!P0 MOV R23, 0xffffffc0 ;  /* 0xffffffc000178802 */ /* 0x000fe20000000f00 */
[----:B------:R-:W-:-:S03]  /*f150*/  @!P1 FFMA R19, R19, 1.84467440737095516160e+19, RZ ;  /* 0x5f80000013139823 */ /* 0x000fc600000000ff */
[----:B------:R-:W-:-:S07]  /*f160*/  @!P1 IADD3 R23, PT, PT, R23, 0x40, RZ ;  /* 0x0000004017179810 */ /* 0x000fce0007ffe0ff */
.L_x_282:
[----:B------:R-:W-:Y:S01]  /*f170*/  LEA R24, R21, 0xc0800000, 0x17 ;  /* 0xc080000015187811 */ /* 0x000fe200078eb8ff */
[----:B------:R-:W-:Y:S01]  /*f180*/  BSSY.RECONVERGENT B3, `(.L_x_287) ;  /* 0x0000036000037945 */ /* 0x000fe20003800200 */
[----:B------:R-:W-:Y:S02]  /*f190*/  IADD3 R26, PT, PT, R26, -0x7f, RZ ;  /* 0xffffff811a1a7810 */ /* 0x000fe40007ffe0ff */
[----:B------:R-:W-:-:S03]  /*f1a0*/  IADD3 R27, PT, PT, -R24, R19, RZ ;  /* 0x00000013181b7210 */ /* 0x000fc60007ffe1ff */
[C---:B------:R-:W-:Y:S01]  /*f1b0*/  IMAD R19, R26.reuse, -0x800000, R20 ;  /* 0xff8000001a137824 */ /* 0x040fe200078e0214 */
[----:B------:R-:W0:Y:S01]  /*f1c0*/  MUFU.RCP R24, R27 ;  /* 0x0000001b00187308 */ /* 0x000e220000001000 */
[----:B------:R-:W-:Y:S01]  /*f1d0*/  FADD.FTZ R28, -R27, -RZ ;  /* 0x800000ff1b1c7221 */ /* 0x000fe20000010100 */
[----:B------:R-:W-:-:S04]  /*f1e0*/  IADD3 R26, PT, PT, R26, 0x7f, -R21 ;  /* 0x0000007f1a1a7810 */ /* 0x000fc80007ffe815 */
[----:B------:R-:W-:Y:S01]  /*f1f0*/  IADD3 R26, PT, PT, R26, R23, RZ ;  /* 0x000000171a1a7210 */ /* 0x000fe20007ffe0ff */
[----:B0-----:R-:W-:-:S04]  /*f200*/  FFMA R25, R24, R28, 1 ;  /* 0x3f80000018197423 */ /* 0x001fc8000000001c */
[----:B------:R-:W-:-:S04]  /*f210*/  FFMA R20, R24, R25, R24 ;  /* 0x0000001918147223 */ /* 0x000fc80000000018 */
[----:B------:R-:W-:-:S04]  /*f220*/  FFMA R25, R19, R20, RZ ;  /* 0x0000001413197223 */ /* 0x000fc800000000ff */
[----:B------:R-:W-:-:S04]  /*f230*/  FFMA R24, R28, R25, R19 ;  /* 0x000000191c187223 */ /* 0x000fc80000000013 */
[----:B------:R-:W-:-:S04]  /*f240*/  FFMA R25, R20, R24, R25 ;  /* 0x0000001814197223 */ /* 0x000fc80000000019 */
[----:B------:R-:W-:-:S04]  /*f250*/  FFMA R24, R28, R25, R19 ;  /* 0x000000191c187223 */ /* 0x000fc80000000013 */
        /* <DEDUP_REMOVED lines=15> */
[C---:B------:R-:W-:Y:S02]  /*f350*/  ISETP.NE.AND P2, PT, R27.reuse, RZ, PT ;  /* 0x000000ff1b00720c */ /* 0x040fe40003f45270 */
[----:B------:R-:W-:Y:S02]  /*f360*/  ISETP.NE.AND P1, PT, R27, RZ, PT ;  /* 0x000000ff1b00720c */ /* 0x000fe40003f25270 */
[----:B------:R-:W-:Y:S01]  /*f370*/  LOP3.LUT R23, R21, 0x7fffff, RZ, 0xc0, !PT ;  /* 0x007fffff15177812 */ /* 0x000fe200078ec0ff */
[CCC-:B------:R-:W-:Y:S01]  /*f380*/  FFMA.RP R21, R20.reuse, R24.reuse, R25.reuse ;  /* 0x0000001814157223 */ /* 0x1c0fe20000008019 */
[----:B------:R-:W-:Y:S01]  /*f390*/  FFMA.RM R20, R20, R24, R25 ;  /* 0x0000001814147223 */ /* 0x000fe20000004019 */
[----:B------:R-:W-:Y:S02]  /*f3a0*/  IADD3 R24, PT, PT, R27, 0x20, RZ ;  /* 0x000000201b187810 */ /* 0x000fe40007ffe0ff */
        /* <DEDUP_REMOVED lines=15> */
.L_x_289:
[----:B------:R-:W-:-:S04]  /*f4a0*/  LOP3.LUT R19, R19, 0x80000000, RZ, 0xc0, !PT ;  /* 0x8000000013137812 */ /* 0x000fc800078ec0ff */
[----:B------:R-:W-:Y:S01]  /*f4b0*/  LOP3.LUT R19, R19, 0x7f800000, RZ, 0xfc, !PT ;  /* 0x7f80000013137812 */ /* 0x000fe200078efcff */
[----:B------:R-:W-:Y:S06]  /*f4c0*/  BRA `(.L_x_290) ;  /* 0x0000000000047947 */ /* 0x000fec0003800000 */
.L_x_288:
[----:B------:R-:W-:-:S07]  /*f4d0*/  LEA R19, R26, R19, 0x17 ;  /* 0x000000131a137211 */ /* 0x000fce00078eb8ff */
.L_x_290:
[----:B------:R-:W-:Y:S05]  /*f4e0*/  BSYNC.RECONVERGENT B3 ;  /* 0x0000000000037941 */ /* 0x000fea0003800200 */
.L_x_287:
[----:B------:R-:W-:Y:S05]  /*f4f0*/  BRA `(.L_x_291) ;  /* 0x0000000000207947 */ /* 0x000fea0003800000 */
.L_x_286:
[----:B------:R-:W-:-:S04]  /*f500*/  LOP3.LUT R19, R19, 0x80000000, R20, 0x48, !PT ;  /* 0x8000000013137812 */ /* 0x000fc800078e4814 */
[----:B------:R-:W-:Y:S01]  /*f510*/  LOP3.LUT R19, R19, 0x7f800000, RZ, 0xfc, !PT ;  /* 0x7f80000013137812 */ /* 0x000fe200078efcff */
[----:B------:R-:W-:Y:S06]  /*f520*/  BRA `(.L_x_291) ;  /* 0x0000000000147947 */ /* 0x000fec0003800000 */
.L_x_285:
[----:B------:R-:W-:Y:S01]  /*f530*/  LOP3.LUT R19, R19, 0x80000000, R20, 0x48, !PT ;  /* 0x8000000013137812 */ /* 0x000fe200078e4814 */
[----:B------:R-:W-:Y:S06]  /*f540*/  BRA `(.L_x_291) ;  /* 0x00000000000c7947 */ /* 0x000fec0003800000 */
.L_x_284:
[----:B------:R-:W0:Y:S01]  /*f550*/  MUFU.RSQ R19, -QNAN ;  /* 0xffc0000000137908 */ /* 0x000e220000001400 */
[----:B------:R-:W-:Y:S05]  /*f560*/  BRA `(.L_x_291) ;  /* 0x0000000000047947 */ /* 0x000fea0003800000 */
.L_x_283:
[----:B------:R-:W-:-:S07]  /*f570*/  FADD.FTZ R19, R20, R19 ;  /* 0x0000001314137221 */ /* 0x000fce0000010000 */
.L_x_291:
[----:B------:R-:W-:Y:S05]  /*f580*/  BSYNC.RECONVERGENT B2 ;  /* 0x0000000000027941 */ /* 0x000fea0003800200 */
.L_x_281:
[----:B------:R-:W-:Y:S01]  /*f590*/  HFMA2 R21, -RZ, RZ, 0, 0 ;  /* 0x00000000ff157431 */ /* 0x000fe200000001ff */
[----:B------:R-:W-:-:S04]  /*f5a0*/  MOV R20, R22 ;  /* 0x0000001600147202 */ /* 0x000fc80000000f00 */
[----:B0-----:R-:W-:Y:S05]  /*f5b0*/  RET.REL.NODEC R20 `(patch_match) ;  /* 0xffffff0814907950 */ /* 0x001fea0003c3ffff */
.L_x_292:
        /* <DEDUP_REMOVED lines=12> */
.L_x_315:


//--------------------- .text._Z15upSample_kernelPjS_Piii --------------------------
	.section	.text._Z15upSample_kernelPjS_Piii,"ax",@progbits
	.align	128
        .global         _Z15upSample_kernelPjS_Piii
        .type           _Z15upSample_kernelPjS_Piii,@function
        .size           _Z15upSample_kernelPjS_Piii,(.L_x_317 - _Z15upSample_kernelPjS_Piii)
        .other          _Z15upSample_kernelPjS_Piii,@"STO_CUDA_ENTRY STV_DEFAULT"
_Z15upSample_kernelPjS_Piii:
.text._Z15upSample_kernelPjS_Piii:
[----:B------:R-:W-:Y:S08]  /*0000*/  LDC R1, c[0x0][0x37c] ;  /* 0x0000df00ff017b82 */ /* 0x000ff00000000800 */
[----:B------:R-:W0:Y:S01]  /*0010*/  LDC.64 R2, c[0x0][0x390] ;  /* 0x0000e400ff027b82 */ /* 0x000e220000000a00 */
[----:B------:R-:W0:Y:S02]  /*0020*/  LDCU.64 UR4, c[0x0][0x358] ;  /* 0x00006b00ff0477ac */ /* 0x000e240008000a00 */
[----:B0-----:R-:W2:Y:S04]  /*0030*/  LDG.E R5, desc[UR4][R2.64+0x4] ;  /* 0x0000040402057981 */ /* 0x001ea8000c1e1900 */
[----:B------:R-:W3:Y:S01]  /*0040*/  LDG.E R17, desc[UR4][R2.64+0x8] ;  /* 0x0000080402117981 */ /* 0x000ee2000c1e1900 */
[----:B------:R-:W0:Y:S01]  /*0050*/  LDC R20, c[0x0][0x360] ;  /* 0x0000d800ff147b82 */ /* 0x000e220000000800 */
[----:B------:R-:W1:Y:S01]  /*0060*/  S2R R9, SR_TID.Y ;  /* 0x0000000000097919 */ /* 0x000e620000002200 */
[----:B------:R-:W0:Y:S06]  /*0070*/  S2R R7, SR_TID.X ;  /* 0x0000000000077919 */ /* 0x000e2c0000002100 */
[----:B------:R-:W1:Y:S08]  /*0080*/  S2UR UR7, SR_CTAID.Y ;  /* 0x00000000000779c3 */ /* 0x000e700000002600 */
[----:B------:R-:W1:Y:S08]  /*0090*/  LDC R18, c[0x0][0x364] ;  /* 0x0000d900ff127b82 */ /* 0x000e700000000800 */
[----:B------:R-:W0:Y:S01]  /*00a0*/  S2UR UR6, SR_CTAID.X ;  /* 0x00000000000679c3 */ /* 0x000e220000002500 */
[----:B-1----:R-:W-:-:S02]  /*00b0*/  IMAD R18, R18, UR7, R9 ;  /* 0x0000000712127c24 */ /* 0x002fc4000f8e0209 */
[----:B0-----:R-:W-:-:S03]  /*00c0*/  IMAD R20, R20, UR6, R7 ;  /* 0x0000000614147c24 */ /* 0x001fc6000f8e0207 */
[----:B--2---:R-:W-:-:S04]  /*00d0*/  ISETP.GE.AND P0, PT, R18, R5, PT ;  /* 0x000000051200720c */ /* 0x004fc80003f06270 */
[----:B---3--:R-:W-:-:S13]  /*00e0*/  ISETP.GE.OR P0, PT, R20, R17, P0 ;  /* 0x000000111400720c */ /* 0x008fda0000706670 */
[----:B------:R-:W-:Y:S05]  /*00f0*/  @P0 EXIT ;  /* 0x000000000000094d */ /* 0x000fea0003800000 */
[----:B------:R-:W0:Y:S01]  /*0100*/  LDCU UR6, c[0x0][0x398] ;  /* 0x00007300ff0677ac */ /* 0x000e220008000800 */
[----:B------:R-:W-:Y:S02]  /*0110*/  I2FP.F32.S32 R0, R17 ;  /* 0x0000001100007245 */ /* 0x000fe40000201400 */
[----:B0-----:R-:W-:-:S04]  /*0120*/  I2FP.F32.S32 R3, UR6 ;  /* 0x0000000600037c45 */ /* 0x001fc80008201400 */
[----:B------:R-:W0:Y:S08]  /*0130*/  MUFU.RCP R2, R3 ;  /* 0x0000000300027308 */ /* 0x000e300000001000 */
[----:B------:R-:W1:Y:S01]  /*0140*/  FCHK P0, R0, R3 ;  /* 0x0000000300007302 */ /* 0x000e620000000000 */
[----:B0-----:R-:W-:-:S04]  /*0150*/  FFMA R7, -R3, R2, 1 ;  /* 0x3f80000003077423 */ /* 0x001fc80000000102 */
[----:B------:R-:W-:-:S04]  /*0160*/  FFMA R7, R2, R7, R2 ;  /* 0x0000000702077223 */ /* 0x000fc80000000002 */
[----:B------:R-:W-:-:S04]  /*0170*/  FFMA R2, R0, R7, RZ ;  /* 0x0000000700027223 */ /* 0x000fc800000000ff */
[----:B------:R-:W-:-:S04]  /*0180*/  FFMA R19, -R3, R2, R0 ;  /* 0x0000000203137223 */ /* 0x000fc80000000100 */
[----:B------:R-:W-:Y:S01]  /*0190*/  FFMA R19, R7, R19, R2 ;  /* 0x0000001307137223 */ /* 0x000fe20000000002 */
[----:B-1----:R-:W-:Y:S06]  /*01a0*/  @!P0 BRA `(.L_x_293) ;  /* 0x00000000000c8947 */ /* 0x002fec0003800000 */
[----:B------:R-:W-:-:S07]  /*01b0*/  MOV R2, 0x1d0 ;  /* 0x000001d000027802 */ /* 0x000fce0000000f00 */
[----:B------:R-:W-:Y:S05]  /*01c0*/  CALL.REL.NOINC `($__internal_3_$__cuda_sm3x_div_rn_noftz_f32_slowpath) ;  /* 0x0000000c00347944 */ /* 0x000fea0003c00000 */
[----:B------:R-:W-:-:S07]  /*01d0*/  IMAD.MOV.U32 R19, RZ, RZ, R0 ;  /* 0x000000ffff137224 */ /* 0x000fce00078e0000 */
.L_x_293:
        /* <DEDUP_REMOVED lines=14> */
.L_x_294:
[----:B------:R-:W0:Y:S01]  /*02c0*/  F2F.F64.F32 R4, R19 ;  /* 0x0000001300047310 */ /* 0x000e220000201800 */
[----:B------:R-:W-:Y:S01]  /*02d0*/  IMAD.MOV.U32 R2, RZ, RZ, 0x1 ;  /* 0x00000001ff027424 */ /* 0x000fe200078e00ff */
[----:B------:R-:W-:Y:S06]  /*02e0*/  BSSY.RECONVERGENT B0, `(.L_x_295) ;  /* 0x0000016000007945 */ /* 0x000fec0003800200 */
[----:B0-----:R-:W0:Y:S02]  /*02f0*/  MUFU.RCP64H R3, R5 ;  /* 0x0000000500037308 */ /* 0x001e240000001800 */
[----:B0-----:R-:W-:-:S08]  /*0300*/  DFMA R6, -R4, R2, 1 ;  /* 0x3ff000000406742b */ /* 0x001fd00000000102 */
[----:B------:R-:W-:Y:S02]  /*0310*/  DFMA R8, R6, R6, R6 ;  /* 0x000000060608722b */ /* 0x000fe40000000006 */
[----:B------:R-:W0:Y:S06]  /*0320*/  I2F.F64 R6, R20 ;  /* 0x0000001400067312 */ /* 0x000e2c0000201c00 */
[----:B------:R-:W-:-:S08]  /*0330*/  DFMA R8, R2, R8, R2 ;  /* 0x000000080208722b */ /* 0x000fd00000000002 */
[----:B------:R-:W-:Y:S02]  /*0340*/  DFMA R2, -R4, R8, 1 ;  /* 0x3ff000000402742b */ /* 0x000fe40000000108 */
[----:B0-----:R-:W-:-:S06]  /*0350*/  DADD R6, R6, 0.5 ;  /* 0x3fe0000006067429 */ /* 0x001fcc0000000000 */
[----:B------:R-:W-:-:S04]  /*0360*/  DFMA R2, R8, R2, R8 ;  /* 0x000000020802722b */ /* 0x000fc80000000008 */
[----:B------:R-:W-:-:S04]  /*0370*/  FSETP.GEU.AND P1, PT, |R7|, 6.5827683646048100446e-37, PT ;  /* 0x036000000700780b */ /* 0x000fc80003f2e200 */
[----:B------:R-:W-:-:S08]  /*0380*/  DMUL R8, R6, R2 ;  /* 0x0000000206087228 */ /* 0x000fd00000000000 */
[----:B------:R-:W-:-:S08]  /*0390*/  DFMA R10, -R4, R8, R6 ;  /* 0x00000008040a722b */ /* 0x000fd00000000106 */
[----:B------:R-:W-:-:S10]  /*03a0*/  DFMA R2, R2, R10, R8 ;  /* 0x0000000a0202722b */ /* 0x000fd40000000008 */
[----:B------:R-:W-:-:S05]  /*03b0*/  FFMA R0, RZ, R5, R3 ;  /* 0x00000005ff007223 */ /* 0x000fca0000000003 */
[----:B------:R-:W-:-:S13]  /*03c0*/  FSETP.GT.AND P0, PT, |R0|, 1.469367938527859385e-39, PT ;  /* 0x001000000000780b */ /* 0x000fda0003f04200 */
[----:B------:R-:W-:Y:S05]  /*03d0*/  @P0 BRA P1, `(.L_x_296) ;  /* 0x0000000000180947 */ /* 0x000fea0000800000 */
[----:B------:R-:W-:Y:S01]  /*03e0*/  IMAD.MOV.U32 R8, RZ, RZ, R6 ;  /* 0x000000ffff087224 */ /* 0x000fe200078e0006 */
[----:B------:R-:W-:Y:S01]  /*03f0*/  MOV R16, 0x420 ;  /* 0x0000042000107802 */ /* 0x000fe20000000f00 */
[----:B------:R-:W-:-:S07]  /*0400*/  IMAD.MOV.U32 R11, RZ, RZ, R7 ;  /* 0x000000ffff0b7224 */ /* 0x000fce00078e0007 */
[----:B------:R-:W-:Y:S05]  /*0410*/  CALL.REL.NOINC `($__internal_2_$__cuda_sm20_div_rn_f64_full) ;  /* 0x0000000400247944 */ /* 0x000fea0003c00000 */
[----:B------:R-:W-:Y:S02]  /*0420*/  IMAD.MOV.U32 R2, RZ, RZ, R4 ;  /* 0x000000ffff027224 */ /* 0x000fe400078e0004 */
[----:B------:R-:W-:-:S07]  /*0430*/  IMAD.MOV.U32 R3, RZ, RZ, R5 ;  /* 0x000000ffff037224 */ /* 0x000fce00078e0005 */
.L_x_296:
[----:B------:R-:W-:Y:S05]  /*0440*/  BSYNC.RECONVERGENT B0 ;  /* 0x0000000000007941 */ /* 0x000fea0003800200 */
.L_x_295:
[----:B------:R-:W0:Y:S01]  /*0450*/  F2F.F64.F32 R6, R21 ;  /* 0x0000001500067310 */ /* 0x000e220000201800 */
[----:B------:R-:W-:Y:S01]  /*0460*/  IMAD.MOV.U32 R4, RZ, RZ, 0x1 ;  /* 0x00000001ff047424 */ /* 0x000fe200078e00ff */
[----:B------:R-:W-:Y:S06]  /*0470*/  BSSY.RECONVERGENT B0, `(.L_x_297) ;  /* 0x0000016000007945 */ /* 0x000fec0003800200 */
[----:B------:R-:W-:Y:S08]  /*0480*/  F2I.F64.TRUNC R23, R2 ;  /* 0x0000000200177311 */ /* 0x000ff0000030d100 */
[----:B0-----:R-:W0:Y:S02]  /*0490*/  MUFU.RCP64H R5, R7 ;  /* 0x0000000700057308 */ /* 0x001e240000001800 */
[----:B0-----:R-:W-:-:S08]  /*04a0*/  DFMA R8, -R6, R4, 1 ;  /* 0x3ff000000608742b */ /* 0x001fd00000000104 */
[----:B------:R-:W-:Y:S02]  /*04b0*/  DFMA R10, R8, R8, R8 ;  /* 0x00000008080a722b */ /* 0x000fe40000000008 */
[----:B------:R-:W0:Y:S06]  /*04c0*/  I2F.F64.U32 R8, R18 ;  /* 0x0000001200087312 */ /* 0x000e2c0000201800 */
        /* <DEDUP_REMOVED lines=13> */
[----:B------:R-:W-:Y:S02]  /*05a0*/  IMAD.MOV.U32 R4, RZ, RZ, R6 ;  /* 0x000000ffff047224 */ /* 0x000fe400078e0006 */
[----:B------:R-:W-:-:S07]  /*05b0*/  IMAD.MOV.U32 R5, RZ, RZ, R7 ;  /* 0x000000ffff057224 */ /* 0x000fce00078e0007 */
[----:B------:R-:W-:Y:S05]  /*05c0*/  CALL.REL.NOINC `($__internal_2_$__cuda_sm20_div_rn_f64_full) ;  /* 0x0000000000b87944 */ /* 0x000fea0003c00000 */
.L_x_298:
[----:B------:R-:W-:Y:S05]  /*05d0*/  BSYNC.RECONVERGENT B0 ;  /* 0x0000000000007941 */ /* 0x000fea0003800200 */
.L_x_297:
[----:B------:R-:W0:Y:S01]  /*05e0*/  LDC.64 R8, c[0x0][0x398] ;  /* 0x0000e600ff087b82 */ /* 0x000e220000000a00 */
[----:B------:R-:W1:Y:S07]  /*05f0*/  F2I.F64.TRUNC R4, R4 ;  /* 0x0000000400047311 */ /* 0x000e6e000030d100 */
[----:B------:R-:W2:Y:S01]  /*0600*/  LDC.64 R6, c[0x0][0x380] ;  /* 0x0000e000ff067b82 */ /* 0x000ea20000000a00 */
[----:B-1----:R-:W-:Y:S02]  /*0610*/  VIMNMX R3, PT, PT, RZ, R4, !PT ;  /* 0x00000004ff037248 */ /* 0x002fe40007fe0100 */
[----:B0-----:R-:W-:-:S02]  /*0620*/  ISETP.GE.AND P1, PT, R4, R9, PT ;  /* 0x000000090400720c */ /* 0x001fc40003f26270 */
[----:B------:R-:W-:Y:S02]  /*0630*/  ISETP.GE.AND P0, PT, R23, R8, PT ;  /* 0x000000081700720c */ /* 0x000fe40003f06270 */
[----:B------:R-:W-:-:S09]  /*0640*/  VIMNMX R23, PT, PT, RZ, R23, !PT ;  /* 0x00000017ff177248 */ /* 0x000fd20007fe0100 */
[----:B------:R-:W-:Y:S02]  /*0650*/  @P1 VIADD R3, R9, 0xffffffff ;  /* 0xffffffff09031836 */ /* 0x000fe40000000000 */
[----:B------:R-:W-:-:S04]  /*0660*/  @P0 VIADD R23, R8, 0xffffffff ;  /* 0xffffffff08170836 */ /* 0x000fc80000000000 */
[----:B------:R-:W-:-:S04]  /*0670*/  IMAD R9, R3, R8, R23 ;  /* 0x0000000803097224 */ /* 0x000fc800078e0217 */
[----:B--2---:R-:W-:-:S06]  /*0680*/  IMAD.WIDE R6, R9, 0x4, R6 ;  /* 0x0000000409067825 */ /* 0x004fcc00078e0206 */
[----:B------:R-:W2:Y:S01]  /*0690*/  LDG.E R6, desc[UR4][R6.64] ;  /* 0x0000000406067981 */ /* 0x000ea2000c1e1900 */
[----:B------:R-:W0:Y:S03]  /*06a0*/  LDC.64 R4, c[0x0][0x390] ;  /* 0x0000e400ff047b82 */ /* 0x000e260000000a00 */
[----:B0-----:R-:W3:Y:S04]  /*06b0*/  LDG.E R0, desc[UR4][R4.64+0xc] ;  /* 0x00000c0404007981 */ /* 0x001ee8000c1e1900 */
[----:B------:R0:W4:Y:S01]  /*06c0*/  LDG.E R2, desc[UR4][R4.64+0x10] ;  /* 0x0000100404027981 */ /* 0x000122000c1e1900 */
[----:B------:R-:W-:Y:S02]  /*06d0*/  I2FP.F32.U32 R10, R18 ;  /* 0x00000012000a7245 */ /* 0x000fe40000201000 */
[----:B--2---:R-:W-:-:S04]  /*06e0*/  SHF.R.U32.HI R8, RZ, 0xb, R6 ;  /* 0x0000000bff087819 */ /* 0x004fc80000011606 */
[----:B------:R-:W-:-:S05]  /*06f0*/  LOP3.LUT R8, R8, 0x7ff, RZ, 0xc0, !PT ;  /* 0x000007ff08087812 */ /* 0x000fca00078ec0ff */
[----:B------:R-:W-:Y:S01]  /*0700*/  IMAD.IADD R3, R8, 0x1, -R3 ;  /* 0x0000000108037824 */ /* 0x000fe200078e0a03 */
[----:B------:R-:W-:-:S04]  /*0710*/  LOP3.LUT R8, R6, 0x7ff, RZ, 0xc0, !PT ;  /* 0x000007ff06087812 */ /* 0x000fc800078ec0ff */
[----:B------:R-:W-:Y:S01]  /*0720*/  I2FP.F32.S32 R3, R3 ;  /* 0x0000000300037245 */ /* 0x000fe20000201400 */
[----:B------:R-:W-:Y:S01]  /*0730*/  IMAD.IADD R23, R8, 0x1, -R23 ;  /* 0x0000000108177824 */ /* 0x000fe200078e0a17 */
[----:B------:R-:W-:-:S03]  /*0740*/  I2FP.F32.S32 R8, R20 ;  /* 0x0000001400087245 */ /* 0x000fc60000201400 */
[----:B------:R-:W-:Y:S01]  /*0750*/  FFMA R3, R3, R21, R10 ;  /* 0x0000001503037223 */ /* 0x000fe2000000000a */
[----:B------:R-:W-:-:S03]  /*0760*/  I2FP.F32.S32 R23, R23 ;  /* 0x0000001700177245 */ /* 0x000fc60000201400 */
[----:B------:R1:W2:Y:S02]  /*0770*/  F2F.F64.F32 R6, R3 ;  /* 0x0000000300067310 */ /* 0x0002a40000201800 */
[----:B------:R-:W-:Y:S01]  /*0780*/  FFMA R23, R23, R19, R8 ;  /* 0x0000001317177223 */ /* 0x000fe20000000008 */
[----:B---3--:R-:W-:Y:S01]  /*0790*/  VIADD R10, R0, 0xffffffff ;  /* 0xffffffff000a7836 */ /* 0x008fe20000000000 */
[----:B------:R-:W3:Y:S04]  /*07a0*/  LDC.64 R8, c[0x0][0x388] ;  /* 0x0000e200ff087b82 */ /* 0x000ee80000000a00 */
[----:B0-----:R-:W0:Y:S01]  /*07b0*/  F2F.F64.F32 R4, R23 ;  /* 0x0000001700047310 */ /* 0x001e220000201800 */
[----:B-1----:R-:W-:Y:S01]  /*07c0*/  IMAD R3, R18, R17, R20 ;  /* 0x0000001112037224 */ /* 0x002fe200078e0214 */
[----:B--2---:R-:W-:-:S02]  /*07d0*/  DADD R6, R6, 0.5 ;  /* 0x3fe0000006067429 */ /* 0x004fc40000000000 */
[----:B0-----:R-:W-:-:S08]  /*07e0*/  DADD R4, R4, 0.5 ;  /* 0x3fe0000004047429 */ /* 0x001fd00000000000 */
[----:B------:R-:W0:Y:S08]  /*07f0*/  F2I.F64.TRUNC R7, R6 ;  /* 0x0000000600077311 */ /* 0x000e30000030d100 */
[----:B------:R-:W1:Y:S01]  /*0800*/  F2I.F64.TRUNC R5, R4 ;  /* 0x0000000400057311 */ /* 0x000e62000030d100 */
[----:B0-----:R-:W-:Y:S01]  /*0810*/  ISETP.GE.AND P1, PT, R7, R0, PT ;  /* 0x000000000700720c */ /* 0x001fe20003f26270 */
[----:B----4-:R-:W-:Y:S01]  /*0820*/  VIADD R0, R2, 0xffffffff ;  /* 0xffffffff02007836 */ /* 0x010fe20000000000 */
[----:B-1----:R-:W-:Y:S01]  /*0830*/  ISETP.GE.AND P0, PT, R5, R2, PT ;  /* 0x000000020500720c */ /* 0x002fe20003f06270 */
[----:B---3--:R-:W-:-:S10]  /*0840*/  IMAD.WIDE R2, R3, 0x4, R8 ;  /* 0x0000000403027825 */ /* 0x008fd400078e0208 */
[----:B------:R-:W-:-:S05]  /*0850*/  @!P1 VIMNMX R10, PT, PT, RZ, R7, !PT ;  /* 0x00000007ff0a9248 */ /* 0x000fca0007fe0100 */
[----:B------:R-:W-:Y:S01]  /*0860*/  IMAD.SHL.U32 R7, R10, 0x800, RZ ;  /* 0x000008000a077824 */ /* 0x000fe200078e00ff */
[----:B------:R-:W-:-:S04]  /*0870*/  @!P0 VIMNMX R0, PT, PT, RZ, R5, !PT ;  /* 0x00000005ff008248 */ /* 0x000fc80007fe0100 */
[----:B------:R-:W-:-:S05]  /*0880*/  LOP3.LUT R7, R7, R0, RZ, 0xfc, !PT ;  /* 0x0000000007077212 */ /* 0x000fca00078efcff */
[----:B------:R-:W-:Y:S01]  /*0890*/  STG.E desc[UR4][R2.64], R7 ;  /* 0x0000000702007986 */ /* 0x000fe2000c101904 */
[----:B------:R-:W-:Y:S05]  /*08a0*/  EXIT ;  /* 0x000000000000794d */ /* 0x000fea0003800000 */
        .weak           $__internal_2_$__cuda_sm20_div_rn_f64_full
        .type           $__internal_2_$__cuda_sm20_div_rn_f64_full,@function
        .size           $__internal_2_$__cuda_sm20_div_rn_f64_full,($__internal_3_$__cuda_sm3x_div_rn_noftz_f32_slowpath - $__internal_2_$__cuda_sm20_div_rn_f64_full)
$__internal_2_$__cuda_sm20_div_rn_f64_full:
[C---:B------:R-:W-:Y:S01]  /*08b0*/  FSETP.GEU.AND P0, PT, |R5|.reuse, 1.469367938527859385e-39, PT ;  /* 0x001000000500780b */ /* 0x040fe20003f0e200 */
[----:B------:R-:W-:Y:S01]  /*08c0*/  IMAD.MOV.U32 R7, RZ, RZ, R11 ;  /* 0x000000ffff077224 */ /* 0x000fe200078e000b */
[C---:B------:R-:W-:Y:S01]  /*08d0*/  LOP3.LUT R2, R5.reuse, 0x800fffff, RZ, 0xc0, !PT ;  /* 0x800fffff05027812 */ /* 0x040fe200078ec0ff */
[----:B------:R-:W-:Y:S01]  /*08e0*/  IMAD.MOV.U32 R6, RZ, RZ, R8 ;  /* 0x000000ffff067224 */ /* 0x000fe200078e0008 */
[----:B------:R-:W-:Y:S01]  /*08f0*/  LOP3.LUT R25, R5, 0x7ff00000, RZ, 0xc0, !PT ;  /* 0x7ff0000005197812 */ /* 0x000fe200078ec0ff */
[----:B------:R-:W-:Y:S01]  /*0900*/  IMAD.MOV.U32 R8, RZ, RZ, 0x1 ;  /* 0x00000001ff087424 */ /* 0x000fe200078e00ff */
[----:B------:R-:W-:Y:S01]  /*0910*/  LOP3.LUT R3, R2, 0x3ff00000, RZ, 0xfc, !PT ;  /* 0x3ff0000002037812 */ /* 0x000fe200078efcff */
[----:B------:R-:W-:Y:S01]  /*0920*/  IMAD.MOV.U32 R2, RZ, RZ, R4 ;  /* 0x000000ffff027224 */ /* 0x000fe200078e0004 */
[C---:B------:R-:W-:Y:S01]  /*0930*/  FSETP.GEU.AND P2, PT, |R7|.reuse, 1.469367938527859385e-39, PT ;  /* 0x001000000700780b */ /* 0x040fe20003f4e200 */
[----:B------:R-:W-:Y:S01]  /*0940*/  IMAD.MOV.U32 R0, RZ, RZ, 0x1ca00000 ;  /* 0x1ca00000ff007424 */ /* 0x000fe200078e00ff */
[----:B------:R-:W-:Y:S01]  /*0950*/  LOP3.LUT R22, R7, 0x7ff00000, RZ, 0xc0, !PT ;  /* 0x7ff0000007167812 */ /* 0x000fe200078ec0ff */
[----:B------:R-:W-:Y:S02]  /*0960*/  BSSY.RECONVERGENT B1, `(.L_x_299) ;  /* 0x000004e000017945 */ /* 0x000fe40003800200 */
[----:B------:R-:W-:Y:S01]  /*0970*/  @!P0 DMUL R2, R4, 8.98846567431157953865e+307 ;  /* 0x7fe0000004028828 */ /* 0x000fe20000000000 */
[----:B------:R-:W-:Y:S01]  /*0980*/  ISETP.GE.U32.AND P1, PT, R22, R25, PT ;  /* 0x000000191600720c */ /* 0x000fe20003f26070 */
[----:B------:R-:W-:-:S04]  /*0990*/  IMAD.MOV.U32 R24, RZ, RZ, R22 ;  /* 0x000000ffff187224 */ /* 0x000fc800078e0016 */
[----:B------:R-:W0:Y:S02]  /*09a0*/  MUFU.RCP64H R9, R3 ;  /* 0x0000000300097308 */ /* 0x000e240000001800 */
[----:B------:R-:W-:Y:S02]  /*09b0*/  @!P2 LOP3.LUT R13, R5, 0x7ff00000, RZ, 0xc0, !PT ;  /* 0x7ff00000050da812 */ /* 0x000fe400078ec0ff */
[----:B------:R-:W-:Y:S02]  /*09c0*/  @!P0 LOP3.LUT R25, R3, 0x7ff00000, RZ, 0xc0, !PT ;  /* 0x7ff0000003198812 */ /* 0x000fe400078ec0ff */
[----:B------:R-:W-:-:S04]  /*09d0*/  @!P2 ISETP.GE.U32.AND P3, PT, R22, R13, PT ;  /* 0x0000000d1600a20c */ /* 0x000fc80003f66070 */
[----:B------:R-:W-:-:S04]  /*09e0*/  @!P2 SEL R13, R0, 0x63400000, !P3 ;  /* 0x63400000000da807 */ /* 0x000fc80005800000 */
[----:B------:R-:W-:Y:S01]  /*09f0*/  @!P2 LOP3.LUT R14, R13, 0x80000000, R7, 0xf8, !PT ;  /* 0x800000000d0ea812 */ /* 0x000fe200078ef807 */
[----:B0-----:R-:W-:-:S03]  /*0a00*/  DFMA R10, R8, -R2, 1 ;  /* 0x3ff00000080a742b */ /* 0x001fc60000000802 */
[----:B------:R-:W-:Y:S01]  /*0a10*/  @!P2 LOP3.LUT R15, R14, 0x100000, RZ, 0xfc, !PT ;  /* 0x001000000e0fa812 */ /* 0x000fe200078efcff */
[----:B------:R-:W-:-:S04]  /*0a20*/  @!P2 IMAD.MOV.U32 R14, RZ, RZ, RZ ;  /* 0x000000ffff0ea224 */ /* 0x000fc800078e00ff */
[----:B------:R-:W-:-:S08]  /*0a30*/  DFMA R10, R10, R10, R10 ;  /* 0x0000000a0a0a722b */ /* 0x000fd0000000000a */
[----:B------:R-:W-:Y:S01]  /*0a40*/  DFMA R10, R8, R10, R8 ;  /* 0x0000000a080a722b */ /* 0x000fe20000000008 */
[----:B------:R-:W-:Y:S01]  /*0a50*/  SEL R9, R0, 0x63400000, !P1 ;  /* 0x6340000000097807 */ /* 0x000fe20004800000 */
[----:B------:R-:W-:-:S03]  /*0a60*/  IMAD.MOV.U32 R8, RZ, RZ, R6 ;  /* 0x000000ffff087224 */ /* 0x000fc600078e0006 */
[----:B------:R-:W-:-:S03]  /*0a70*/  LOP3.LUT R9, R9, 0x800fffff, R7, 0xf8, !PT ;  /* 0x800fffff09097812 */ /* 0x000fc600078ef807 */
[----:B------:R-:W-:-:S03]  /*0a80*/  DFMA R12, R10, -R2, 1 ;  /* 0x3ff000000a0c742b */ /* 0x000fc60000000802 */
[----:B------:R-:W-:-:S05]  /*0a90*/  @!P2 DFMA R8, R8, 2, -R14 ;  /* 0x400000000808a82b */ /* 0x000fca000000080e */
[----:B------:R-:W-:-:S05]  /*0aa0*/  DFMA R12, R10, R12, R10 ;  /* 0x0000000c0a0c722b */ /* 0x000fca000000000a */
[----:B------:R-:W-:-:S03]  /*0ab0*/  @!P2 LOP3.LUT R24, R9, 0x7ff00000, RZ, 0xc0, !PT ;  /* 0x7ff000000918a812 */ /* 0x000fc600078ec0ff */
[----:B------:R-:W-:Y:S02]  /*0ac0*/  DMUL R10, R12, R8 ;  /* 0x000000080c0a7228 */ /* 0x000fe40000000000 */
[----:B------:R-:W-:-:S05]  /*0ad0*/  VIADD R26, R24, 0xffffffff ;  /* 0xffffffff181a7836 */ /* 0x000fca0000000000 */
[----:B------:R-:W-:Y:S01]  /*0ae0*/  ISETP.GT.U32.AND P0, PT, R26, 0x7feffffe, PT ;  /* 0x7feffffe1a00780c */ /* 0x000fe20003f04070 */
[----:B------:R-:W-:Y:S01]  /*0af0*/  VIADD R26, R25, 0xffffffff ;  /* 0xffffffff191a7836 */ /* 0x000fe20000000000 */
[----:B------:R-:W-:-:S04]  /*0b00*/  DFMA R14, R10, -R2, R8 ;  /* 0x800000020a0e722b */ /* 0x000fc80000000008 */
[----:B------:R-:W-:-:S04]  /*0b10*/  ISETP.GT.U32.OR P0, PT, R26, 0x7feffffe, P0 ;  /* 0x7feffffe1a00780c */ /* 0x000fc80000704470 */
[----:B------:R-:W-:-:S09]  /*0b20*/  DFMA R14, R12, R14, R10 ;  /* 0x0000000e0c0e722b */ /* 0x000fd2000000000a */
[----:B------:R-:W-:Y:S05]  /*0b30*/  @P0 BRA `(.L_x_300) ;  /* 0x00000000006c0947 */ /* 0x000fea0003800000 */
[----:B------:R-:W-:-:S04]  /*0b40*/  LOP3.LUT R7, R5, 0x7ff00000, RZ, 0xc0, !PT ;  /* 0x7ff0000005077812 */ /* 0x000fc800078ec0ff */
[CC--:B------:R-:W-:Y:S02]  /*0b50*/  VIADDMNMX R6, R22.reuse, -R7.reuse, 0xb9600000, !PT ;  /* 0xb960000016067446 */ /* 0x0c0fe40007800907 */
[----:B------:R-:W-:Y:S02]  /*0b60*/  ISETP.GE.U32.AND P0, PT, R22, R7, PT ;  /* 0x000000071600720c */ /* 0x000fe40003f06070 */
[----:B------:R-:W-:Y:S02]  /*0b70*/  VIMNMX R6, PT, PT, R6, 0x46a00000, PT ;  /* 0x46a0000006067848 */ /* 0x000fe40003fe0100 */
[----:B------:R-:W-:-:S05]  /*0b80*/  SEL R7, R0, 0x63400000, !P0 ;  /* 0x6340000000077807 */ /* 0x000fca0004000000 */
[----:B------:R-:W-:Y:S02]  /*0b90*/  IMAD.IADD R0, R6, 0x1, -R7 ;  /* 0x0000000106007824 */ /* 0x000fe400078e0a07 */
[----:B------:R-:W-:Y:S02]  /*0ba0*/  IMAD.MOV.U32 R6, RZ, RZ, RZ ;  /* 0x000000ffff067224 */ /* 0x000fe400078e00ff */
[----:B------:R-:W-:-:S06]  /*0bb0*/  VIADD R7, R0, 0x7fe00000 ;  /* 0x7fe0000000077836 */ /* 0x000fcc0000000000 */
[----:B------:R-:W-:-:S10]  /*0bc0*/  DMUL R10, R14, R6 ;  /* 0x000000060e0a7228 */ /* 0x000fd40000000000 */
[----:B------:R-:W-:-:S13]  /*0bd0*/  FSETP.GTU.AND P0, PT, |R11|, 1.469367938527859385e-39, PT ;  /* 0x001000000b00780b */ /* 0x000fda0003f0c200 */
[----:B------:R-:W-:Y:S05]  /*0be0*/  @P0 BRA `(.L_x_301) ;  /* 0x0000000000940947 */ /* 0x000fea0003800000 */
[----:B------:R-:W-:Y:S01]  /*0bf0*/  DFMA R2, R14, -R2, R8 ;  /* 0x800000020e02722b */ /* 0x000fe20000000008 */
[----:B------:R-:W-:-:S09]  /*0c00*/  IMAD.MOV.U32 R6, RZ, RZ, RZ ;  /* 0x000000ffff067224 */ /* 0x000fd200078e00ff */
[C---:B------:R-:W-:Y:S02]  /*0c10*/  FSETP.NEU.AND P0, PT, R3.reuse, RZ, PT ;  /* 0x000000ff0300720b */ /* 0x040fe40003f0d000 */
[----:B------:R-:W-:-:S04]  /*0c20*/  LOP3.LUT R5, R3, 0x80000000, R5, 0x48, !PT ;  /* 0x8000000003057812 */ /* 0x000fc800078e4805 */
[----:B------:R-:W-:-:S07]  /*0c30*/  LOP3.LUT R7, R5, R7, RZ, 0xfc, !PT ;  /* 0x0000000705077212 */ /* 0x000fce00078efcff */
[----:B------:R-:W-:Y:S05]  /*0c40*/  @!P0 BRA `(.L_x_301) ;  /* 0x00000000007c8947 */ /* 0x000fea0003800000 */
[----:B------:R-:W-:Y:S01]  /*0c50*/  IMAD.MOV R3, RZ, RZ, -R0 ;  /* 0x000000ffff037224 */ /* 0x000fe200078e0a00 */
[----:B------:R-:W-:Y:S01]  /*0c60*/  DMUL.RP R6, R14, R6 ;  /* 0x000000060e067228 */ /* 0x000fe20000008000 */
[----:B------:R-:W-:-:S06]  /*0c70*/  IMAD.MOV.U32 R2, RZ, RZ, RZ ;  /* 0x000000ffff027224 */ /* 0x000fcc00078e00ff */
[----:B------:R-:W-:-:S03]  /*0c80*/  DFMA R2, R10, -R2, R14 ;  /* 0x800000020a02722b */ /* 0x000fc6000000000e */
[----:B------:R-:W-:-:S03]  /*0c90*/  LOP3.LUT R5, R7, R5, RZ, 0x3c, !PT ;  /* 0x0000000507057212 */ /* 0x000fc600078e3cff */
[----:B------:R-:W-:-:S04]  /*0ca0*/  IADD3 R2, PT, PT, -R0, -0x43300000, RZ ;  /* 0xbcd0000000027810 */ /* 0x000fc80007ffe1ff */
[----:B------:R-:W-:-:S04]  /*0cb0*/  FSETP.NEU.AND P0, PT, |R3|, R2, PT ;  /* 0x000000020300720b */ /* 0x000fc80003f0d200 */
[----:B------:R-:W-:Y:S02]  /*0cc0*/  FSEL R10, R6, R10, !P0 ;  /* 0x0000000a060a7208 */ /* 0x000fe40004000000 */
[----:B------:R-:W-:Y:S01]  /*0cd0*/  FSEL R11, R5, R11, !P0 ;  /* 0x0000000b050b7208 */ /* 0x000fe20004000000 */
[----:B------:R-:W-:Y:S06]  /*0ce0*/  BRA `(.L_x_301) ;  /* 0x0000000000547947 */ /* 0x000fec0003800000 */
.L_x_300:
[----:B------:R-:W-:-:S14]  /*0cf0*/  DSETP.NAN.AND P0, PT, R6, R6, PT ;  /* 0x000000060600722a */ /* 0x000fdc0003f08000 */
[----:B------:R-:W-:Y:S05]  /*0d00*/  @P0 BRA `(.L_x_302) ;  /* 0x0000000000440947 */ /* 0x000fea0003800000 */
[----:B------:R-:W-:-:S14]  /*0d10*/  DSETP.NAN.AND P0, PT, R4, R4, PT ;  /* 0x000000040400722a */ /* 0x000fdc0003f08000 */
[----:B------:R-:W-:Y:S05]  /*0d20*/  @P0 BRA `(.L_x_303) ;  /* 0x0000000000300947 */ /* 0x000fea0003800000 */
[----:B------:R-:W-:Y:S01]  /*0d30*/  ISETP.NE.AND P0, PT, R24, R25, PT ;  /* 0x000000191800720c */ /* 0x000fe20003f05270 */
[----:B------:R-:W-:Y:S02]  /*0d40*/  IMAD.MOV.U32 R10, RZ, RZ, 0x0 ;  /* 0x00000000ff0a7424 */ /* 0x000fe400078e00ff */
[----:B------:R-:W-:-:S10]  /*0d50*/  IMAD.MOV.U32 R11, RZ, RZ, -0x80000 ;  /* 0xfff80000ff0b7424 */ /* 0x000fd400078e00ff */
[----:B------:R-:W-:Y:S05]  /*0d60*/  @!P0 BRA `(.L_x_301) ;  /* 0x0000000000348947 */ /* 0x000fea0003800000 */
[----:B------:R-:W-:Y:S02]  /*0d70*/  ISETP.NE.AND P0, PT, R24, 0x7ff00000, PT ;  /* 0x7ff000001800780c */ /* 0x000fe40003f05270 */
[----:B------:R-:W-:Y:S02]  /*0d80*/  LOP3.LUT R11, R7, 0x80000000, R5, 0x48, !PT ;  /* 0x80000000070b7812 */ /* 0x000fe400078e4805 */
[----:B------:R-:W-:-:S13]  /*0d90*/  ISETP.EQ.OR P0, PT, R25, RZ, !P0 ;  /* 0x000000ff1900720c */ /* 0x000fda0004702670 */
[----:B------:R-:W-:Y:S01]  /*0da0*/  @P0 LOP3.LUT R0, R11, 0x7ff00000, RZ, 0xfc, !PT ;  /* 0x7ff000000b000812 */ /* 0x000fe200078efcff */
[----:B------:R-:W-:Y:S02]  /*0db0*/  @!P0 IMAD.MOV.U32 R10, RZ, RZ, RZ ;  /* 0x000000ffff0a8224 */ /* 0x000fe400078e00ff */
[----:B------:R-:W-:Y:S02]  /*0dc0*/  @P0 IMAD.MOV.U32 R10, RZ, RZ, RZ ;  /* 0x000000ffff0a0224 */ /* 0x000fe400078e00ff */
[----:B------:R-:W-:Y:S01]  /*0dd0*/  @P0 IMAD.MOV.U32 R11, RZ, RZ, R0 ;  /* 0x000000ffff0b0224 */ /* 0x000fe200078e0000 */
[----:B------:R-:W-:Y:S06]  /*0de0*/  BRA `(.L_x_301) ;  /* 0x0000000000147947 */ /* 0x000fec0003800000 */
.L_x_303:
[----:B------:R-:W-:Y:S01]  /*0df0*/  LOP3.LUT R11, R5, 0x80000, RZ, 0xfc, !PT ;  /* 0x00080000050b7812 */ /* 0x000fe200078efcff */
[----:B------:R-:W-:Y:S01]  /*0e00*/  IMAD.MOV.U32 R10, RZ, RZ, R4 ;  /* 0x000000ffff0a7224 */ /* 0x000fe200078e0004 */
[----:B------:R-:W-:Y:S06]  /*0e10*/  BRA `(.L_x_301) ;  /* 0x0000000000087947 */ /* 0x000fec0003800000 */
.L_x_302:
[----:B------:R-:W-:Y:S01]  /*0e20*/  LOP3.LUT R11, R7, 0x80000, RZ, 0xfc, !PT ;  /* 0x00080000070b7812 */ /* 0x000fe200078efcff */
[----:B------:R-:W-:-:S07]  /*0e30*/  IMAD.MOV.U32 R10, RZ, RZ, R6 ;  /* 0x000000ffff0a7224 */ /* 0x000fce00078e0006 */
.L_x_301:
[----:B------:R-:W-:Y:S05]  /*0e40*/  BSYNC.RECONVERGENT B1 ;  /* 0x0000000000017941 */ /* 0x000fea0003800200 */
.L_x_299:
[----:B------:R-:W-:Y:S02]  /*0e50*/  IMAD.MOV.U32 R2, RZ, RZ, R16 ;  /* 0x000000ffff027224 */ /* 0x000fe400078e0010 */
[----:B------:R-:W-:Y:S02]  /*0e60*/  IMAD.MOV.U32 R3, RZ, RZ, 0x0 ;  /* 0x00000000ff037424 */ /* 0x000fe400078e00ff */
[----:B------:R-:W-:Y:S02]  /*0e70*/  IMAD.MOV.U32 R4, RZ, RZ, R10 ;  /* 0x000000ffff047224 */ /* 0x000fe400078e000a */
[----:B------:R-:W-:Y:S01]  /*0e80*/  IMAD.MOV.U32 R5, RZ, RZ, R11 ;  /* 0x000000ffff057224 */ /* 0x000fe200078e000b */
[----:B------:R-:W-:Y:S06]  /*0e90*/  RET.REL.NODEC R2 `(_Z15upSample_kernelPjS_Piii) ;  /* 0xfffffff002587950 */ /* 0x000fec0003c3ffff */
        .weak           $__internal_3_$__cuda_sm3x_div_rn_noftz_f32_slowpath
        .type           $__internal_3_$__cuda_sm3x_div_rn_noftz_f32_slowpath,@function
        .size           $__internal_3_$__cuda_sm3x_div_rn_noftz_f32_slowpath,(.L_x_317 - $__internal_3_$__cuda_sm3x_div_rn_noftz_f32_slowpath)
$__internal_3_$__cuda_sm3x_div_rn_noftz_f32_slowpath:
[----:B------:R-:W-:Y:S02]  /*0ea0*/  SHF.R.U32.HI R6, RZ, 0x17, R3 ;  /* 0x00000017ff067819 */ /* 0x000fe40000011603 */
[----:B------:R-:W-:Y:S02]  /*0eb0*/  SHF.R.U32.HI R4, RZ, 0x17, R0 ;  /* 0x00000017ff047819 */ /* 0x000fe40000011600 */
[----:B------:R-:W-:Y:S02]  /*0ec0*/  LOP3.LUT R10, R6, 0xff, RZ, 0xc0, !PT ;  /* 0x000000ff060a7812 */ /* 0x000fe400078ec0ff */
[----:B------:R-:W-:-:S03]  /*0ed0*/  LOP3.LUT R8, R4, 0xff, RZ, 0xc0, !PT ;  /* 0x000000ff04087812 */ /* 0x000fc600078ec0ff */
[----:B------:R-:W-:Y:S02]  /*0ee0*/  VIADD R7, R10, 0xffffffff ;  /* 0xffffffff0a077836 */ /* 0x000fe40000000000 */
[----:B------:R-:W-:-:S03]  /*0ef0*/  VIADD R6, R8, 0xffffffff ;  /* 0xffffffff08067836 */ /* 0x000fc60000000000 */
[----:B------:R-:W-:-:S04]  /*0f00*/  ISETP.GT.U32.AND P0, PT, R7, 0xfd, PT ;  /* 0x000000fd0700780c */ /* 0x000fc80003f04070 */
[----:B------:R-:W-:-:S13]  /*0f10*/  ISETP.GT.U32.OR P0, PT, R6, 0xfd, P0 ;  /* 0x000000fd0600780c */ /* 0x000fda0000704470 */
[----:B------:R-:W-:Y:S01]  /*0f20*/  @!P0 IMAD.MOV.U32 R4, RZ, RZ, RZ ;  /* 0x000000ffff048224 */ /* 0x000fe200078e00ff */
        /* <DEDUP_REMOVED lines=19> */
[----:B------:R-:W-:Y:S02]  /*1060*/  @P0 IMAD.MOV.U32 R4, RZ, RZ, RZ ;  /* 0x000000ffff040224 */ /* 0x000fe400078e00ff */
[----:B------:R-:W-:Y:S01]  /*1070*/  @!P0 FFMA R0, R0, 1.84467440737095516160e+19, RZ ;  /* 0x5f80000000008823 */ /* 0x000fe200000000ff */
[----:B------:R-:W-:Y:S02]  /*1080*/  @!P0 IMAD.MOV.U32 R4, RZ, RZ, -0x40 ;  /* 0xffffffc0ff048424 */ /* 0x000fe400078e00ff */
[----:B------:R-:W-:Y:S02]  /*1090*/  @!P1 FFMA R3, R3, 1.84467440737095516160e+19, RZ ;  /* 0x5f80000003039823 */ /* 0x000fe400000000ff */
[----:B------:R-:W-:-:S07]  /*10a0*/  @!P1 VIADD R4, R4, 0x40 ;  /* 0x0000004004049836 */ /* 0x000fce0000000000 */
.L_x_304:
[----:B------:R-:W-:-:S05]  /*10b0*/  LEA R6, R10, 0xc0800000, 0x17 ;  /* 0xc08000000a067811 */ /* 0x000fca00078eb8ff */
[----:B------:R-:W-:Y:S02]  /*10c0*/  IMAD.IADD R6, R3, 0x1, -R6 ;  /* 0x0000000103067824 */ /* 0x000fe400078e0a06 */
[----:B------:R-:W-:Y:S02]  /*10d0*/  VIADD R3, R8, 0xffffff81 ;  /* 0xffffff8108037836 */ /* 0x000fe40000000000 */
[----:B------:R-:W0:Y:S01]  /*10e0*/  MUFU.RCP R7, R6 ;  /* 0x0000000600077308 */ /* 0x000e220000001000 */
[----:B------:R-:W-:Y:S01]  /*10f0*/  FADD.FTZ R9, -R6, -RZ ;  /* 0x800000ff06097221 */ /* 0x000fe20000010100 */
[----:B------:R-:W-:-:S03]  /*1100*/  IMAD R0, R3, -0x800000, R0 ;  /* 0xff80000003007824 */ /* 0x000fc600078e0200 */
[----:B0-----:R-:W-:-:S04]  /*1110*/  FFMA R8, R7, R9, 1 ;  /* 0x3f80000007087423 */ /* 0x001fc80000000009 */
[----:B------:R-:W-:-:S04]  /*1120*/  FFMA R12, R7, R8, R7 ;  /* 0x00000008070c7223 */ /* 0x000fc80000000007 */
[----:B------:R-:W-:-:S04]  /*1130*/  FFMA R7, R0, R12, RZ ;  /* 0x0000000c00077223 */ /* 0x000fc800000000ff */
[----:B------:R-:W-:-:S04]  /*1140*/  FFMA R8, R9, R7, R0 ;  /* 0x0000000709087223 */ /* 0x000fc80000000000 */
[----:B------:R-:W-:Y:S01]  /*1150*/  FFMA R11, R12, R8, R7 ;  /* 0x000000080c0b7223 */ /* 0x000fe20000000007 */
[----:B------:R-:W-:-:S03]  /*1160*/  IADD3 R7, PT, PT, R3, 0x7f, -R10 ;  /* 0x0000007f03077810 */ /* 0x000fc60007ffe80a */
[----:B------:R-:W-:Y:S02]  /*1170*/  FFMA R8, R9, R11, R0 ;  /* 0x0000000b09087223 */ /* 0x000fe40000000000 */
[----:B------:R-:W-:Y:S02]  /*1180*/  IMAD.IADD R7, R7, 0x1, R4 ;  /* 0x0000000107077824 */ /* 0x000fe400078e0204 */
[----:B------:R-:W-:-:S05]  /*1190*/  FFMA R0, R12, R8, R11 ;  /* 0x000000080c007223 */ /* 0x000fca000000000b */
[----:B------:R-:W-:-:S04]  /*11a0*/  SHF.R.U32.HI R3, RZ, 0x17, R0 ;  /* 0x00000017ff037819 */ /* 0x000fc80000011600 */
[----:B------:R-:W-:-:S05]  /*11b0*/  LOP3.LUT R3, R3, 0xff, RZ, 0xc0, !PT ;  /* 0x000000ff03037812 */ /* 0x000fca00078ec0ff */
[----:B------:R-:W-:-:S04]  /*11c0*/  IMAD.IADD R9, R3, 0x1, R7 ;  /* 0x0000000103097824 */ /* 0x000fc800078e0207 */
[----:B------:R-:W-:-:S05]  /*11d0*/  VIADD R3, R9, 0xffffffff ;  /* 0xffffffff09037836 */ /* 0x000fca0000000000 */
        /* <DEDUP_REMOVED lines=10> */
[C---:B------:R-:W-:Y:S02]  /*1280*/  VIADD R7, R9.reuse, 0x20 ;  /* 0x0000002009077836 */ /* 0x040fe40000000000 */
[CCC-:B------:R-:W-:Y:S01]  /*1290*/  FFMA.RM R4, R12.reuse, R8.reuse, R11.reuse ;  /* 0x000000080c047223 */ /* 0x1c0fe2000000400b */
[----:B------:R-:W-:Y:S02]  /*12a0*/  ISETP.NE.AND P2, PT, R9, RZ, PT ;  /* 0x000000ff0900720c */ /* 0x000fe40003f45270 */
[----:B------:R-:W-:Y:S01]  /*12b0*/  LOP3.LUT R6, R3, 0x7fffff, RZ, 0xc0, !PT ;  /* 0x007fffff03067812 */ /* 0x000fe200078ec0ff */
[----:B------:R-:W-:Y:S01]  /*12c0*/  FFMA.RP R3, R12, R8, R11 ;  /* 0x000000080c037223 */ /* 0x000fe2000000800b */
[----:B------:R-:W-:Y:S01]  /*12d0*/  IMAD.MOV R8, RZ, RZ, -R9 ;  /* 0x000000ffff087224 */ /* 0x000fe200078e0a09 */
[----:B------:R-:W-:Y:S02]  /*12e0*/  ISETP.NE.AND P1, PT, R9, RZ, PT ;  /* 0x000000ff0900720c */ /* 0x000fe40003f25270 */
[----:B------:R-:W-:-:S02]  /*12f0*/  LOP3.LUT R6, R6, 0x800000, RZ, 0xfc, !PT ;  /* 0x0080000006067812 */ /* 0x000fc400078efcff */
[----:B------:R-:W-:Y:S02]  /*1300*/  FSETP.NEU.FTZ.AND P0, PT, R3, R4, PT ;  /* 0x000000040300720b */ /* 0x000fe40003f1d000 */
[----:B------:R-:W-:Y:S02]  /*1310*/  SHF.L.U32 R7, R6, R7, RZ ;  /* 0x0000000706077219 */ /* 0x000fe400000006ff */
[----:B------:R-:W-:Y:S02]  /*1320*/  SEL R3, R8, RZ, P2 ;  /* 0x000000ff08037207 */ /* 0x000fe40001000000 */
[----:B------:R-:W-:Y:S02]  /*1330*/  ISETP.NE.AND P1, PT, R7, RZ, P1 ;  /* 0x000000ff0700720c */ /* 0x000fe40000f25270 */
[----:B------:R-:W-:Y:S02]  /*1340*/  SHF.R.U32.HI R3, RZ, R3, R6 ;  /* 0x00000003ff037219 */ /* 0x000fe40000011606 */
[----:B------:R-:W-:-:S02]  /*1350*/  PLOP3.LUT P0, PT, P0, P1, PT, 0xf8, 0x8f ;  /* 0x00000000008f781c */ /* 0x000fc40000703f70 */
[----:B------:R-:W-:Y:S02]  /*1360*/  SHF.R.U32.HI R7, RZ, 0x1, R3 ;  /* 0x00000001ff077819 */ /* 0x000fe40000011603 */
[----:B------:R-:W-:-:S04]  /*1370*/  SEL R4, RZ, 0x1, !P0 ;  /* 0x00000001ff047807 */ /* 0x000fc80004000000 */
[----:B------:R-:W-:-:S04]  /*1380*/  LOP3.LUT R4, R4, 0x1, R7, 0xf8, !PT ;  /* 0x0000000104047812 */ /* 0x000fc800078ef807 */
[----:B------:R-:W-:-:S05]  /*1390*/  LOP3.LUT R4, R4, R3, RZ, 0xc0, !PT ;  /* 0x0000000304047212 */ /* 0x000fca00078ec0ff */
[----:B------:R-:W-:-:S05]  /*13a0*/  IMAD.IADD R7, R7, 0x1, R4 ;  /* 0x0000000107077824 */ /* 0x000fca00078e0204 */
[----:B------:R-:W-:Y:S01]  /*13b0*/  LOP3.LUT R0, R7, R0, RZ, 0xfc, !PT ;  /* 0x0000000007007212 */ /* 0x000fe200078efcff */
[----:B------:R-:W-:Y:S06]  /*13c0*/  BRA `(.L_x_311) ;  /* 0x0000000000347947 */ /* 0x000fec0003800000 */
.L_x_310:
[----:B------:R-:W-:-:S04]  /*13d0*/  LOP3.LUT R0, R0, 0x80000000, RZ, 0xc0, !PT ;  /* 0x8000000000007812 */ /* 0x000fc800078ec0ff */
[----:B------:R-:W-:Y:S01]  /*13e0*/  LOP3.LUT R0, R0, 0x7f800000, RZ, 0xfc, !PT ;  /* 0x7f80000000007812 */ /* 0x000fe200078efcff */
[----:B------:R-:W-:Y:S06]  /*13f0*/  BRA `(.L_x_311) ;  /* 0x0000000000287947 */ /* 0x000fec0003800000 */
.L_x_309:
[----:B------:R-:W-:Y:S01]  /*1400*/  IMAD R0, R7, 0x800000, R0 ;  /* 0x0080000007007824 */ /* 0x000fe200078e0200 */
[----:B------:R-:W-:Y:S06]  /*1410*/  BRA `(.L_x_311) ;  /* 0x0000000000207947 */ /* 0x000fec0003800000 */
.L_x_308:
[----:B------:R-:W-:-:S04]  /*1420*/  LOP3.LUT R0, R3, 0x80000000, R0, 0x48, !PT ;  /* 0x8000000003007812 */ /* 0x000fc800078e4800 */
[----:B------:R-:W-:Y:S01]  /*1430*/  LOP3.LUT R0, R0, 0x7f800000, RZ, 0xfc, !PT ;  /* 0x7f80000000007812 */ /* 0x000fe200078efcff */
[----:B------:R-:W-:Y:S06]  /*1440*/  BRA `(.L_x_311) ;  /* 0x0000000000147947 */ /* 0x000fec0003800000 */
.L_x_307:
[----:B------:R-:W-:Y:S01]  /*1450*/  LOP3.LUT R0, R3, 0x80000000, R0, 0x48, !PT ;  /* 0x8000000003007812 */ /* 0x000fe200078e4800 */
[----:B------:R-:W-:Y:S06]  /*1460*/  BRA `(.L_x_311) ;  /* 0x00000000000c7947 */ /* 0x000fec0003800000 */
.L_x_306:
[----:B------:R-:W0:Y:S01]  /*1470*/  MUFU.RSQ R0, -QNAN ;  /* 0xffc0000000007908 */ /* 0x000e220000001400 */
[----:B------:R-:W-:Y:S05]  /*1480*/  BRA `(.L_x_311) ;  /* 0x0000000000047947 */ /* 0x000fea0003800000 */
.L_x_305:
[----:B------:R-:W-:-:S07]  /*1490*/  FADD.FTZ R0, R0, R3 ;  /* 0x0000000300007221 */ /* 0x000fce0000010000 */
.L_x_311:
[----:B------:R-:W-:-:S04]  /*14a0*/  IMAD.MOV.U32 R3, RZ, RZ, 0x0 ;  /* 0x00000000ff037424 */ /* 0x000fc800078e00ff */
[----:B0-----:R-:W-:Y:S05]  /*14b0*/  RET.REL.NODEC R2 `(_Z15upSample_kernelPjS_Piii) ;  /* 0xffffffe802d07950 */ /* 0x001fea0003c3ffff */
.L_x_312:
        /* <DEDUP_REMOVED lines=12> */
.L_x_317:


//--------------------- .text._Z17initialAnn_kernelPjPi --------------------------
	.section	.text._Z17initialAnn_kernelPjPi,"ax",@progbits
	.align	128
        .global         _Z17initialAnn_kernelPjPi
        .type           _Z17initialAnn_kernelPjPi,@function
        .size           _Z17initialAnn_kernelPjPi,(.L_x_322 - _Z17initialAnn_kernelPjPi)
        .other          _Z17initialAnn_kernelPjPi,@"STO_CUDA_ENTRY STV_DEFAULT"
_Z17initialAnn_kernelPjPi:
.text._Z17initialAnn_kernelPjPi:
        /* <DEDUP_REMOVED lines=16> */
[----:B------:R-:W0:Y:S01]  /*0100*/  LDC.64 R2, c[0x0][0x380] ;  /* 0x0000e000ff027b82 */ /* 0x000e220000000a00 */
[----:B------:R-:W-:Y:S01]  /*0110*/  SHF.L.U32 R0, R7, 0xb, RZ ;  /* 0x0000000b07007819 */ /* 0x000fe200000006ff */
[----:B------:R-:W-:-:S03]  /*0120*/  IMAD R7, R4, R7, R5 ;  /* 0x0000000704077224 */ /* 0x000fc600078e0205 */
[----:B------:R-:W-:Y:S01]  /*0130*/  LOP3.LUT R5, R0, R5, RZ, 0xfc, !PT ;  /* 0x0000000500057212 */ /* 0x000fe200078efcff */
[----:B0-----:R-:W-:-:S05]  /*0140*/  IMAD.WIDE R2, R7, 0x4, R2 ;  /* 0x0000000407027825 */ /* 0x001fca00078e0202 */
[----:B------:R-:W-:Y:S01]  /*0150*/  STG.E desc[UR4][R2.64], R5 ;  /* 0x0000000502007986 */ /* 0x000fe2000c101904 */
[----:B------:R-:W-:Y:S05]  /*0160*/  EXIT ;  /* 0x000000000000794d */ /* 0x000fea0003800000 */
.L_x_313:
        /* <DEDUP_REMOVED lines=9> */
.L_x_322:


//--------------------- .nv.global.init           --------------------------
	.section	.nv.global.init,"aw",@progbits
	.align	4
.nv.global.init:
	.type		mrg32k3aM1SubSeq,@object
	.size		mrg32k3aM1SubSeq,(mrg32k3aM2SubSeq - mrg32k3aM1SubSeq)
mrg32k3aM1SubSeq:
        /*0000*/ 	.byte	0x0b, 0xcc, 0xee, 0x04, 0x73, 0x29, 0x8b, 0x6f, 0xf6, 0x53, 0x03, 0xf6, 0x23, 0xf6, 0xea, 0xda
        /* <DEDUP_REMOVED lines=125> */
	.type		mrg32k3aM2SubSeq,@object
	.size		mrg32k3aM2SubSeq,(mrg32k3aM1 - mrg32k3aM2SubSeq)
mrg32k3aM2SubSeq:
        /* <DEDUP_REMOVED lines=126> */
	.type		mrg32k3aM1,@object
	.size		mrg32k3aM1,(mrg32k3aM1Seq - mrg32k3aM1)
mrg32k3aM1:
        /* <DEDUP_REMOVED lines=144> */
	.type		mrg32k3aM1Seq,@object
	.size		mrg32k3aM1Seq,(mrg32k3aM2 - mrg32k3aM1Seq)
mrg32k3aM1Seq:
        /* <DEDUP_REMOVED lines=144> */
	.type		mrg32k3aM2,@object
	.size		mrg32k3aM2,(mrg32k3aM2Seq - mrg32k3aM2)
mrg32k3aM2:
        /* <DEDUP_REMOVED lines=144> */
	.type		mrg32k3aM2Seq,@object
	.size		mrg32k3aM2Seq,(precalc_xorwow_matrix - mrg32k3aM2Seq)
mrg32k3aM2Seq:
        /* <DEDUP_REMOVED lines=144> */
	.type		precalc_xorwow_matrix,@object
	.size		precalc_xorwow_matrix,(precalc_xorwow_offset_matrix - precalc_xorwow_matrix)
precalc_xorwow_matrix:
        /* <DEDUP_REMOVED lines=6400> */
	.type		precalc_xorwow_offset_matrix,@object
	.size		precalc_xorwow_offset_matrix,(.L_1 - precalc_xorwow_offset_matrix)
precalc_xorwow_offset_matrix:
        /* <DEDUP_REMOVED lines=6400> */
.L_1:


//--------------------- .nv.shared.reserved.0     --------------------------
	.section	.nv.shared.reserved.0,"aw",@nobits
	.weak		__nv_reservedSMEM_offset_0_alias
	.size		__nv_reservedSMEM_offset_0_alias, 0, 64
	.other		__nv_reservedSMEM_offset_0_alias,@"STO_CUDA_RESERVED_SHARED STV_DEFAULT"
__nv_reservedSMEM_offset_0_alias:
	.zero		0
	.zero		64


//--------------------- .nv.constant0.avg_vote    --------------------------
	.section	.nv.constant0.avg_vote,"a",@progbits
	.sectionflags	@""
	.align	4
.nv.constant0.avg_vote:
	.zero		944


//--------------------- .nv.constant0._Z5blendPfS_S_fPi --------------------------
	.section	.nv.constant0._Z5blendPfS_S_fPi,"a",@progbits
	.sectionflags	@""
	.align	4
.nv.constant0._Z5blendPfS_S_fPi:
	.zero		936


//--------------------- .nv.constant0.patch_match --------------------------
	.section	.nv.constant0.patch_match,"a",@progbits
	.sectionflags	@""
	.align	4
.nv.constant0.patch_match:
	.zero		976


//--------------------- .nv.constant0._Z15upSample_kernelPjS_Piii --------------------------
	.section	.nv.constant0._Z15upSample_kernelPjS_Piii,"a",@progbits
	.sectionflags	@""
	.align	4
.nv.constant0._Z15upSample_kernelPjS_Piii:
	.zero		928


//--------------------- .nv.constant0._Z17initialAnn_kernelPjPi --------------------------
	.section	.nv.constant0._Z17initialAnn_kernelPjPi,"a",@progbits
	.sectionflags	@""
	.align	4
.nv.constant0._Z17initialAnn_kernelPjPi:
	.zero		912


//--------------------- SYMBOLS --------------------------

	.type		.nv.reservedSmem.offset0,@object
	.size		.nv.reservedSmem.offset0,0x4
